//
// Generated by NVIDIA NVVM Compiler
//
// Compiler Build ID: CL-36424714
// Cuda compilation tools, release 13.0, V13.0.88
// Based on NVVM 20.0.0
//

.version 9.0
.target sm_100
.address_size 64

	// .globl	_Z12setup_kernelP17curandStateXORWOW
.global .align 4 .b8 precalc_xorwow_matrix[102400];
.global .align 4 .b8 precalc_xorwow_offset_matrix[102400];
.global .align 4 .b8 mrg32k3aM1[2304];
.global .align 4 .b8 mrg32k3aM2[2304];
.global .align 4 .b8 mrg32k3aM1SubSeq[2016];
.global .align 4 .b8 mrg32k3aM2SubSeq[2016];
.global .align 4 .b8 mrg32k3aM1Seq[2304];
.global .align 4 .b8 mrg32k3aM2Seq[2304];
.const .align 8 .b8 __cr_lgamma_table[72];
// _ZZN3cub18CUB_300001_SM_10006detail6reduce28DeviceReduceSingleTileKernelINS2_10policy_hubIN4cuda3std3__45tupleIJblEEEjN6thrust24THRUST_300001_SM_1000_NS8cuda_cub9__find_if7functorIS9_EEE10Policy1000ENSB_12zip_iteratorINS8_IJNSD_26transform_input_iterator_tIbNSC_6detail35transform_pair_of_input_iterators_tIbNSB_6detail15normal_iteratorINSB_10device_ptrIiEEEESQ_NS7_8equal_toIiEEEENS7_10__not_fn_tINS7_10__identityEEEEENSB_17counting_iteratorIlNSB_11use_defaultESZ_SZ_EEEEEEEPS9_jSF_S9_S9_SV_EEvT0_T1_T2_T3_T4_T6_E12temp_storage has been demoted
// _ZZN3cub18CUB_300001_SM_10006detail6reduce18DeviceReduceKernelINS2_10policy_hubIN4cuda3std3__45tupleIJblEEEjN6thrust24THRUST_300001_SM_1000_NS8cuda_cub9__find_if7functorIS9_EEE10Policy1000ENSB_12zip_iteratorINS8_IJNSD_26transform_input_iterator_tIbNSC_6detail35transform_pair_of_input_iterators_tIbNSB_6detail15normal_iteratorINSB_10device_ptrIiEEEESQ_NS7_8equal_toIiEEEENS7_10__not_fn_tINS7_10__identityEEEEENSB_17counting_iteratorIlNSB_11use_defaultESZ_SZ_EEEEEEEjSF_S9_SV_EEvT0_PT3_T1_NS0_13GridEvenShareIS16_EET2_T4_E12temp_storage has been demoted
// _ZZN3cub18CUB_300001_SM_10006detail6reduce28DeviceReduceSingleTileKernelINS2_10policy_hubIN4cuda3std3__45tupleIJblEEEjN6thrust24THRUST_300001_SM_1000_NS8cuda_cub9__find_if7functorIS9_EEE10Policy1000EPS9_SI_iSF_S9_S9_NS7_10__identityEEEvT0_T1_T2_T3_T4_T6_E12temp_storage has been demoted
// _ZZN3cub18CUB_300001_SM_10006detail6reduce28DeviceReduceSingleTileKernelINS2_10policy_hubIN4cuda3std3__45tupleIJblEEEyN6thrust24THRUST_300001_SM_1000_NS8cuda_cub9__find_if7functorIS9_EEE10Policy1000ENSB_12zip_iteratorINS8_IJNSD_26transform_input_iterator_tIbNSC_6detail35transform_pair_of_input_iterators_tIbNSB_6detail15normal_iteratorINSB_10device_ptrIiEEEESQ_NS7_8equal_toIiEEEENS7_10__not_fn_tINS7_10__identityEEEEENSB_17counting_iteratorIlNSB_11use_defaultESZ_SZ_EEEEEEEPS9_ySF_S9_S9_SV_EEvT0_T1_T2_T3_T4_T6_E12temp_storage has been demoted
// _ZZN3cub18CUB_300001_SM_10006detail6reduce18DeviceReduceKernelINS2_10policy_hubIN4cuda3std3__45tupleIJblEEEyN6thrust24THRUST_300001_SM_1000_NS8cuda_cub9__find_if7functorIS9_EEE10Policy1000ENSB_12zip_iteratorINS8_IJNSD_26transform_input_iterator_tIbNSC_6detail35transform_pair_of_input_iterators_tIbNSB_6detail15normal_iteratorINSB_10device_ptrIiEEEESQ_NS7_8equal_toIiEEEENS7_10__not_fn_tINS7_10__identityEEEEENSB_17counting_iteratorIlNSB_11use_defaultESZ_SZ_EEEEEEEySF_S9_SV_EEvT0_PT3_T1_NS0_13GridEvenShareIS16_EET2_T4_E12temp_storage has been demoted
// _ZZN3cub18CUB_300001_SM_10006detail6reduce28DeviceReduceSingleTileKernelINS2_10policy_hubIN4cuda3std3__45tupleIJblEEEyN6thrust24THRUST_300001_SM_1000_NS8cuda_cub9__find_if7functorIS9_EEE10Policy1000EPS9_SI_iSF_S9_S9_NS7_10__identityEEEvT0_T1_T2_T3_T4_T6_E12temp_storage has been demoted
.global .align 1 .b8 _ZN34_INTERNAL_25a55bea_4_k_cu_eff789a34cuda3std3__45__cpo5beginE[1];
.global .align 1 .b8 _ZN34_INTERNAL_25a55bea_4_k_cu_eff789a34cuda3std3__45__cpo3endE[1];
.global .align 1 .b8 _ZN34_INTERNAL_25a55bea_4_k_cu_eff789a34cuda3std3__45__cpo6cbeginE[1];
.global .align 1 .b8 _ZN34_INTERNAL_25a55bea_4_k_cu_eff789a34cuda3std3__45__cpo4cendE[1];
.global .align 1 .b8 _ZN34_INTERNAL_25a55bea_4_k_cu_eff789a34cuda3std3__45__cpo6rbeginE[1];
.global .align 1 .b8 _ZN34_INTERNAL_25a55bea_4_k_cu_eff789a34cuda3std3__45__cpo4rendE[1];
.global .align 1 .b8 _ZN34_INTERNAL_25a55bea_4_k_cu_eff789a34cuda3std3__45__cpo7crbeginE[1];
.global .align 1 .b8 _ZN34_INTERNAL_25a55bea_4_k_cu_eff789a34cuda3std3__45__cpo5crendE[1];
.global .align 1 .b8 _ZN34_INTERNAL_25a55bea_4_k_cu_eff789a34cuda3std3__436_GLOBAL__N__25a55bea_4_k_cu_eff789a36ignoreE[1];
.global .align 1 .b8 _ZN34_INTERNAL_25a55bea_4_k_cu_eff789a34cuda3std3__419piecewise_constructE[1];
.global .align 1 .b8 _ZN34_INTERNAL_25a55bea_4_k_cu_eff789a34cuda3std3__48in_placeE[1];
.global .align 1 .b8 _ZN34_INTERNAL_25a55bea_4_k_cu_eff789a34cuda3std3__420unreachable_sentinelE[1];
.global .align 1 .b8 _ZN34_INTERNAL_25a55bea_4_k_cu_eff789a34cuda3std3__47nulloptE[1];
.global .align 1 .b8 _ZN34_INTERNAL_25a55bea_4_k_cu_eff789a34cuda3std3__48unexpectE[1];
.global .align 1 .b8 _ZN34_INTERNAL_25a55bea_4_k_cu_eff789a34cuda3std6ranges3__45__cpo4swapE[1];
.global .align 1 .b8 _ZN34_INTERNAL_25a55bea_4_k_cu_eff789a34cuda3std6ranges3__45__cpo9iter_moveE[1];
.global .align 1 .b8 _ZN34_INTERNAL_25a55bea_4_k_cu_eff789a34cuda3std6ranges3__45__cpo5beginE[1];
.global .align 1 .b8 _ZN34_INTERNAL_25a55bea_4_k_cu_eff789a34cuda3std6ranges3__45__cpo3endE[1];
.global .align 1 .b8 _ZN34_INTERNAL_25a55bea_4_k_cu_eff789a34cuda3std6ranges3__45__cpo6cbeginE[1];
.global .align 1 .b8 _ZN34_INTERNAL_25a55bea_4_k_cu_eff789a34cuda3std6ranges3__45__cpo4cendE[1];
.global .align 1 .b8 _ZN34_INTERNAL_25a55bea_4_k_cu_eff789a34cuda3std6ranges3__45__cpo7advanceE[1];
.global .align 1 .b8 _ZN34_INTERNAL_25a55bea_4_k_cu_eff789a34cuda3std6ranges3__45__cpo9iter_swapE[1];
.global .align 1 .b8 _ZN34_INTERNAL_25a55bea_4_k_cu_eff789a34cuda3std6ranges3__45__cpo4nextE[1];
.global .align 1 .b8 _ZN34_INTERNAL_25a55bea_4_k_cu_eff789a34cuda3std6ranges3__45__cpo4prevE[1];
.global .align 1 .b8 _ZN34_INTERNAL_25a55bea_4_k_cu_eff789a34cuda3std6ranges3__45__cpo4dataE[1];
.global .align 1 .b8 _ZN34_INTERNAL_25a55bea_4_k_cu_eff789a34cuda3std6ranges3__45__cpo5cdataE[1];
.global .align 1 .b8 _ZN34_INTERNAL_25a55bea_4_k_cu_eff789a34cuda3std6ranges3__45__cpo4sizeE[1];
.global .align 1 .b8 _ZN34_INTERNAL_25a55bea_4_k_cu_eff789a34cuda3std6ranges3__45__cpo5ssizeE[1];
.global .align 1 .b8 _ZN34_INTERNAL_25a55bea_4_k_cu_eff789a34cuda3std6ranges3__45__cpo8distanceE[1];
.global .align 1 .b8 _ZN34_INTERNAL_25a55bea_4_k_cu_eff789a36thrust24THRUST_300001_SM_1000_NS8cuda_cub3parE[1];
.global .align 1 .b8 _ZN34_INTERNAL_25a55bea_4_k_cu_eff789a36thrust24THRUST_300001_SM_1000_NS8cuda_cub10par_nosyncE[1];
.global .align 1 .b8 _ZN34_INTERNAL_25a55bea_4_k_cu_eff789a36thrust24THRUST_300001_SM_1000_NS6system6detail10sequential3seqE[1];
.global .align 1 .b8 _ZN34_INTERNAL_25a55bea_4_k_cu_eff789a36thrust24THRUST_300001_SM_1000_NS6system3cpp3parE[1];
.global .align 1 .b8 _ZN34_INTERNAL_25a55bea_4_k_cu_eff789a36thrust24THRUST_300001_SM_1000_NS12placeholders2_1E[1];
.global .align 1 .b8 _ZN34_INTERNAL_25a55bea_4_k_cu_eff789a36thrust24THRUST_300001_SM_1000_NS12placeholders2_2E[1];
.global .align 1 .b8 _ZN34_INTERNAL_25a55bea_4_k_cu_eff789a36thrust24THRUST_300001_SM_1000_NS12placeholders2_3E[1];
.global .align 1 .b8 _ZN34_INTERNAL_25a55bea_4_k_cu_eff789a36thrust24THRUST_300001_SM_1000_NS12placeholders2_4E[1];
.global .align 1 .b8 _ZN34_INTERNAL_25a55bea_4_k_cu_eff789a36thrust24THRUST_300001_SM_1000_NS12placeholders2_5E[1];
.global .align 1 .b8 _ZN34_INTERNAL_25a55bea_4_k_cu_eff789a36thrust24THRUST_300001_SM_1000_NS12placeholders2_6E[1];
.global .align 1 .b8 _ZN34_INTERNAL_25a55bea_4_k_cu_eff789a36thrust24THRUST_300001_SM_1000_NS12placeholders2_7E[1];
.global .align 1 .b8 _ZN34_INTERNAL_25a55bea_4_k_cu_eff789a36thrust24THRUST_300001_SM_1000_NS12placeholders2_8E[1];
.global .align 1 .b8 _ZN34_INTERNAL_25a55bea_4_k_cu_eff789a36thrust24THRUST_300001_SM_1000_NS12placeholders2_9E[1];
.global .align 1 .b8 _ZN34_INTERNAL_25a55bea_4_k_cu_eff789a36thrust24THRUST_300001_SM_1000_NS12placeholders3_10E[1];
.global .align 1 .b8 _ZN34_INTERNAL_25a55bea_4_k_cu_eff789a36thrust24THRUST_300001_SM_1000_NS3seqE[1];
.global .align 1 .b8 _ZN34_INTERNAL_25a55bea_4_k_cu_eff789a36thrust24THRUST_300001_SM_1000_NS6deviceE[1];

.visible .entry _Z12setup_kernelP17curandStateXORWOW(
	.param .u64 .ptr .align 1 _Z12setup_kernelP17curandStateXORWOW_param_0
)
{
	.reg .pred 	%p<25>;
	.reg .b32 	%r<411>;
	.reg .b64 	%rd<18>;

	ld.param.u64 	%rd8, [_Z12setup_kernelP17curandStateXORWOW_param_0];
	cvta.to.global.u64 	%rd9, %rd8;
	mov.u32 	%r182, %tid.x;
	mov.u32 	%r183, %ctaid.x;
	mov.u32 	%r184, %ntid.x;
	mad.lo.s32 	%r185, %r183, %r184, %r182;
	add.s32 	%r186, %r185, 7;
	cvt.s64.s32 	%rd17, %r185;
	mul.wide.s32 	%rd10, %r185, 48;
	add.s64 	%rd2, %rd9, %rd10;
	xor.b32  	%r187, %r186, -1429050551;
	mul.lo.s32 	%r188, %r187, 1099087573;
	setp.gt.s32 	%p1, %r185, -8;
	selp.b32 	%r189, -644748465, -1947113066, %p1;
	add.s32 	%r190, %r189, %r188;
	add.s32 	%r191, %r190, 6615241;
	add.s32 	%r192, %r188, 123456789;
	st.global.v2.u32 	[%rd2], {%r191, %r192};
	xor.b32  	%r193, %r188, 362436069;
	add.s32 	%r194, %r189, 521288629;
	st.global.v2.u32 	[%rd2+8], {%r193, %r194};
	xor.b32  	%r195, %r189, 88675123;
	add.s32 	%r196, %r188, 5783321;
	st.global.v2.u32 	[%rd2+16], {%r195, %r196};
	setp.eq.s32 	%p2, %r185, 0;
	@%p2 bra 	$L__BB0_42;
	mov.b32 	%r317, 0;
	mov.u64 	%rd12, precalc_xorwow_matrix;
$L__BB0_2:
	and.b64  	%rd4, %rd17, 3;
	setp.eq.s64 	%p3, %rd4, 0;
	@%p3 bra 	$L__BB0_41;
	mul.wide.u32 	%rd11, %r317, 3200;
	add.s64 	%rd5, %rd12, %rd11;
	cvt.u32.u64 	%r2, %rd4;
	mov.b32 	%r318, 0;
$L__BB0_4:
	mov.b32 	%r331, 0;
	mov.u32 	%r332, %r331;
	mov.u32 	%r333, %r331;
	mov.u32 	%r334, %r331;
	mov.u32 	%r335, %r331;
	mov.u32 	%r324, %r331;
$L__BB0_5:
	mul.wide.u32 	%rd13, %r324, 4;
	add.s64 	%rd14, %rd2, %rd13;
	ld.global.u32 	%r10, [%rd14+4];
	shl.b32 	%r11, %r324, 5;
	mov.b32 	%r330, 0;
$L__BB0_6:
	.pragma "nounroll";
	shr.u32 	%r201, %r10, %r330;
	and.b32  	%r202, %r201, 1;
	setp.eq.b32 	%p4, %r202, 1;
	not.pred 	%p5, %p4;
	add.s32 	%r203, %r11, %r330;
	mul.lo.s32 	%r204, %r203, 5;
	mul.wide.u32 	%rd15, %r204, 4;
	add.s64 	%rd6, %rd5, %rd15;
	@%p5 bra 	$L__BB0_8;
	ld.global.u32 	%r205, [%rd6];
	xor.b32  	%r335, %r335, %r205;
	ld.global.u32 	%r206, [%rd6+4];
	xor.b32  	%r334, %r334, %r206;
	ld.global.u32 	%r207, [%rd6+8];
	xor.b32  	%r333, %r333, %r207;
	ld.global.u32 	%r208, [%rd6+12];
	xor.b32  	%r332, %r332, %r208;
	ld.global.u32 	%r209, [%rd6+16];
	xor.b32  	%r331, %r331, %r209;
$L__BB0_8:
	and.b32  	%r211, %r201, 2;
	setp.eq.s32 	%p6, %r211, 0;
	@%p6 bra 	$L__BB0_10;
	ld.global.u32 	%r212, [%rd6+20];
	xor.b32  	%r335, %r335, %r212;
	ld.global.u32 	%r213, [%rd6+24];
	xor.b32  	%r334, %r334, %r213;
	ld.global.u32 	%r214, [%rd6+28];
	xor.b32  	%r333, %r333, %r214;
	ld.global.u32 	%r215, [%rd6+32];
	xor.b32  	%r332, %r332, %r215;
	ld.global.u32 	%r216, [%rd6+36];
	xor.b32  	%r331, %r331, %r216;
$L__BB0_10:
	and.b32  	%r218, %r201, 4;
	setp.eq.s32 	%p7, %r218, 0;
	@%p7 bra 	$L__BB0_12;
	ld.global.u32 	%r219, [%rd6+40];
	xor.b32  	%r335, %r335, %r219;
	ld.global.u32 	%r220, [%rd6+44];
	xor.b32  	%r334, %r334, %r220;
	ld.global.u32 	%r221, [%rd6+48];
	xor.b32  	%r333, %r333, %r221;
	ld.global.u32 	%r222, [%rd6+52];
	xor.b32  	%r332, %r332, %r222;
	ld.global.u32 	%r223, [%rd6+56];
	xor.b32  	%r331, %r331, %r223;
$L__BB0_12:
	and.b32  	%r225, %r201, 8;
	setp.eq.s32 	%p8, %r225, 0;
	@%p8 bra 	$L__BB0_14;
	ld.global.u32 	%r226, [%rd6+60];
	xor.b32  	%r335, %r335, %r226;
	ld.global.u32 	%r227, [%rd6+64];
	xor.b32  	%r334, %r334, %r227;
	ld.global.u32 	%r228, [%rd6+68];
	xor.b32  	%r333, %r333, %r228;
	ld.global.u32 	%r229, [%rd6+72];
	xor.b32  	%r332, %r332, %r229;
	ld.global.u32 	%r230, [%rd6+76];
	xor.b32  	%r331, %r331, %r230;
$L__BB0_14:
	and.b32  	%r232, %r201, 16;
	setp.eq.s32 	%p9, %r232, 0;
	@%p9 bra 	$L__BB0_16;
	ld.global.u32 	%r233, [%rd6+80];
	xor.b32  	%r335, %r335, %r233;
	ld.global.u32 	%r234, [%rd6+84];
	xor.b32  	%r334, %r334, %r234;
	ld.global.u32 	%r235, [%rd6+88];
	xor.b32  	%r333, %r333, %r235;
	ld.global.u32 	%r236, [%rd6+92];
	xor.b32  	%r332, %r332, %r236;
	ld.global.u32 	%r237, [%rd6+96];
	xor.b32  	%r331, %r331, %r237;
$L__BB0_16:
	and.b32  	%r239, %r201, 32;
	setp.eq.s32 	%p10, %r239, 0;
	@%p10 bra 	$L__BB0_18;
	ld.global.u32 	%r240, [%rd6+100];
	xor.b32  	%r335, %r335, %r240;
	ld.global.u32 	%r241, [%rd6+104];
	xor.b32  	%r334, %r334, %r241;
	ld.global.u32 	%r242, [%rd6+108];
	xor.b32  	%r333, %r333, %r242;
	ld.global.u32 	%r243, [%rd6+112];
	xor.b32  	%r332, %r332, %r243;
	ld.global.u32 	%r244, [%rd6+116];
	xor.b32  	%r331, %r331, %r244;
$L__BB0_18:
	and.b32  	%r246, %r201, 64;
	setp.eq.s32 	%p11, %r246, 0;
	@%p11 bra 	$L__BB0_20;
	ld.global.u32 	%r247, [%rd6+120];
	xor.b32  	%r335, %r335, %r247;
	ld.global.u32 	%r248, [%rd6+124];
	xor.b32  	%r334, %r334, %r248;
	ld.global.u32 	%r249, [%rd6+128];
	xor.b32  	%r333, %r333, %r249;
	ld.global.u32 	%r250, [%rd6+132];
	xor.b32  	%r332, %r332, %r250;
	ld.global.u32 	%r251, [%rd6+136];
	xor.b32  	%r331, %r331, %r251;
$L__BB0_20:
	and.b32  	%r253, %r201, 128;
	setp.eq.s32 	%p12, %r253, 0;
	@%p12 bra 	$L__BB0_22;
	ld.global.u32 	%r254, [%rd6+140];
	xor.b32  	%r335, %r335, %r254;
	ld.global.u32 	%r255, [%rd6+144];
	xor.b32  	%r334, %r334, %r255;
	ld.global.u32 	%r256, [%rd6+148];
	xor.b32  	%r333, %r333, %r256;
	ld.global.u32 	%r257, [%rd6+152];
	xor.b32  	%r332, %r332, %r257;
	ld.global.u32 	%r258, [%rd6+156];
	xor.b32  	%r331, %r331, %r258;
$L__BB0_22:
	and.b32  	%r260, %r201, 256;
	setp.eq.s32 	%p13, %r260, 0;
	@%p13 bra 	$L__BB0_24;
	ld.global.u32 	%r261, [%rd6+160];
	xor.b32  	%r335, %r335, %r261;
	ld.global.u32 	%r262, [%rd6+164];
	xor.b32  	%r334, %r334, %r262;
	ld.global.u32 	%r263, [%rd6+168];
	xor.b32  	%r333, %r333, %r263;
	ld.global.u32 	%r264, [%rd6+172];
	xor.b32  	%r332, %r332, %r264;
	ld.global.u32 	%r265, [%rd6+176];
	xor.b32  	%r331, %r331, %r265;
$L__BB0_24:
	and.b32  	%r267, %r201, 512;
	setp.eq.s32 	%p14, %r267, 0;
	@%p14 bra 	$L__BB0_26;
	ld.global.u32 	%r268, [%rd6+180];
	xor.b32  	%r335, %r335, %r268;
	ld.global.u32 	%r269, [%rd6+184];
	xor.b32  	%r334, %r334, %r269;
	ld.global.u32 	%r270, [%rd6+188];
	xor.b32  	%r333, %r333, %r270;
	ld.global.u32 	%r271, [%rd6+192];
	xor.b32  	%r332, %r332, %r271;
	ld.global.u32 	%r272, [%rd6+196];
	xor.b32  	%r331, %r331, %r272;
$L__BB0_26:
	and.b32  	%r274, %r201, 1024;
	setp.eq.s32 	%p15, %r274, 0;
	@%p15 bra 	$L__BB0_28;
	ld.global.u32 	%r275, [%rd6+200];
	xor.b32  	%r335, %r335, %r275;
	ld.global.u32 	%r276, [%rd6+204];
	xor.b32  	%r334, %r334, %r276;
	ld.global.u32 	%r277, [%rd6+208];
	xor.b32  	%r333, %r333, %r277;
	ld.global.u32 	%r278, [%rd6+212];
	xor.b32  	%r332, %r332, %r278;
	ld.global.u32 	%r279, [%rd6+216];
	xor.b32  	%r331, %r331, %r279;
$L__BB0_28:
	and.b32  	%r281, %r201, 2048;
	setp.eq.s32 	%p16, %r281, 0;
	@%p16 bra 	$L__BB0_30;
	ld.global.u32 	%r282, [%rd6+220];
	xor.b32  	%r335, %r335, %r282;
	ld.global.u32 	%r283, [%rd6+224];
	xor.b32  	%r334, %r334, %r283;
	ld.global.u32 	%r284, [%rd6+228];
	xor.b32  	%r333, %r333, %r284;
	ld.global.u32 	%r285, [%rd6+232];
	xor.b32  	%r332, %r332, %r285;
	ld.global.u32 	%r286, [%rd6+236];
	xor.b32  	%r331, %r331, %r286;
$L__BB0_30:
	and.b32  	%r288, %r201, 4096;
	setp.eq.s32 	%p17, %r288, 0;
	@%p17 bra 	$L__BB0_32;
	ld.global.u32 	%r289, [%rd6+240];
	xor.b32  	%r335, %r335, %r289;
	ld.global.u32 	%r290, [%rd6+244];
	xor.b32  	%r334, %r334, %r290;
	ld.global.u32 	%r291, [%rd6+248];
	xor.b32  	%r333, %r333, %r291;
	ld.global.u32 	%r292, [%rd6+252];
	xor.b32  	%r332, %r332, %r292;
	ld.global.u32 	%r293, [%rd6+256];
	xor.b32  	%r331, %r331, %r293;
$L__BB0_32:
	and.b32  	%r295, %r201, 8192;
	setp.eq.s32 	%p18, %r295, 0;
	@%p18 bra 	$L__BB0_34;
	ld.global.u32 	%r296, [%rd6+260];
	xor.b32  	%r335, %r335, %r296;
	ld.global.u32 	%r297, [%rd6+264];
	xor.b32  	%r334, %r334, %r297;
	ld.global.u32 	%r298, [%rd6+268];
	xor.b32  	%r333, %r333, %r298;
	ld.global.u32 	%r299, [%rd6+272];
	xor.b32  	%r332, %r332, %r299;
	ld.global.u32 	%r300, [%rd6+276];
	xor.b32  	%r331, %r331, %r300;
$L__BB0_34:
	and.b32  	%r302, %r201, 16384;
	setp.eq.s32 	%p19, %r302, 0;
	@%p19 bra 	$L__BB0_36;
	ld.global.u32 	%r303, [%rd6+280];
	xor.b32  	%r335, %r335, %r303;
	ld.global.u32 	%r304, [%rd6+284];
	xor.b32  	%r334, %r334, %r304;
	ld.global.u32 	%r305, [%rd6+288];
	xor.b32  	%r333, %r333, %r305;
	ld.global.u32 	%r306, [%rd6+292];
	xor.b32  	%r332, %r332, %r306;
	ld.global.u32 	%r307, [%rd6+296];
	xor.b32  	%r331, %r331, %r307;
$L__BB0_36:
	and.b32  	%r309, %r201, 32768;
	setp.eq.s32 	%p20, %r309, 0;
	@%p20 bra 	$L__BB0_38;
	ld.global.u32 	%r310, [%rd6+300];
	xor.b32  	%r335, %r335, %r310;
	ld.global.u32 	%r311, [%rd6+304];
	xor.b32  	%r334, %r334, %r311;
	ld.global.u32 	%r312, [%rd6+308];
	xor.b32  	%r333, %r333, %r312;
	ld.global.u32 	%r313, [%rd6+312];
	xor.b32  	%r332, %r332, %r313;
	ld.global.u32 	%r314, [%rd6+316];
	xor.b32  	%r331, %r331, %r314;
$L__BB0_38:
	add.s32 	%r330, %r330, 16;
	setp.ne.s32 	%p21, %r330, 32;
	@%p21 bra 	$L__BB0_6;
	mad.lo.s32 	%r315, %r324, -31, %r11;
	add.s32 	%r324, %r315, 1;
	setp.ne.s32 	%p22, %r324, 5;
	@%p22 bra 	$L__BB0_5;
	st.global.u32 	[%rd2+4], %r335;
	st.global.u32 	[%rd2+8], %r334;
	st.global.u32 	[%rd2+12], %r333;
	st.global.u32 	[%rd2+16], %r332;
	st.global.u32 	[%rd2+20], %r331;
	add.s32 	%r318, %r318, 1;
	setp.lt.u32 	%p23, %r318, %r2;
	@%p23 bra 	$L__BB0_4;
$L__BB0_41:
	shr.u64 	%rd7, %rd17, 2;
	add.s32 	%r317, %r317, 1;
	setp.gt.u64 	%p24, %rd17, 3;
	mov.u64 	%rd17, %rd7;
	@%p24 bra 	$L__BB0_2;
$L__BB0_42:
	mov.b32 	%r316, 0;
	st.global.v2.u32 	[%rd2+24], {%r316, %r316};
	st.global.u32 	[%rd2+32], %r316;
	mov.b64 	%rd16, 0;
	st.global.u64 	[%rd2+40], %rd16;
	ret;

}
	// .globl	_Z22generate_normal_kernelP17curandStateXORWOWPfS1_
.visible .entry _Z22generate_normal_kernelP17curandStateXORWOWPfS1_(
	.param .u64 .ptr .align 1 _Z22generate_normal_kernelP17curandStateXORWOWPfS1__param_0,
	.param .u64 .ptr .align 1 _Z22generate_normal_kernelP17curandStateXORWOWPfS1__param_1,
	.param .u64 .ptr .align 1 _Z22generate_normal_kernelP17curandStateXORWOWPfS1__param_2
)
{
	.reg .pred 	%p<9>;
	.reg .b32 	%r<86>;
	.reg .b32 	%f<72>;
	.reg .b64 	%rd<13>;
	.reg .b64 	%fd<2>;

	ld.param.u64 	%rd4, [_Z22generate_normal_kernelP17curandStateXORWOWPfS1__param_0];
	ld.param.u64 	%rd2, [_Z22generate_normal_kernelP17curandStateXORWOWPfS1__param_1];
	ld.param.u64 	%rd3, [_Z22generate_normal_kernelP17curandStateXORWOWPfS1__param_2];
	cvta.to.global.u64 	%rd5, %rd4;
	mov.u32 	%r30, %tid.x;
	mov.u32 	%r31, %ctaid.x;
	mov.u32 	%r32, %ntid.x;
	mad.lo.s32 	%r1, %r31, %r32, %r30;
	mul.wide.s32 	%rd6, %r1, 48;
	add.s64 	%rd1, %rd5, %rd6;
	ld.global.v2.u32 	{%r85, %r3}, [%rd1];
	ld.global.v2.u32 	{%r4, %r84}, [%rd1+8];
	ld.global.v2.u32 	{%r83, %r75}, [%rd1+16];
	ld.global.v2.u32 	{%r10, %r9}, [%rd1+24];
	ld.global.f64 	%fd1, [%rd1+40];
	setp.eq.s32 	%p1, %r10, 1;
	@%p1 bra 	$L__BB1_2;
	shr.u32 	%r33, %r3, 2;
	xor.b32  	%r34, %r33, %r3;
	shl.b32 	%r35, %r75, 4;
	shl.b32 	%r36, %r34, 1;
	xor.b32  	%r37, %r35, %r36;
	xor.b32  	%r38, %r37, %r75;
	xor.b32  	%r74, %r38, %r34;
	add.s32 	%r39, %r85, %r74;
	add.s32 	%r40, %r39, 362437;
	shr.u32 	%r41, %r4, 2;
	xor.b32  	%r42, %r41, %r4;
	shl.b32 	%r43, %r74, 4;
	shl.b32 	%r44, %r42, 1;
	xor.b32  	%r45, %r44, %r43;
	xor.b32  	%r46, %r45, %r42;
	xor.b32  	%r73, %r46, %r74;
	add.s32 	%r85, %r85, 724874;
	add.s32 	%r47, %r73, %r85;
	cvt.rn.f32.u32 	%f10, %r40;
	fma.rn.f32 	%f11, %f10, 0f2F800000, 0f2F000000;
	cvt.rn.f32.u32 	%f12, %r47;
	fma.rn.f32 	%f13, %f12, 0f30C90FDB, 0f30490FDB;
	setp.lt.f32 	%p2, %f11, 0f00800000;
	mul.f32 	%f14, %f11, 0f4B000000;
	selp.f32 	%f15, %f14, %f11, %p2;
	selp.f32 	%f16, 0fC1B80000, 0f00000000, %p2;
	mov.b32 	%r48, %f15;
	add.s32 	%r49, %r48, -1059760811;
	and.b32  	%r50, %r49, -8388608;
	sub.s32 	%r51, %r48, %r50;
	mov.b32 	%f17, %r51;
	cvt.rn.f32.s32 	%f18, %r50;
	fma.rn.f32 	%f19, %f18, 0f34000000, %f16;
	add.f32 	%f20, %f17, 0fBF800000;
	fma.rn.f32 	%f21, %f20, 0fBE055027, 0f3E1039F6;
	fma.rn.f32 	%f22, %f21, %f20, 0fBDF8CDCC;
	fma.rn.f32 	%f23, %f22, %f20, 0f3E0F2955;
	fma.rn.f32 	%f24, %f23, %f20, 0fBE2AD8B9;
	fma.rn.f32 	%f25, %f24, %f20, 0f3E4CED0B;
	fma.rn.f32 	%f26, %f25, %f20, 0fBE7FFF22;
	fma.rn.f32 	%f27, %f26, %f20, 0f3EAAAA78;
	fma.rn.f32 	%f28, %f27, %f20, 0fBF000000;
	mul.f32 	%f29, %f20, %f28;
	fma.rn.f32 	%f30, %f29, %f20, %f20;
	fma.rn.f32 	%f31, %f19, 0f3F317218, %f30;
	setp.gt.u32 	%p3, %r48, 2139095039;
	fma.rn.f32 	%f32, %f15, 0f7F800000, 0f7F800000;
	selp.f32 	%f33, %f32, %f31, %p3;
	setp.eq.f32 	%p4, %f15, 0f00000000;
	mul.f32 	%f34, %f33, 0fC0000000;
	selp.f32 	%f35, 0f7F800000, %f34, %p4;
	sqrt.rn.f32 	%f36, %f35;
	sin.approx.f32 	%f37, %f13;
	cos.approx.f32 	%f38, %f13;
	mul.f32 	%f69, %f36, %f37;
	mul.f32 	%f70, %f36, %f38;
	bra.uni 	$L__BB1_3;
$L__BB1_2:
	ld.global.f32 	%f70, [%rd1+32];
	mov.u32 	%r73, %r75;
	mov.u32 	%r74, %r83;
	mov.u32 	%r75, %r84;
	mov.u32 	%r83, %r4;
	mov.u32 	%r84, %r3;
	mov.f32 	%f69, %f70;
$L__BB1_3:
	setp.ne.s32 	%p5, %r10, 1;
	cvta.to.global.u64 	%rd7, %rd2;
	mul.wide.s32 	%rd8, %r1, 4;
	add.s64 	%rd9, %rd7, %rd8;
	st.global.f32 	[%rd9], %f69;
	mov.b32 	%r79, 0;
	mov.u32 	%r80, %r73;
	mov.u32 	%r81, %r74;
	mov.u32 	%r82, %r75;
	mov.f32 	%f71, %f70;
	@%p5 bra 	$L__BB1_5;
	shr.u32 	%r54, %r84, 2;
	xor.b32  	%r55, %r54, %r84;
	shl.b32 	%r56, %r73, 4;
	shl.b32 	%r57, %r55, 1;
	xor.b32  	%r58, %r56, %r57;
	xor.b32  	%r59, %r58, %r73;
	xor.b32  	%r81, %r59, %r55;
	add.s32 	%r60, %r85, %r81;
	add.s32 	%r61, %r60, 362437;
	shr.u32 	%r62, %r83, 2;
	xor.b32  	%r63, %r62, %r83;
	shl.b32 	%r64, %r81, 4;
	shl.b32 	%r65, %r63, 1;
	xor.b32  	%r66, %r65, %r64;
	xor.b32  	%r67, %r66, %r63;
	xor.b32  	%r80, %r67, %r81;
	add.s32 	%r85, %r85, 724874;
	add.s32 	%r68, %r80, %r85;
	cvt.rn.f32.u32 	%f39, %r61;
	fma.rn.f32 	%f40, %f39, 0f2F800000, 0f2F000000;
	cvt.rn.f32.u32 	%f41, %r68;
	fma.rn.f32 	%f42, %f41, 0f30C90FDB, 0f30490FDB;
	setp.lt.f32 	%p6, %f40, 0f00800000;
	mul.f32 	%f43, %f40, 0f4B000000;
	selp.f32 	%f44, %f43, %f40, %p6;
	selp.f32 	%f45, 0fC1B80000, 0f00000000, %p6;
	mov.b32 	%r69, %f44;
	add.s32 	%r70, %r69, -1059760811;
	and.b32  	%r71, %r70, -8388608;
	sub.s32 	%r72, %r69, %r71;
	mov.b32 	%f46, %r72;
	cvt.rn.f32.s32 	%f47, %r71;
	fma.rn.f32 	%f48, %f47, 0f34000000, %f45;
	add.f32 	%f49, %f46, 0fBF800000;
	fma.rn.f32 	%f50, %f49, 0fBE055027, 0f3E1039F6;
	fma.rn.f32 	%f51, %f50, %f49, 0fBDF8CDCC;
	fma.rn.f32 	%f52, %f51, %f49, 0f3E0F2955;
	fma.rn.f32 	%f53, %f52, %f49, 0fBE2AD8B9;
	fma.rn.f32 	%f54, %f53, %f49, 0f3E4CED0B;
	fma.rn.f32 	%f55, %f54, %f49, 0fBE7FFF22;
	fma.rn.f32 	%f56, %f55, %f49, 0f3EAAAA78;
	fma.rn.f32 	%f57, %f56, %f49, 0fBF000000;
	mul.f32 	%f58, %f49, %f57;
	fma.rn.f32 	%f59, %f58, %f49, %f49;
	fma.rn.f32 	%f60, %f48, 0f3F317218, %f59;
	setp.gt.u32 	%p7, %r69, 2139095039;
	fma.rn.f32 	%f61, %f44, 0f7F800000, 0f7F800000;
	selp.f32 	%f62, %f61, %f60, %p7;
	setp.eq.f32 	%p8, %f44, 0f00000000;
	mul.f32 	%f63, %f62, 0fC0000000;
	selp.f32 	%f64, 0f7F800000, %f63, %p8;
	sqrt.rn.f32 	%f65, %f64;
	sin.approx.f32 	%f66, %f42;
	cos.approx.f32 	%f67, %f42;
	mul.f32 	%f71, %f65, %f66;
	mul.f32 	%f70, %f65, %f67;
	mov.b32 	%r79, 1;
	mov.u32 	%r82, %r73;
	mov.u32 	%r83, %r74;
	mov.u32 	%r84, %r75;
$L__BB1_5:
	cvta.to.global.u64 	%rd10, %rd3;
	add.s64 	%rd12, %rd10, %rd8;
	st.global.f32 	[%rd12], %f71;
	st.global.v2.u32 	[%rd1], {%r85, %r84};
	st.global.v2.u32 	[%rd1+8], {%r83, %r82};
	st.global.v2.u32 	[%rd1+16], {%r81, %r80};
	st.global.v2.u32 	[%rd1+24], {%r79, %r9};
	st.global.f32 	[%rd1+32], %f70;
	st.global.f64 	[%rd1+40], %fd1;
	ret;

}
	// .globl	_Z11mapFunctionPiPfS0_S0_S0_i
.visible .entry _Z11mapFunctionPiPfS0_S0_S0_i(
	.param .u64 .ptr .align 1 _Z11mapFunctionPiPfS0_S0_S0_i_param_0,
	.param .u64 .ptr .align 1 _Z11mapFunctionPiPfS0_S0_S0_i_param_1,
	.param .u64 .ptr .align 1 _Z11mapFunctionPiPfS0_S0_S0_i_param_2,
	.param .u64 .ptr .align 1 _Z11mapFunctionPiPfS0_S0_S0_i_param_3,
	.param .u64 .ptr .align 1 _Z11mapFunctionPiPfS0_S0_S0_i_param_4,
	.param .u32 _Z11mapFunctionPiPfS0_S0_S0_i_param_5
)
{
	.reg .pred 	%p<25>;
	.reg .b32 	%r<69>;
	.reg .b32 	%f<132>;
	.reg .b64 	%rd<33>;

	ld.param.u64 	%rd9, [_Z11mapFunctionPiPfS0_S0_S0_i_param_0];
	ld.param.u64 	%rd10, [_Z11mapFunctionPiPfS0_S0_S0_i_param_1];
	ld.param.u64 	%rd12, [_Z11mapFunctionPiPfS0_S0_S0_i_param_2];
	ld.param.u64 	%rd11, [_Z11mapFunctionPiPfS0_S0_S0_i_param_3];
	ld.param.u64 	%rd13, [_Z11mapFunctionPiPfS0_S0_S0_i_param_4];
	ld.param.u32 	%r24, [_Z11mapFunctionPiPfS0_S0_S0_i_param_5];
	cvta.to.global.u64 	%rd1, %rd13;
	cvta.to.global.u64 	%rd2, %rd12;
	mov.u32 	%r26, %tid.x;
	mov.u32 	%r27, %ctaid.x;
	mov.u32 	%r28, %ntid.x;
	mad.lo.s32 	%r1, %r27, %r28, %r26;
	setp.lt.s32 	%p1, %r24, 1;
	mov.b32 	%r68, 0;
	@%p1 bra 	$L__BB2_12;
	cvta.to.global.u64 	%rd14, %rd10;
	cvta.to.global.u64 	%rd15, %rd11;
	mul.wide.s32 	%rd16, %r1, 4;
	add.s64 	%rd17, %rd14, %rd16;
	ld.global.f32 	%f1, [%rd17];
	add.s64 	%rd18, %rd15, %rd16;
	ld.global.f32 	%f2, [%rd18];
	and.b32  	%r2, %r24, 7;
	setp.lt.u32 	%p2, %r24, 8;
	mov.f32 	%f129, 0f7F7FFFFF;
	mov.b32 	%r63, 0;
	mov.u32 	%r68, %r63;
	@%p2 bra 	$L__BB2_4;
	and.b32  	%r63, %r24, 2147483640;
	add.s64 	%rd32, %rd2, 16;
	add.s64 	%rd31, %rd1, 16;
	mov.f32 	%f129, 0f7F7FFFFF;
	mov.b32 	%r57, 0;
	mov.u32 	%r68, %r57;
$L__BB2_3:
	.pragma "nounroll";
	ld.global.f32 	%f12, [%rd32+-16];
	ld.global.f32 	%f13, [%rd31+-16];
	sub.f32 	%f14, %f12, %f1;
	sub.f32 	%f15, %f13, %f2;
	mul.f32 	%f16, %f15, %f15;
	fma.rn.f32 	%f17, %f14, %f14, %f16;
	sqrt.rn.f32 	%f18, %f17;
	setp.lt.f32 	%p3, %f18, %f129;
	selp.b32 	%r32, %r57, %r68, %p3;
	selp.f32 	%f19, %f18, %f129, %p3;
	ld.global.f32 	%f20, [%rd32+-12];
	ld.global.f32 	%f21, [%rd31+-12];
	sub.f32 	%f22, %f20, %f1;
	sub.f32 	%f23, %f21, %f2;
	mul.f32 	%f24, %f23, %f23;
	fma.rn.f32 	%f25, %f22, %f22, %f24;
	sqrt.rn.f32 	%f26, %f25;
	setp.lt.f32 	%p4, %f26, %f19;
	add.s32 	%r33, %r57, 1;
	selp.b32 	%r34, %r33, %r32, %p4;
	selp.f32 	%f27, %f26, %f19, %p4;
	ld.global.f32 	%f28, [%rd32+-8];
	ld.global.f32 	%f29, [%rd31+-8];
	sub.f32 	%f30, %f28, %f1;
	sub.f32 	%f31, %f29, %f2;
	mul.f32 	%f32, %f31, %f31;
	fma.rn.f32 	%f33, %f30, %f30, %f32;
	sqrt.rn.f32 	%f34, %f33;
	setp.lt.f32 	%p5, %f34, %f27;
	add.s32 	%r35, %r57, 2;
	selp.b32 	%r36, %r35, %r34, %p5;
	selp.f32 	%f35, %f34, %f27, %p5;
	ld.global.f32 	%f36, [%rd32+-4];
	ld.global.f32 	%f37, [%rd31+-4];
	sub.f32 	%f38, %f36, %f1;
	sub.f32 	%f39, %f37, %f2;
	mul.f32 	%f40, %f39, %f39;
	fma.rn.f32 	%f41, %f38, %f38, %f40;
	sqrt.rn.f32 	%f42, %f41;
	setp.lt.f32 	%p6, %f42, %f35;
	add.s32 	%r37, %r57, 3;
	selp.b32 	%r38, %r37, %r36, %p6;
	selp.f32 	%f43, %f42, %f35, %p6;
	ld.global.f32 	%f44, [%rd32];
	ld.global.f32 	%f45, [%rd31];
	sub.f32 	%f46, %f44, %f1;
	sub.f32 	%f47, %f45, %f2;
	mul.f32 	%f48, %f47, %f47;
	fma.rn.f32 	%f49, %f46, %f46, %f48;
	sqrt.rn.f32 	%f50, %f49;
	setp.lt.f32 	%p7, %f50, %f43;
	add.s32 	%r39, %r57, 4;
	selp.b32 	%r40, %r39, %r38, %p7;
	selp.f32 	%f51, %f50, %f43, %p7;
	ld.global.f32 	%f52, [%rd32+4];
	ld.global.f32 	%f53, [%rd31+4];
	sub.f32 	%f54, %f52, %f1;
	sub.f32 	%f55, %f53, %f2;
	mul.f32 	%f56, %f55, %f55;
	fma.rn.f32 	%f57, %f54, %f54, %f56;
	sqrt.rn.f32 	%f58, %f57;
	setp.lt.f32 	%p8, %f58, %f51;
	add.s32 	%r41, %r57, 5;
	selp.b32 	%r42, %r41, %r40, %p8;
	selp.f32 	%f59, %f58, %f51, %p8;
	ld.global.f32 	%f60, [%rd32+8];
	ld.global.f32 	%f61, [%rd31+8];
	sub.f32 	%f62, %f60, %f1;
	sub.f32 	%f63, %f61, %f2;
	mul.f32 	%f64, %f63, %f63;
	fma.rn.f32 	%f65, %f62, %f62, %f64;
	sqrt.rn.f32 	%f66, %f65;
	setp.lt.f32 	%p9, %f66, %f59;
	add.s32 	%r43, %r57, 6;
	selp.b32 	%r44, %r43, %r42, %p9;
	selp.f32 	%f67, %f66, %f59, %p9;
	ld.global.f32 	%f68, [%rd32+12];
	ld.global.f32 	%f69, [%rd31+12];
	sub.f32 	%f70, %f68, %f1;
	sub.f32 	%f71, %f69, %f2;
	mul.f32 	%f72, %f71, %f71;
	fma.rn.f32 	%f73, %f70, %f70, %f72;
	sqrt.rn.f32 	%f74, %f73;
	setp.lt.f32 	%p10, %f74, %f67;
	add.s32 	%r45, %r57, 7;
	selp.b32 	%r68, %r45, %r44, %p10;
	selp.f32 	%f129, %f74, %f67, %p10;
	add.s64 	%rd32, %rd32, 32;
	add.s64 	%rd31, %rd31, 32;
	add.s32 	%r57, %r57, 8;
	setp.ne.s32 	%p11, %r57, %r63;
	@%p11 bra 	$L__BB2_3;
$L__BB2_4:
	setp.eq.s32 	%p12, %r2, 0;
	@%p12 bra 	$L__BB2_12;
	and.b32  	%r11, %r24, 3;
	setp.lt.u32 	%p13, %r2, 4;
	@%p13 bra 	$L__BB2_7;
	mul.wide.u32 	%rd19, %r63, 4;
	add.s64 	%rd20, %rd2, %rd19;
	ld.global.f32 	%f75, [%rd20];
	add.s64 	%rd21, %rd1, %rd19;
	ld.global.f32 	%f76, [%rd21];
	sub.f32 	%f77, %f75, %f1;
	sub.f32 	%f78, %f76, %f2;
	mul.f32 	%f79, %f78, %f78;
	fma.rn.f32 	%f80, %f77, %f77, %f79;
	sqrt.rn.f32 	%f81, %f80;
	setp.lt.f32 	%p14, %f81, %f129;
	selp.b32 	%r47, %r63, %r68, %p14;
	selp.f32 	%f82, %f81, %f129, %p14;
	add.s32 	%r48, %r63, 1;
	ld.global.f32 	%f83, [%rd20+4];
	ld.global.f32 	%f84, [%rd21+4];
	sub.f32 	%f85, %f83, %f1;
	sub.f32 	%f86, %f84, %f2;
	mul.f32 	%f87, %f86, %f86;
	fma.rn.f32 	%f88, %f85, %f85, %f87;
	sqrt.rn.f32 	%f89, %f88;
	setp.lt.f32 	%p15, %f89, %f82;
	selp.b32 	%r49, %r48, %r47, %p15;
	selp.f32 	%f90, %f89, %f82, %p15;
	add.s32 	%r50, %r63, 2;
	ld.global.f32 	%f91, [%rd20+8];
	ld.global.f32 	%f92, [%rd21+8];
	sub.f32 	%f93, %f91, %f1;
	sub.f32 	%f94, %f92, %f2;
	mul.f32 	%f95, %f94, %f94;
	fma.rn.f32 	%f96, %f93, %f93, %f95;
	sqrt.rn.f32 	%f97, %f96;
	setp.lt.f32 	%p16, %f97, %f90;
	selp.b32 	%r51, %r50, %r49, %p16;
	selp.f32 	%f98, %f97, %f90, %p16;
	add.s32 	%r52, %r63, 3;
	ld.global.f32 	%f99, [%rd20+12];
	ld.global.f32 	%f100, [%rd21+12];
	sub.f32 	%f101, %f99, %f1;
	sub.f32 	%f102, %f100, %f2;
	mul.f32 	%f103, %f102, %f102;
	fma.rn.f32 	%f104, %f101, %f101, %f103;
	sqrt.rn.f32 	%f105, %f104;
	setp.lt.f32 	%p17, %f105, %f98;
	selp.b32 	%r68, %r52, %r51, %p17;
	selp.f32 	%f129, %f105, %f98, %p17;
	add.s32 	%r63, %r63, 4;
$L__BB2_7:
	setp.eq.s32 	%p18, %r11, 0;
	@%p18 bra 	$L__BB2_12;
	setp.eq.s32 	%p19, %r11, 1;
	@%p19 bra 	$L__BB2_10;
	mul.wide.u32 	%rd22, %r63, 4;
	add.s64 	%rd23, %rd2, %rd22;
	ld.global.f32 	%f106, [%rd23];
	add.s64 	%rd24, %rd1, %rd22;
	ld.global.f32 	%f107, [%rd24];
	sub.f32 	%f108, %f106, %f1;
	sub.f32 	%f109, %f107, %f2;
	mul.f32 	%f110, %f109, %f109;
	fma.rn.f32 	%f111, %f108, %f108, %f110;
	sqrt.rn.f32 	%f112, %f111;
	setp.lt.f32 	%p20, %f112, %f129;
	selp.b32 	%r54, %r63, %r68, %p20;
	selp.f32 	%f113, %f112, %f129, %p20;
	add.s32 	%r55, %r63, 1;
	ld.global.f32 	%f114, [%rd23+4];
	ld.global.f32 	%f115, [%rd24+4];
	sub.f32 	%f116, %f114, %f1;
	sub.f32 	%f117, %f115, %f2;
	mul.f32 	%f118, %f117, %f117;
	fma.rn.f32 	%f119, %f116, %f116, %f118;
	sqrt.rn.f32 	%f120, %f119;
	setp.lt.f32 	%p21, %f120, %f113;
	selp.b32 	%r68, %r55, %r54, %p21;
	selp.f32 	%f129, %f120, %f113, %p21;
	add.s32 	%r63, %r63, 2;
$L__BB2_10:
	and.b32  	%r56, %r24, 1;
	setp.eq.b32 	%p22, %r56, 1;
	not.pred 	%p23, %p22;
	@%p23 bra 	$L__BB2_12;
	mul.wide.u32 	%rd25, %r63, 4;
	add.s64 	%rd26, %rd2, %rd25;
	ld.global.f32 	%f121, [%rd26];
	add.s64 	%rd27, %rd1, %rd25;
	ld.global.f32 	%f122, [%rd27];
	sub.f32 	%f123, %f121, %f1;
	sub.f32 	%f124, %f122, %f2;
	mul.f32 	%f125, %f124, %f124;
	fma.rn.f32 	%f126, %f123, %f123, %f125;
	sqrt.rn.f32 	%f127, %f126;
	setp.lt.f32 	%p24, %f127, %f129;
	selp.b32 	%r68, %r63, %r68, %p24;
$L__BB2_12:
	cvta.to.global.u64 	%rd28, %rd9;
	mul.wide.s32 	%rd29, %r1, 4;
	add.s64 	%rd30, %rd28, %rd29;
	st.global.u32 	[%rd30], %r68;
	ret;

}
	// .globl	_Z6reducePiPfS0_S0_S0_S0_S0_S_S_
.visible .entry _Z6reducePiPfS0_S0_S0_S0_S0_S_S_(
	.param .u64 .ptr .align 1 _Z6reducePiPfS0_S0_S0_S0_S0_S_S__param_0,
	.param .u64 .ptr .align 1 _Z6reducePiPfS0_S0_S0_S0_S0_S_S__param_1,
	.param .u64 .ptr .align 1 _Z6reducePiPfS0_S0_S0_S0_S0_S_S__param_2,
	.param .u64 .ptr .align 1 _Z6reducePiPfS0_S0_S0_S0_S0_S_S__param_3,
	.param .u64 .ptr .align 1 _Z6reducePiPfS0_S0_S0_S0_S0_S_S__param_4,
	.param .u64 .ptr .align 1 _Z6reducePiPfS0_S0_S0_S0_S0_S_S__param_5,
	.param .u64 .ptr .align 1 _Z6reducePiPfS0_S0_S0_S0_S0_S_S__param_6,
	.param .u64 .ptr .align 1 _Z6reducePiPfS0_S0_S0_S0_S0_S_S__param_7,
	.param .u64 .ptr .align 1 _Z6reducePiPfS0_S0_S0_S0_S0_S_S__param_8
)
{
	.reg .b32 	%r<10>;
	.reg .b32 	%f<7>;
	.reg .b64 	%rd<24>;

	ld.param.u64 	%rd1, [_Z6reducePiPfS0_S0_S0_S0_S0_S_S__param_0];
	ld.param.u64 	%rd2, [_Z6reducePiPfS0_S0_S0_S0_S0_S_S__param_1];
	ld.param.u64 	%rd3, [_Z6reducePiPfS0_S0_S0_S0_S0_S_S__param_2];
	ld.param.u64 	%rd4, [_Z6reducePiPfS0_S0_S0_S0_S0_S_S__param_5];
	ld.param.u64 	%rd5, [_Z6reducePiPfS0_S0_S0_S0_S0_S_S__param_6];
	ld.param.u64 	%rd6, [_Z6reducePiPfS0_S0_S0_S0_S0_S_S__param_7];
	ld.param.u64 	%rd7, [_Z6reducePiPfS0_S0_S0_S0_S0_S_S__param_8];
	cvta.to.global.u64 	%rd8, %rd7;
	cvta.to.global.u64 	%rd9, %rd6;
	cvta.to.global.u64 	%rd10, %rd5;
	cvta.to.global.u64 	%rd11, %rd3;
	cvta.to.global.u64 	%rd12, %rd4;
	cvta.to.global.u64 	%rd13, %rd2;
	cvta.to.global.u64 	%rd14, %rd1;
	mov.u32 	%r1, %tid.x;
	mov.u32 	%r2, %ctaid.x;
	mov.u32 	%r3, %ntid.x;
	mad.lo.s32 	%r4, %r2, %r3, %r1;
	mul.wide.s32 	%rd15, %r4, 4;
	add.s64 	%rd16, %rd14, %rd15;
	ld.global.u32 	%r5, [%rd16];
	add.s64 	%rd17, %rd13, %rd15;
	ld.global.f32 	%f1, [%rd17];
	mul.wide.s32 	%rd18, %r5, 4;
	add.s64 	%rd19, %rd12, %rd18;
	ld.global.f32 	%f2, [%rd19];
	add.f32 	%f3, %f1, %f2;
	st.global.f32 	[%rd19], %f3;
	add.s64 	%rd20, %rd11, %rd15;
	ld.global.f32 	%f4, [%rd20];
	add.s64 	%rd21, %rd10, %rd18;
	ld.global.f32 	%f5, [%rd21];
	add.f32 	%f6, %f4, %f5;
	st.global.f32 	[%rd21], %f6;
	add.s64 	%rd22, %rd9, %rd18;
	ld.global.u32 	%r6, [%rd22];
	add.s32 	%r7, %r6, 1;
	st.global.u32 	[%rd22], %r7;
	add.s64 	%rd23, %rd8, %rd18;
	ld.global.u32 	%r8, [%rd23];
	add.s32 	%r9, %r8, 1;
	st.global.u32 	[%rd23], %r9;
	ret;

}
	// .globl	_ZN3cub18CUB_300001_SM_10006detail11EmptyKernelIvEEvv
.visible .entry _ZN3cub18CUB_300001_SM_10006detail11EmptyKernelIvEEvv()
{


	ret;

}
	// .globl	_ZN3cub18CUB_300001_SM_10006detail6reduce28DeviceReduceSingleTileKernelINS2_10policy_hubIN4cuda3std3__45tupleIJblEEEjN6thrust24THRUST_300001_SM_1000_NS8cuda_cub9__find_if7functorIS9_EEE10Policy1000ENSB_12zip_iteratorINS8_IJNSD_26transform_input_iterator_tIbNSC_6detail35transform_pair_of_input_iterators_tIbNSB_6detail15normal_iteratorINSB_10device_ptrIiEEEESQ_NS7_8equal_toIiEEEENS7_10__not_fn_tINS7_10__identityEEEEENSB_17counting_iteratorIlNSB_11use_defaultESZ_SZ_EEEEEEEPS9_jSF_S9_S9_SV_EEvT0_T1_T2_T3_T4_T6_
.visible .entry _ZN3cub18CUB_300001_SM_10006detail6reduce28DeviceReduceSingleTileKernelINS2_10policy_hubIN4cuda3std3__45tupleIJblEEEjN6thrust24THRUST_300001_SM_1000_NS8cuda_cub9__find_if7functorIS9_EEE10Policy1000ENSB_12zip_iteratorINS8_IJNSD_26transform_input_iterator_tIbNSC_6detail35transform_pair_of_input_iterators_tIbNSB_6detail15normal_iteratorINSB_10device_ptrIiEEEESQ_NS7_8equal_toIiEEEENS7_10__not_fn_tINS7_10__identityEEEEENSB_17counting_iteratorIlNSB_11use_defaultESZ_SZ_EEEEEEEPS9_jSF_S9_S9_SV_EEvT0_T1_T2_T3_T4_T6_(
	.param .align 8 .b8 _ZN3cub18CUB_300001_SM_10006detail6reduce28DeviceReduceSingleTileKernelINS2_10policy_hubIN4cuda3std3__45tupleIJblEEEjN6thrust24THRUST_300001_SM_1000_NS8cuda_cub9__find_if7functorIS9_EEE10Policy1000ENSB_12zip_iteratorINS8_IJNSD_26transform_input_iterator_tIbNSC_6detail35transform_pair_of_input_iterators_tIbNSB_6detail15normal_iteratorINSB_10device_ptrIiEEEESQ_NS7_8equal_toIiEEEENS7_10__not_fn_tINS7_10__identityEEEEENSB_17counting_iteratorIlNSB_11use_defaultESZ_SZ_EEEEEEEPS9_jSF_S9_S9_SV_EEvT0_T1_T2_T3_T4_T6__param_0[40],
	.param .u64 .ptr .align 1 _ZN3cub18CUB_300001_SM_10006detail6reduce28DeviceReduceSingleTileKernelINS2_10policy_hubIN4cuda3std3__45tupleIJblEEEjN6thrust24THRUST_300001_SM_1000_NS8cuda_cub9__find_if7functorIS9_EEE10Policy1000ENSB_12zip_iteratorINS8_IJNSD_26transform_input_iterator_tIbNSC_6detail35transform_pair_of_input_iterators_tIbNSB_6detail15normal_iteratorINSB_10device_ptrIiEEEESQ_NS7_8equal_toIiEEEENS7_10__not_fn_tINS7_10__identityEEEEENSB_17counting_iteratorIlNSB_11use_defaultESZ_SZ_EEEEEEEPS9_jSF_S9_S9_SV_EEvT0_T1_T2_T3_T4_T6__param_1,
	.param .u32 _ZN3cub18CUB_300001_SM_10006detail6reduce28DeviceReduceSingleTileKernelINS2_10policy_hubIN4cuda3std3__45tupleIJblEEEjN6thrust24THRUST_300001_SM_1000_NS8cuda_cub9__find_if7functorIS9_EEE10Policy1000ENSB_12zip_iteratorINS8_IJNSD_26transform_input_iterator_tIbNSC_6detail35transform_pair_of_input_iterators_tIbNSB_6detail15normal_iteratorINSB_10device_ptrIiEEEESQ_NS7_8equal_toIiEEEENS7_10__not_fn_tINS7_10__identityEEEEENSB_17counting_iteratorIlNSB_11use_defaultESZ_SZ_EEEEEEEPS9_jSF_S9_S9_SV_EEvT0_T1_T2_T3_T4_T6__param_2,
	.param .align 1 .b8 _ZN3cub18CUB_300001_SM_10006detail6reduce28DeviceReduceSingleTileKernelINS2_10policy_hubIN4cuda3std3__45tupleIJblEEEjN6thrust24THRUST_300001_SM_1000_NS8cuda_cub9__find_if7functorIS9_EEE10Policy1000ENSB_12zip_iteratorINS8_IJNSD_26transform_input_iterator_tIbNSC_6detail35transform_pair_of_input_iterators_tIbNSB_6detail15normal_iteratorINSB_10device_ptrIiEEEESQ_NS7_8equal_toIiEEEENS7_10__not_fn_tINS7_10__identityEEEEENSB_17counting_iteratorIlNSB_11use_defaultESZ_SZ_EEEEEEEPS9_jSF_S9_S9_SV_EEvT0_T1_T2_T3_T4_T6__param_3[1],
	.param .align 8 .b8 _ZN3cub18CUB_300001_SM_10006detail6reduce28DeviceReduceSingleTileKernelINS2_10policy_hubIN4cuda3std3__45tupleIJblEEEjN6thrust24THRUST_300001_SM_1000_NS8cuda_cub9__find_if7functorIS9_EEE10Policy1000ENSB_12zip_iteratorINS8_IJNSD_26transform_input_iterator_tIbNSC_6detail35transform_pair_of_input_iterators_tIbNSB_6detail15normal_iteratorINSB_10device_ptrIiEEEESQ_NS7_8equal_toIiEEEENS7_10__not_fn_tINS7_10__identityEEEEENSB_17counting_iteratorIlNSB_11use_defaultESZ_SZ_EEEEEEEPS9_jSF_S9_S9_SV_EEvT0_T1_T2_T3_T4_T6__param_4[16],
	.param .align 1 .b8 _ZN3cub18CUB_300001_SM_10006detail6reduce28DeviceReduceSingleTileKernelINS2_10policy_hubIN4cuda3std3__45tupleIJblEEEjN6thrust24THRUST_300001_SM_1000_NS8cuda_cub9__find_if7functorIS9_EEE10Policy1000ENSB_12zip_iteratorINS8_IJNSD_26transform_input_iterator_tIbNSC_6detail35transform_pair_of_input_iterators_tIbNSB_6detail15normal_iteratorINSB_10device_ptrIiEEEESQ_NS7_8equal_toIiEEEENS7_10__not_fn_tINS7_10__identityEEEEENSB_17counting_iteratorIlNSB_11use_defaultESZ_SZ_EEEEEEEPS9_jSF_S9_S9_SV_EEvT0_T1_T2_T3_T4_T6__param_5[1]
)
.maxntid 256
.minnctapersm 1
{
	.reg .pred 	%p<329>;
	.reg .b16 	%rs<423>;
	.reg .b32 	%r<535>;
	.reg .b64 	%rd<473>;
	// demoted variable
	.shared .align 8 .b8 _ZZN3cub18CUB_300001_SM_10006detail6reduce28DeviceReduceSingleTileKernelINS2_10policy_hubIN4cuda3std3__45tupleIJblEEEjN6thrust24THRUST_300001_SM_1000_NS8cuda_cub9__find_if7functorIS9_EEE10Policy1000ENSB_12zip_iteratorINS8_IJNSD_26transform_input_iterator_tIbNSC_6detail35transform_pair_of_input_iterators_tIbNSB_6detail15normal_iteratorINSB_10device_ptrIiEEEESQ_NS7_8equal_toIiEEEENS7_10__not_fn_tINS7_10__identityEEEEENSB_17counting_iteratorIlNSB_11use_defaultESZ_SZ_EEEEEEEPS9_jSF_S9_S9_SV_EEvT0_T1_T2_T3_T4_T6_E12temp_storage[152];
	ld.param.u64 	%rd117, [_ZN3cub18CUB_300001_SM_10006detail6reduce28DeviceReduceSingleTileKernelINS2_10policy_hubIN4cuda3std3__45tupleIJblEEEjN6thrust24THRUST_300001_SM_1000_NS8cuda_cub9__find_if7functorIS9_EEE10Policy1000ENSB_12zip_iteratorINS8_IJNSD_26transform_input_iterator_tIbNSC_6detail35transform_pair_of_input_iterators_tIbNSB_6detail15normal_iteratorINSB_10device_ptrIiEEEESQ_NS7_8equal_toIiEEEENS7_10__not_fn_tINS7_10__identityEEEEENSB_17counting_iteratorIlNSB_11use_defaultESZ_SZ_EEEEEEEPS9_jSF_S9_S9_SV_EEvT0_T1_T2_T3_T4_T6__param_4+8];
	ld.param.u64 	%rd116, [_ZN3cub18CUB_300001_SM_10006detail6reduce28DeviceReduceSingleTileKernelINS2_10policy_hubIN4cuda3std3__45tupleIJblEEEjN6thrust24THRUST_300001_SM_1000_NS8cuda_cub9__find_if7functorIS9_EEE10Policy1000ENSB_12zip_iteratorINS8_IJNSD_26transform_input_iterator_tIbNSC_6detail35transform_pair_of_input_iterators_tIbNSB_6detail15normal_iteratorINSB_10device_ptrIiEEEESQ_NS7_8equal_toIiEEEENS7_10__not_fn_tINS7_10__identityEEEEENSB_17counting_iteratorIlNSB_11use_defaultESZ_SZ_EEEEEEEPS9_jSF_S9_S9_SV_EEvT0_T1_T2_T3_T4_T6__param_0+32];
	ld.param.u64 	%rd115, [_ZN3cub18CUB_300001_SM_10006detail6reduce28DeviceReduceSingleTileKernelINS2_10policy_hubIN4cuda3std3__45tupleIJblEEEjN6thrust24THRUST_300001_SM_1000_NS8cuda_cub9__find_if7functorIS9_EEE10Policy1000ENSB_12zip_iteratorINS8_IJNSD_26transform_input_iterator_tIbNSC_6detail35transform_pair_of_input_iterators_tIbNSB_6detail15normal_iteratorINSB_10device_ptrIiEEEESQ_NS7_8equal_toIiEEEENS7_10__not_fn_tINS7_10__identityEEEEENSB_17counting_iteratorIlNSB_11use_defaultESZ_SZ_EEEEEEEPS9_jSF_S9_S9_SV_EEvT0_T1_T2_T3_T4_T6__param_0+8];
	ld.param.u64 	%rd114, [_ZN3cub18CUB_300001_SM_10006detail6reduce28DeviceReduceSingleTileKernelINS2_10policy_hubIN4cuda3std3__45tupleIJblEEEjN6thrust24THRUST_300001_SM_1000_NS8cuda_cub9__find_if7functorIS9_EEE10Policy1000ENSB_12zip_iteratorINS8_IJNSD_26transform_input_iterator_tIbNSC_6detail35transform_pair_of_input_iterators_tIbNSB_6detail15normal_iteratorINSB_10device_ptrIiEEEESQ_NS7_8equal_toIiEEEENS7_10__not_fn_tINS7_10__identityEEEEENSB_17counting_iteratorIlNSB_11use_defaultESZ_SZ_EEEEEEEPS9_jSF_S9_S9_SV_EEvT0_T1_T2_T3_T4_T6__param_0];
	ld.param.u64 	%rd118, [_ZN3cub18CUB_300001_SM_10006detail6reduce28DeviceReduceSingleTileKernelINS2_10policy_hubIN4cuda3std3__45tupleIJblEEEjN6thrust24THRUST_300001_SM_1000_NS8cuda_cub9__find_if7functorIS9_EEE10Policy1000ENSB_12zip_iteratorINS8_IJNSD_26transform_input_iterator_tIbNSC_6detail35transform_pair_of_input_iterators_tIbNSB_6detail15normal_iteratorINSB_10device_ptrIiEEEESQ_NS7_8equal_toIiEEEENS7_10__not_fn_tINS7_10__identityEEEEENSB_17counting_iteratorIlNSB_11use_defaultESZ_SZ_EEEEEEEPS9_jSF_S9_S9_SV_EEvT0_T1_T2_T3_T4_T6__param_1];
	ld.param.u32 	%r44, [_ZN3cub18CUB_300001_SM_10006detail6reduce28DeviceReduceSingleTileKernelINS2_10policy_hubIN4cuda3std3__45tupleIJblEEEjN6thrust24THRUST_300001_SM_1000_NS8cuda_cub9__find_if7functorIS9_EEE10Policy1000ENSB_12zip_iteratorINS8_IJNSD_26transform_input_iterator_tIbNSC_6detail35transform_pair_of_input_iterators_tIbNSB_6detail15normal_iteratorINSB_10device_ptrIiEEEESQ_NS7_8equal_toIiEEEENS7_10__not_fn_tINS7_10__identityEEEEENSB_17counting_iteratorIlNSB_11use_defaultESZ_SZ_EEEEEEEPS9_jSF_S9_S9_SV_EEvT0_T1_T2_T3_T4_T6__param_2];
	ld.param.u8 	%rs108, [_ZN3cub18CUB_300001_SM_10006detail6reduce28DeviceReduceSingleTileKernelINS2_10policy_hubIN4cuda3std3__45tupleIJblEEEjN6thrust24THRUST_300001_SM_1000_NS8cuda_cub9__find_if7functorIS9_EEE10Policy1000ENSB_12zip_iteratorINS8_IJNSD_26transform_input_iterator_tIbNSC_6detail35transform_pair_of_input_iterators_tIbNSB_6detail15normal_iteratorINSB_10device_ptrIiEEEESQ_NS7_8equal_toIiEEEENS7_10__not_fn_tINS7_10__identityEEEEENSB_17counting_iteratorIlNSB_11use_defaultESZ_SZ_EEEEEEEPS9_jSF_S9_S9_SV_EEvT0_T1_T2_T3_T4_T6__param_4];
	cvta.to.global.u64 	%rd1, %rd118;
	setp.ne.s32 	%p1, %r44, 0;
	@%p1 bra 	$L__BB5_3;
	mov.u32 	%r520, %tid.x;
	setp.ne.s32 	%p328, %r520, 0;
	@%p328 bra 	$L__BB5_123;
	st.global.u8 	[%rd1], %rs108;
	st.global.u64 	[%rd1+8], %rd117;
	bra.uni 	$L__BB5_123;
$L__BB5_3:
	cvta.to.global.u64 	%rd2, %rd114;
	cvta.to.global.u64 	%rd3, %rd115;
	setp.gt.u32 	%p2, %r44, 1023;
	@%p2 bra 	$L__BB5_80;
	mov.u32 	%r1, %tid.x;
	setp.ge.u32 	%p149, %r1, %r44;
	mov.b16 	%rs391, 0;
	mov.b64 	%rd441, 0;
	mov.u32 	%r524, %r1;
	@%p149 bra 	$L__BB5_6;
	cvt.u64.u32 	%rd298, %r1;
	mul.wide.u32 	%rd299, %r1, 4;
	add.s64 	%rd300, %rd2, %rd299;
	add.s64 	%rd301, %rd3, %rd299;
	add.s64 	%rd441, %rd116, %rd298;
	ld.global.u32 	%r250, [%rd300];
	ld.global.u32 	%r251, [%rd301];
	setp.ne.s32 	%p150, %r250, %r251;
	selp.u16 	%rs391, 1, 0, %p150;
	add.s32 	%r524, %r1, 256;
$L__BB5_6:
	setp.ge.u32 	%p151, %r524, %r44;
	@%p151 bra 	$L__BB5_18;
	not.b32 	%r252, %r524;
	add.s32 	%r4, %r44, %r252;
	shr.u32 	%r253, %r4, 8;
	add.s32 	%r5, %r253, 1;
	and.b32  	%r6, %r5, 7;
	setp.lt.u32 	%p152, %r4, 1792;
	@%p152 bra 	$L__BB5_10;
	and.b32  	%r254, %r5, 33554424;
	neg.s32 	%r522, %r254;
$L__BB5_9:
	.pragma "nounroll";
	cvt.u64.u32 	%rd303, %r524;
	mul.wide.u32 	%rd304, %r524, 4;
	add.s64 	%rd305, %rd2, %rd304;
	add.s64 	%rd306, %rd3, %rd304;
	add.s64 	%rd307, %rd116, %rd303;
	ld.global.u32 	%r255, [%rd305];
	ld.global.u32 	%r256, [%rd306];
	setp.ne.s32 	%p153, %r255, %r256;
	selp.u16 	%rs232, 1, 0, %p153;
	and.b16  	%rs233, %rs391, 255;
	setp.ne.s16 	%p155, %rs233, 0;
	and.pred  	%p156, %p155, %p153;
	min.s64 	%rd308, %rd307, %rd441;
	setp.eq.s16 	%p157, %rs233, 0;
	selp.b64 	%rd309, %rd307, %rd441, %p157;
	selp.b16 	%rs234, %rs232, %rs391, %p157;
	selp.b64 	%rd310, %rd308, %rd309, %p156;
	selp.b16 	%rs235, 1, %rs234, %p156;
	and.b16  	%rs236, %rs235, 255;
	add.s64 	%rd311, %rd307, 256;
	ld.global.u32 	%r257, [%rd305+1024];
	ld.global.u32 	%r258, [%rd306+1024];
	setp.ne.s32 	%p158, %r257, %r258;
	selp.u16 	%rs237, 1, 0, %p158;
	setp.ne.s16 	%p160, %rs236, 0;
	and.pred  	%p161, %p160, %p158;
	min.s64 	%rd312, %rd311, %rd310;
	setp.eq.s16 	%p162, %rs236, 0;
	selp.b64 	%rd313, %rd311, %rd310, %p162;
	selp.b16 	%rs238, %rs237, %rs235, %p162;
	selp.b64 	%rd314, %rd312, %rd313, %p161;
	selp.b16 	%rs239, 1, %rs238, %p161;
	and.b16  	%rs240, %rs239, 255;
	add.s64 	%rd315, %rd307, 512;
	ld.global.u32 	%r259, [%rd305+2048];
	ld.global.u32 	%r260, [%rd306+2048];
	setp.ne.s32 	%p163, %r259, %r260;
	selp.u16 	%rs241, 1, 0, %p163;
	setp.ne.s16 	%p165, %rs240, 0;
	and.pred  	%p166, %p165, %p163;
	min.s64 	%rd316, %rd315, %rd314;
	setp.eq.s16 	%p167, %rs240, 0;
	selp.b64 	%rd317, %rd315, %rd314, %p167;
	selp.b16 	%rs242, %rs241, %rs239, %p167;
	selp.b64 	%rd318, %rd316, %rd317, %p166;
	selp.b16 	%rs243, 1, %rs242, %p166;
	and.b16  	%rs244, %rs243, 255;
	add.s64 	%rd319, %rd307, 768;
	ld.global.u32 	%r261, [%rd305+3072];
	ld.global.u32 	%r262, [%rd306+3072];
	setp.ne.s32 	%p168, %r261, %r262;
	selp.u16 	%rs245, 1, 0, %p168;
	setp.ne.s16 	%p170, %rs244, 0;
	and.pred  	%p171, %p170, %p168;
	min.s64 	%rd320, %rd319, %rd318;
	setp.eq.s16 	%p172, %rs244, 0;
	selp.b64 	%rd321, %rd319, %rd318, %p172;
	selp.b16 	%rs246, %rs245, %rs243, %p172;
	selp.b64 	%rd322, %rd320, %rd321, %p171;
	selp.b16 	%rs247, 1, %rs246, %p171;
	and.b16  	%rs248, %rs247, 255;
	add.s64 	%rd323, %rd307, 1024;
	ld.global.u32 	%r263, [%rd305+4096];
	ld.global.u32 	%r264, [%rd306+4096];
	setp.ne.s32 	%p173, %r263, %r264;
	selp.u16 	%rs249, 1, 0, %p173;
	setp.ne.s16 	%p175, %rs248, 0;
	and.pred  	%p176, %p175, %p173;
	min.s64 	%rd324, %rd323, %rd322;
	setp.eq.s16 	%p177, %rs248, 0;
	selp.b64 	%rd325, %rd323, %rd322, %p177;
	selp.b16 	%rs250, %rs249, %rs247, %p177;
	selp.b64 	%rd326, %rd324, %rd325, %p176;
	selp.b16 	%rs251, 1, %rs250, %p176;
	and.b16  	%rs252, %rs251, 255;
	add.s64 	%rd327, %rd307, 1280;
	ld.global.u32 	%r265, [%rd305+5120];
	ld.global.u32 	%r266, [%rd306+5120];
	setp.ne.s32 	%p178, %r265, %r266;
	selp.u16 	%rs253, 1, 0, %p178;
	setp.ne.s16 	%p180, %rs252, 0;
	and.pred  	%p181, %p180, %p178;
	min.s64 	%rd328, %rd327, %rd326;
	setp.eq.s16 	%p182, %rs252, 0;
	selp.b64 	%rd329, %rd327, %rd326, %p182;
	selp.b16 	%rs254, %rs253, %rs251, %p182;
	selp.b64 	%rd330, %rd328, %rd329, %p181;
	selp.b16 	%rs255, 1, %rs254, %p181;
	and.b16  	%rs256, %rs255, 255;
	add.s64 	%rd331, %rd307, 1536;
	ld.global.u32 	%r267, [%rd305+6144];
	ld.global.u32 	%r268, [%rd306+6144];
	setp.ne.s32 	%p183, %r267, %r268;
	selp.u16 	%rs257, 1, 0, %p183;
	setp.ne.s16 	%p185, %rs256, 0;
	and.pred  	%p186, %p185, %p183;
	min.s64 	%rd332, %rd331, %rd330;
	setp.eq.s16 	%p187, %rs256, 0;
	selp.b64 	%rd333, %rd331, %rd330, %p187;
	selp.b16 	%rs258, %rs257, %rs255, %p187;
	selp.b64 	%rd334, %rd332, %rd333, %p186;
	selp.b16 	%rs259, 1, %rs258, %p186;
	and.b16  	%rs260, %rs259, 255;
	add.s64 	%rd335, %rd307, 1792;
	ld.global.u32 	%r269, [%rd305+7168];
	ld.global.u32 	%r270, [%rd306+7168];
	setp.ne.s32 	%p188, %r269, %r270;
	selp.u16 	%rs261, 1, 0, %p188;
	setp.ne.s16 	%p190, %rs260, 0;
	and.pred  	%p191, %p190, %p188;
	min.s64 	%rd336, %rd335, %rd334;
	setp.eq.s16 	%p192, %rs260, 0;
	selp.b64 	%rd337, %rd335, %rd334, %p192;
	selp.b16 	%rs262, %rs261, %rs259, %p192;
	selp.b64 	%rd441, %rd336, %rd337, %p191;
	selp.b16 	%rs391, 1, %rs262, %p191;
	add.s32 	%r524, %r524, 2048;
	add.s32 	%r522, %r522, 8;
	setp.ne.s32 	%p193, %r522, 0;
	@%p193 bra 	$L__BB5_9;
$L__BB5_10:
	setp.eq.s32 	%p194, %r6, 0;
	@%p194 bra 	$L__BB5_18;
	setp.lt.u32 	%p195, %r6, 4;
	@%p195 bra 	$L__BB5_13;
	cvt.u64.u32 	%rd339, %r524;
	mul.wide.u32 	%rd340, %r524, 4;
	add.s64 	%rd341, %rd2, %rd340;
	add.s64 	%rd342, %rd3, %rd340;
	add.s64 	%rd343, %rd116, %rd339;
	ld.global.u32 	%r271, [%rd341];
	ld.global.u32 	%r272, [%rd342];
	setp.ne.s32 	%p196, %r271, %r272;
	selp.u16 	%rs264, 1, 0, %p196;
	and.b16  	%rs265, %rs391, 255;
	setp.ne.s16 	%p198, %rs265, 0;
	and.pred  	%p199, %p198, %p196;
	min.s64 	%rd344, %rd343, %rd441;
	setp.eq.s16 	%p200, %rs265, 0;
	selp.b64 	%rd345, %rd343, %rd441, %p200;
	selp.b16 	%rs266, %rs264, %rs391, %p200;
	selp.b64 	%rd346, %rd344, %rd345, %p199;
	selp.b16 	%rs267, 1, %rs266, %p199;
	and.b16  	%rs268, %rs267, 255;
	add.s32 	%r273, %r524, 256;
	cvt.u64.u32 	%rd347, %r273;
	add.s64 	%rd348, %rd116, %rd347;
	ld.global.u32 	%r274, [%rd341+1024];
	ld.global.u32 	%r275, [%rd342+1024];
	setp.ne.s32 	%p201, %r274, %r275;
	selp.u16 	%rs269, 1, 0, %p201;
	setp.ne.s16 	%p203, %rs268, 0;
	and.pred  	%p204, %p203, %p201;
	min.s64 	%rd349, %rd348, %rd346;
	setp.eq.s16 	%p205, %rs268, 0;
	selp.b64 	%rd350, %rd348, %rd346, %p205;
	selp.b16 	%rs270, %rs269, %rs267, %p205;
	selp.b64 	%rd351, %rd349, %rd350, %p204;
	selp.b16 	%rs271, 1, %rs270, %p204;
	and.b16  	%rs272, %rs271, 255;
	add.s32 	%r276, %r524, 512;
	cvt.u64.u32 	%rd352, %r276;
	add.s64 	%rd353, %rd116, %rd352;
	ld.global.u32 	%r277, [%rd341+2048];
	ld.global.u32 	%r278, [%rd342+2048];
	setp.ne.s32 	%p206, %r277, %r278;
	selp.u16 	%rs273, 1, 0, %p206;
	setp.ne.s16 	%p208, %rs272, 0;
	and.pred  	%p209, %p208, %p206;
	min.s64 	%rd354, %rd353, %rd351;
	setp.eq.s16 	%p210, %rs272, 0;
	selp.b64 	%rd355, %rd353, %rd351, %p210;
	selp.b16 	%rs274, %rs273, %rs271, %p210;
	selp.b64 	%rd356, %rd354, %rd355, %p209;
	selp.b16 	%rs275, 1, %rs274, %p209;
	and.b16  	%rs276, %rs275, 255;
	add.s32 	%r279, %r524, 768;
	cvt.u64.u32 	%rd357, %r279;
	add.s64 	%rd358, %rd116, %rd357;
	ld.global.u32 	%r280, [%rd341+3072];
	ld.global.u32 	%r281, [%rd342+3072];
	setp.ne.s32 	%p211, %r280, %r281;
	selp.u16 	%rs277, 1, 0, %p211;
	setp.ne.s16 	%p213, %rs276, 0;
	and.pred  	%p214, %p213, %p211;
	min.s64 	%rd359, %rd358, %rd356;
	setp.eq.s16 	%p215, %rs276, 0;
	selp.b64 	%rd360, %rd358, %rd356, %p215;
	selp.b16 	%rs278, %rs277, %rs275, %p215;
	selp.b64 	%rd441, %rd359, %rd360, %p214;
	selp.b16 	%rs391, 1, %rs278, %p214;
	add.s32 	%r524, %r524, 1024;
$L__BB5_13:
	and.b32  	%r282, %r5, 3;
	setp.eq.s32 	%p216, %r282, 0;
	@%p216 bra 	$L__BB5_18;
	setp.eq.s32 	%p217, %r282, 1;
	@%p217 bra 	$L__BB5_16;
	cvt.u64.u32 	%rd362, %r524;
	mul.wide.u32 	%rd363, %r524, 4;
	add.s64 	%rd364, %rd2, %rd363;
	add.s64 	%rd365, %rd3, %rd363;
	add.s64 	%rd366, %rd116, %rd362;
	ld.global.u32 	%r283, [%rd364];
	ld.global.u32 	%r284, [%rd365];
	setp.ne.s32 	%p218, %r283, %r284;
	selp.u16 	%rs280, 1, 0, %p218;
	and.b16  	%rs281, %rs391, 255;
	setp.ne.s16 	%p220, %rs281, 0;
	and.pred  	%p221, %p220, %p218;
	min.s64 	%rd367, %rd366, %rd441;
	setp.eq.s16 	%p222, %rs281, 0;
	selp.b64 	%rd368, %rd366, %rd441, %p222;
	selp.b16 	%rs282, %rs280, %rs391, %p222;
	selp.b64 	%rd369, %rd367, %rd368, %p221;
	selp.b16 	%rs283, 1, %rs282, %p221;
	and.b16  	%rs284, %rs283, 255;
	add.s32 	%r285, %r524, 256;
	cvt.u64.u32 	%rd370, %r285;
	add.s64 	%rd371, %rd116, %rd370;
	ld.global.u32 	%r286, [%rd364+1024];
	ld.global.u32 	%r287, [%rd365+1024];
	setp.ne.s32 	%p223, %r286, %r287;
	selp.u16 	%rs285, 1, 0, %p223;
	setp.ne.s16 	%p225, %rs284, 0;
	and.pred  	%p226, %p225, %p223;
	min.s64 	%rd372, %rd371, %rd369;
	setp.eq.s16 	%p227, %rs284, 0;
	selp.b64 	%rd373, %rd371, %rd369, %p227;
	selp.b16 	%rs286, %rs285, %rs283, %p227;
	selp.b64 	%rd441, %rd372, %rd373, %p226;
	selp.b16 	%rs391, 1, %rs286, %p226;
	add.s32 	%r524, %r524, 512;
$L__BB5_16:
	and.b32  	%r288, %r4, 256;
	setp.ne.s32 	%p228, %r288, 0;
	@%p228 bra 	$L__BB5_18;
	cvt.u64.u32 	%rd374, %r524;
	mul.wide.u32 	%rd375, %r524, 4;
	add.s64 	%rd376, %rd2, %rd375;
	add.s64 	%rd377, %rd3, %rd375;
	add.s64 	%rd378, %rd116, %rd374;
	ld.global.u32 	%r289, [%rd376];
	ld.global.u32 	%r290, [%rd377];
	setp.ne.s32 	%p229, %r289, %r290;
	selp.u16 	%rs287, 1, 0, %p229;
	and.b16  	%rs288, %rs391, 255;
	setp.ne.s16 	%p231, %rs288, 0;
	and.pred  	%p232, %p231, %p229;
	min.s64 	%rd379, %rd378, %rd441;
	setp.eq.s16 	%p233, %rs288, 0;
	selp.b64 	%rd380, %rd378, %rd441, %p233;
	selp.b16 	%rs289, %rs287, %rs391, %p233;
	selp.b64 	%rd441, %rd379, %rd380, %p232;
	selp.b16 	%rs391, 1, %rs289, %p232;
$L__BB5_18:
	setp.lt.u32 	%p234, %r44, 256;
	@%p234 bra 	$L__BB5_43;
	// begin inline asm
	mov.u32 %r409, %laneid;
	// end inline asm
	cvt.u32.u16 	%r430, %rs391;
	and.b32  	%r411, %r430, 255;
	mov.b32 	%r427, 1;
	mov.b32 	%r428, 31;
	mov.b32 	%r429, -1;
	// begin inline asm
	shfl.sync.down.b32 %r410, %r411, %r427, %r428, %r429;
	// end inline asm
	// begin inline asm
	shfl.sync.down.b32 %r415, %r416, %r427, %r428, %r429;
	// end inline asm
	mov.b64 	{%r421, %r426}, %rd441;
	// begin inline asm
	shfl.sync.down.b32 %r420, %r421, %r427, %r428, %r429;
	// end inline asm
	// begin inline asm
	shfl.sync.down.b32 %r425, %r426, %r427, %r428, %r429;
	// end inline asm
	mov.b64 	%rd19, {%r420, %r425};
	cvt.u16.u32 	%rs15, %r410;
	setp.gt.s32 	%p284, %r409, 30;
	@%p284 bra 	$L__BB5_23;
	and.b16  	%rs331, %rs391, 255;
	setp.eq.s16 	%p285, %rs331, 0;
	and.b16  	%rs332, %rs15, 255;
	setp.eq.s16 	%p286, %rs332, 0;
	or.pred  	%p287, %p285, %p286;
	@%p287 bra 	$L__BB5_22;
	min.s64 	%rd441, %rd19, %rd441;
	mov.b16 	%rs391, 1;
	bra.uni 	$L__BB5_23;
$L__BB5_22:
	setp.eq.s16 	%p288, %rs331, 0;
	selp.b64 	%rd441, %rd19, %rd441, %p288;
	selp.b16 	%rs391, %rs15, %rs391, %p288;
$L__BB5_23:
	cvt.u32.u16 	%r451, %rs391;
	and.b32  	%r432, %r451, 255;
	mov.b32 	%r448, 2;
	mov.b32 	%r449, 31;
	mov.b32 	%r450, -1;
	// begin inline asm
	shfl.sync.down.b32 %r431, %r432, %r448, %r449, %r450;
	// end inline asm
	// begin inline asm
	shfl.sync.down.b32 %r436, %r437, %r448, %r449, %r450;
	// end inline asm
	mov.b64 	{%r442, %r447}, %rd441;
	// begin inline asm
	shfl.sync.down.b32 %r441, %r442, %r448, %r449, %r450;
	// end inline asm
	// begin inline asm
	shfl.sync.down.b32 %r446, %r447, %r448, %r449, %r450;
	// end inline asm
	mov.b64 	%rd23, {%r441, %r446};
	cvt.u16.u32 	%rs18, %r431;
	setp.gt.s32 	%p289, %r409, 29;
	@%p289 bra 	$L__BB5_27;
	and.b16  	%rs335, %rs391, 255;
	setp.eq.s16 	%p290, %rs335, 0;
	and.b16  	%rs336, %rs18, 255;
	setp.eq.s16 	%p291, %rs336, 0;
	or.pred  	%p292, %p290, %p291;
	@%p292 bra 	$L__BB5_26;
	min.s64 	%rd441, %rd23, %rd441;
	mov.b16 	%rs391, 1;
	bra.uni 	$L__BB5_27;
$L__BB5_26:
	setp.eq.s16 	%p293, %rs335, 0;
	selp.b64 	%rd441, %rd23, %rd441, %p293;
	selp.b16 	%rs391, %rs18, %rs391, %p293;
$L__BB5_27:
	cvt.u32.u16 	%r472, %rs391;
	and.b32  	%r453, %r472, 255;
	mov.b32 	%r469, 4;
	mov.b32 	%r470, 31;
	mov.b32 	%r471, -1;
	// begin inline asm
	shfl.sync.down.b32 %r452, %r453, %r469, %r470, %r471;
	// end inline asm
	// begin inline asm
	shfl.sync.down.b32 %r457, %r458, %r469, %r470, %r471;
	// end inline asm
	mov.b64 	{%r463, %r468}, %rd441;
	// begin inline asm
	shfl.sync.down.b32 %r462, %r463, %r469, %r470, %r471;
	// end inline asm
	// begin inline asm
	shfl.sync.down.b32 %r467, %r468, %r469, %r470, %r471;
	// end inline asm
	mov.b64 	%rd27, {%r462, %r467};
	cvt.u16.u32 	%rs21, %r452;
	setp.gt.s32 	%p294, %r409, 27;
	@%p294 bra 	$L__BB5_31;
	and.b16  	%rs339, %rs391, 255;
	setp.eq.s16 	%p295, %rs339, 0;
	and.b16  	%rs340, %rs21, 255;
	setp.eq.s16 	%p296, %rs340, 0;
	or.pred  	%p297, %p295, %p296;
	@%p297 bra 	$L__BB5_30;
	min.s64 	%rd441, %rd27, %rd441;
	mov.b16 	%rs391, 1;
	bra.uni 	$L__BB5_31;
$L__BB5_30:
	setp.eq.s16 	%p298, %rs339, 0;
	selp.b16 	%rs391, %rs21, %rs391, %p298;
	selp.b64 	%rd441, %rd27, %rd441, %p298;
$L__BB5_31:
	cvt.u32.u16 	%r493, %rs391;
	and.b32  	%r474, %r493, 255;
	mov.b32 	%r490, 8;
	mov.b32 	%r491, 31;
	mov.b32 	%r492, -1;
	// begin inline asm
	shfl.sync.down.b32 %r473, %r474, %r490, %r491, %r492;
	// end inline asm
	// begin inline asm
	shfl.sync.down.b32 %r478, %r479, %r490, %r491, %r492;
	// end inline asm
	mov.b64 	{%r484, %r489}, %rd441;
	// begin inline asm
	shfl.sync.down.b32 %r483, %r484, %r490, %r491, %r492;
	// end inline asm
	// begin inline asm
	shfl.sync.down.b32 %r488, %r489, %r490, %r491, %r492;
	// end inline asm
	mov.b64 	%rd31, {%r483, %r488};
	cvt.u16.u32 	%rs24, %r473;
	setp.gt.s32 	%p299, %r409, 23;
	@%p299 bra 	$L__BB5_35;
	and.b16  	%rs343, %rs391, 255;
	setp.eq.s16 	%p300, %rs343, 0;
	and.b16  	%rs344, %rs24, 255;
	setp.eq.s16 	%p301, %rs344, 0;
	or.pred  	%p302, %p300, %p301;
	@%p302 bra 	$L__BB5_34;
	min.s64 	%rd441, %rd31, %rd441;
	mov.b16 	%rs391, 1;
	bra.uni 	$L__BB5_35;
$L__BB5_34:
	setp.eq.s16 	%p303, %rs343, 0;
	selp.b16 	%rs391, %rs24, %rs391, %p303;
	selp.b64 	%rd441, %rd31, %rd441, %p303;
$L__BB5_35:
	cvt.u32.u16 	%r514, %rs391;
	and.b32  	%r495, %r514, 255;
	mov.b32 	%r511, 16;
	mov.b32 	%r512, 31;
	mov.b32 	%r513, -1;
	// begin inline asm
	shfl.sync.down.b32 %r494, %r495, %r511, %r512, %r513;
	// end inline asm
	// begin inline asm
	shfl.sync.down.b32 %r499, %r500, %r511, %r512, %r513;
	// end inline asm
	mov.b64 	{%r505, %r510}, %rd441;
	// begin inline asm
	shfl.sync.down.b32 %r504, %r505, %r511, %r512, %r513;
	// end inline asm
	// begin inline asm
	shfl.sync.down.b32 %r509, %r510, %r511, %r512, %r513;
	// end inline asm
	mov.b64 	%rd35, {%r504, %r509};
	cvt.u16.u32 	%rs27, %r494;
	setp.gt.s32 	%p304, %r409, 15;
	@%p304 bra 	$L__BB5_39;
	and.b16  	%rs347, %rs391, 255;
	setp.eq.s16 	%p305, %rs347, 0;
	and.b16  	%rs348, %rs27, 255;
	setp.eq.s16 	%p306, %rs348, 0;
	or.pred  	%p307, %p305, %p306;
	@%p307 bra 	$L__BB5_38;
	min.s64 	%rd441, %rd35, %rd441;
	mov.b16 	%rs391, 1;
	bra.uni 	$L__BB5_39;
$L__BB5_38:
	setp.eq.s16 	%p308, %rs347, 0;
	selp.b16 	%rs391, %rs27, %rs391, %p308;
	selp.b64 	%rd441, %rd35, %rd441, %p308;
$L__BB5_39:
	setp.ne.s32 	%p309, %r409, 0;
	@%p309 bra 	$L__BB5_41;
	shr.u32 	%r515, %r1, 1;
	and.b32  	%r516, %r515, 496;
	mov.u32 	%r517, _ZZN3cub18CUB_300001_SM_10006detail6reduce28DeviceReduceSingleTileKernelINS2_10policy_hubIN4cuda3std3__45tupleIJblEEEjN6thrust24THRUST_300001_SM_1000_NS8cuda_cub9__find_if7functorIS9_EEE10Policy1000ENSB_12zip_iteratorINS8_IJNSD_26transform_input_iterator_tIbNSC_6detail35transform_pair_of_input_iterators_tIbNSB_6detail15normal_iteratorINSB_10device_ptrIiEEEESQ_NS7_8equal_toIiEEEENS7_10__not_fn_tINS7_10__identityEEEEENSB_17counting_iteratorIlNSB_11use_defaultESZ_SZ_EEEEEEEPS9_jSF_S9_S9_SV_EEvT0_T1_T2_T3_T4_T6_E12temp_storage;
	add.s32 	%r518, %r517, %r516;
	st.shared.u8 	[%r518+8], %rs391;
	st.shared.u64 	[%r518+16], %rd441;
$L__BB5_41:
	bar.sync 	0;
	setp.ne.s32 	%p310, %r1, 0;
	@%p310 bra 	$L__BB5_121;
	ld.shared.u8 	%rs351, [_ZZN3cub18CUB_300001_SM_10006detail6reduce28DeviceReduceSingleTileKernelINS2_10policy_hubIN4cuda3std3__45tupleIJblEEEjN6thrust24THRUST_300001_SM_1000_NS8cuda_cub9__find_if7functorIS9_EEE10Policy1000ENSB_12zip_iteratorINS8_IJNSD_26transform_input_iterator_tIbNSC_6detail35transform_pair_of_input_iterators_tIbNSB_6detail15normal_iteratorINSB_10device_ptrIiEEEESQ_NS7_8equal_toIiEEEENS7_10__not_fn_tINS7_10__identityEEEEENSB_17counting_iteratorIlNSB_11use_defaultESZ_SZ_EEEEEEEPS9_jSF_S9_S9_SV_EEvT0_T1_T2_T3_T4_T6_E12temp_storage+24];
	ld.shared.u64 	%rd402, [_ZZN3cub18CUB_300001_SM_10006detail6reduce28DeviceReduceSingleTileKernelINS2_10policy_hubIN4cuda3std3__45tupleIJblEEEjN6thrust24THRUST_300001_SM_1000_NS8cuda_cub9__find_if7functorIS9_EEE10Policy1000ENSB_12zip_iteratorINS8_IJNSD_26transform_input_iterator_tIbNSC_6detail35transform_pair_of_input_iterators_tIbNSB_6detail15normal_iteratorINSB_10device_ptrIiEEEESQ_NS7_8equal_toIiEEEENS7_10__not_fn_tINS7_10__identityEEEEENSB_17counting_iteratorIlNSB_11use_defaultESZ_SZ_EEEEEEEPS9_jSF_S9_S9_SV_EEvT0_T1_T2_T3_T4_T6_E12temp_storage+32];
	and.b16  	%rs352, %rs391, 255;
	setp.eq.s16 	%p311, %rs352, 0;
	setp.eq.s16 	%p312, %rs351, 0;
	min.s64 	%rd403, %rd402, %rd441;
	selp.b16 	%rs353, %rs391, 1, %p312;
	selp.b16 	%rs354, %rs351, %rs353, %p311;
	and.b16  	%rs355, %rs354, 255;
	selp.b64 	%rd404, %rd441, %rd403, %p312;
	selp.b64 	%rd405, %rd402, %rd404, %p311;
	ld.shared.u8 	%rs356, [_ZZN3cub18CUB_300001_SM_10006detail6reduce28DeviceReduceSingleTileKernelINS2_10policy_hubIN4cuda3std3__45tupleIJblEEEjN6thrust24THRUST_300001_SM_1000_NS8cuda_cub9__find_if7functorIS9_EEE10Policy1000ENSB_12zip_iteratorINS8_IJNSD_26transform_input_iterator_tIbNSC_6detail35transform_pair_of_input_iterators_tIbNSB_6detail15normal_iteratorINSB_10device_ptrIiEEEESQ_NS7_8equal_toIiEEEENS7_10__not_fn_tINS7_10__identityEEEEENSB_17counting_iteratorIlNSB_11use_defaultESZ_SZ_EEEEEEEPS9_jSF_S9_S9_SV_EEvT0_T1_T2_T3_T4_T6_E12temp_storage+40];
	ld.shared.u64 	%rd406, [_ZZN3cub18CUB_300001_SM_10006detail6reduce28DeviceReduceSingleTileKernelINS2_10policy_hubIN4cuda3std3__45tupleIJblEEEjN6thrust24THRUST_300001_SM_1000_NS8cuda_cub9__find_if7functorIS9_EEE10Policy1000ENSB_12zip_iteratorINS8_IJNSD_26transform_input_iterator_tIbNSC_6detail35transform_pair_of_input_iterators_tIbNSB_6detail15normal_iteratorINSB_10device_ptrIiEEEESQ_NS7_8equal_toIiEEEENS7_10__not_fn_tINS7_10__identityEEEEENSB_17counting_iteratorIlNSB_11use_defaultESZ_SZ_EEEEEEEPS9_jSF_S9_S9_SV_EEvT0_T1_T2_T3_T4_T6_E12temp_storage+48];
	setp.eq.s16 	%p313, %rs355, 0;
	setp.eq.s16 	%p314, %rs356, 0;
	min.s64 	%rd407, %rd406, %rd405;
	selp.b16 	%rs357, %rs354, 1, %p314;
	selp.b16 	%rs358, %rs356, %rs357, %p313;
	and.b16  	%rs359, %rs358, 255;
	selp.b64 	%rd408, %rd405, %rd407, %p314;
	selp.b64 	%rd409, %rd406, %rd408, %p313;
	ld.shared.u8 	%rs360, [_ZZN3cub18CUB_300001_SM_10006detail6reduce28DeviceReduceSingleTileKernelINS2_10policy_hubIN4cuda3std3__45tupleIJblEEEjN6thrust24THRUST_300001_SM_1000_NS8cuda_cub9__find_if7functorIS9_EEE10Policy1000ENSB_12zip_iteratorINS8_IJNSD_26transform_input_iterator_tIbNSC_6detail35transform_pair_of_input_iterators_tIbNSB_6detail15normal_iteratorINSB_10device_ptrIiEEEESQ_NS7_8equal_toIiEEEENS7_10__not_fn_tINS7_10__identityEEEEENSB_17counting_iteratorIlNSB_11use_defaultESZ_SZ_EEEEEEEPS9_jSF_S9_S9_SV_EEvT0_T1_T2_T3_T4_T6_E12temp_storage+56];
	ld.shared.u64 	%rd410, [_ZZN3cub18CUB_300001_SM_10006detail6reduce28DeviceReduceSingleTileKernelINS2_10policy_hubIN4cuda3std3__45tupleIJblEEEjN6thrust24THRUST_300001_SM_1000_NS8cuda_cub9__find_if7functorIS9_EEE10Policy1000ENSB_12zip_iteratorINS8_IJNSD_26transform_input_iterator_tIbNSC_6detail35transform_pair_of_input_iterators_tIbNSB_6detail15normal_iteratorINSB_10device_ptrIiEEEESQ_NS7_8equal_toIiEEEENS7_10__not_fn_tINS7_10__identityEEEEENSB_17counting_iteratorIlNSB_11use_defaultESZ_SZ_EEEEEEEPS9_jSF_S9_S9_SV_EEvT0_T1_T2_T3_T4_T6_E12temp_storage+64];
	setp.eq.s16 	%p315, %rs359, 0;
	setp.eq.s16 	%p316, %rs360, 0;
	min.s64 	%rd411, %rd410, %rd409;
	selp.b16 	%rs361, %rs358, 1, %p316;
	selp.b16 	%rs362, %rs360, %rs361, %p315;
	and.b16  	%rs363, %rs362, 255;
	selp.b64 	%rd412, %rd409, %rd411, %p316;
	selp.b64 	%rd413, %rd410, %rd412, %p315;
	ld.shared.u8 	%rs364, [_ZZN3cub18CUB_300001_SM_10006detail6reduce28DeviceReduceSingleTileKernelINS2_10policy_hubIN4cuda3std3__45tupleIJblEEEjN6thrust24THRUST_300001_SM_1000_NS8cuda_cub9__find_if7functorIS9_EEE10Policy1000ENSB_12zip_iteratorINS8_IJNSD_26transform_input_iterator_tIbNSC_6detail35transform_pair_of_input_iterators_tIbNSB_6detail15normal_iteratorINSB_10device_ptrIiEEEESQ_NS7_8equal_toIiEEEENS7_10__not_fn_tINS7_10__identityEEEEENSB_17counting_iteratorIlNSB_11use_defaultESZ_SZ_EEEEEEEPS9_jSF_S9_S9_SV_EEvT0_T1_T2_T3_T4_T6_E12temp_storage+72];
	ld.shared.u64 	%rd414, [_ZZN3cub18CUB_300001_SM_10006detail6reduce28DeviceReduceSingleTileKernelINS2_10policy_hubIN4cuda3std3__45tupleIJblEEEjN6thrust24THRUST_300001_SM_1000_NS8cuda_cub9__find_if7functorIS9_EEE10Policy1000ENSB_12zip_iteratorINS8_IJNSD_26transform_input_iterator_tIbNSC_6detail35transform_pair_of_input_iterators_tIbNSB_6detail15normal_iteratorINSB_10device_ptrIiEEEESQ_NS7_8equal_toIiEEEENS7_10__not_fn_tINS7_10__identityEEEEENSB_17counting_iteratorIlNSB_11use_defaultESZ_SZ_EEEEEEEPS9_jSF_S9_S9_SV_EEvT0_T1_T2_T3_T4_T6_E12temp_storage+80];
	setp.eq.s16 	%p317, %rs363, 0;
	setp.eq.s16 	%p318, %rs364, 0;
	min.s64 	%rd415, %rd414, %rd413;
	selp.b16 	%rs365, %rs362, 1, %p318;
	selp.b16 	%rs366, %rs364, %rs365, %p317;
	and.b16  	%rs367, %rs366, 255;
	selp.b64 	%rd416, %rd413, %rd415, %p318;
	selp.b64 	%rd417, %rd414, %rd416, %p317;
	ld.shared.u8 	%rs368, [_ZZN3cub18CUB_300001_SM_10006detail6reduce28DeviceReduceSingleTileKernelINS2_10policy_hubIN4cuda3std3__45tupleIJblEEEjN6thrust24THRUST_300001_SM_1000_NS8cuda_cub9__find_if7functorIS9_EEE10Policy1000ENSB_12zip_iteratorINS8_IJNSD_26transform_input_iterator_tIbNSC_6detail35transform_pair_of_input_iterators_tIbNSB_6detail15normal_iteratorINSB_10device_ptrIiEEEESQ_NS7_8equal_toIiEEEENS7_10__not_fn_tINS7_10__identityEEEEENSB_17counting_iteratorIlNSB_11use_defaultESZ_SZ_EEEEEEEPS9_jSF_S9_S9_SV_EEvT0_T1_T2_T3_T4_T6_E12temp_storage+88];
	ld.shared.u64 	%rd418, [_ZZN3cub18CUB_300001_SM_10006detail6reduce28DeviceReduceSingleTileKernelINS2_10policy_hubIN4cuda3std3__45tupleIJblEEEjN6thrust24THRUST_300001_SM_1000_NS8cuda_cub9__find_if7functorIS9_EEE10Policy1000ENSB_12zip_iteratorINS8_IJNSD_26transform_input_iterator_tIbNSC_6detail35transform_pair_of_input_iterators_tIbNSB_6detail15normal_iteratorINSB_10device_ptrIiEEEESQ_NS7_8equal_toIiEEEENS7_10__not_fn_tINS7_10__identityEEEEENSB_17counting_iteratorIlNSB_11use_defaultESZ_SZ_EEEEEEEPS9_jSF_S9_S9_SV_EEvT0_T1_T2_T3_T4_T6_E12temp_storage+96];
	setp.eq.s16 	%p319, %rs367, 0;
	setp.eq.s16 	%p320, %rs368, 0;
	min.s64 	%rd419, %rd418, %rd417;
	selp.b16 	%rs369, %rs366, 1, %p320;
	selp.b16 	%rs370, %rs368, %rs369, %p319;
	and.b16  	%rs371, %rs370, 255;
	selp.b64 	%rd420, %rd417, %rd419, %p320;
	selp.b64 	%rd421, %rd418, %rd420, %p319;
	ld.shared.u8 	%rs372, [_ZZN3cub18CUB_300001_SM_10006detail6reduce28DeviceReduceSingleTileKernelINS2_10policy_hubIN4cuda3std3__45tupleIJblEEEjN6thrust24THRUST_300001_SM_1000_NS8cuda_cub9__find_if7functorIS9_EEE10Policy1000ENSB_12zip_iteratorINS8_IJNSD_26transform_input_iterator_tIbNSC_6detail35transform_pair_of_input_iterators_tIbNSB_6detail15normal_iteratorINSB_10device_ptrIiEEEESQ_NS7_8equal_toIiEEEENS7_10__not_fn_tINS7_10__identityEEEEENSB_17counting_iteratorIlNSB_11use_defaultESZ_SZ_EEEEEEEPS9_jSF_S9_S9_SV_EEvT0_T1_T2_T3_T4_T6_E12temp_storage+104];
	ld.shared.u64 	%rd422, [_ZZN3cub18CUB_300001_SM_10006detail6reduce28DeviceReduceSingleTileKernelINS2_10policy_hubIN4cuda3std3__45tupleIJblEEEjN6thrust24THRUST_300001_SM_1000_NS8cuda_cub9__find_if7functorIS9_EEE10Policy1000ENSB_12zip_iteratorINS8_IJNSD_26transform_input_iterator_tIbNSC_6detail35transform_pair_of_input_iterators_tIbNSB_6detail15normal_iteratorINSB_10device_ptrIiEEEESQ_NS7_8equal_toIiEEEENS7_10__not_fn_tINS7_10__identityEEEEENSB_17counting_iteratorIlNSB_11use_defaultESZ_SZ_EEEEEEEPS9_jSF_S9_S9_SV_EEvT0_T1_T2_T3_T4_T6_E12temp_storage+112];
	setp.eq.s16 	%p321, %rs371, 0;
	setp.eq.s16 	%p322, %rs372, 0;
	min.s64 	%rd423, %rd422, %rd421;
	selp.b16 	%rs373, %rs370, 1, %p322;
	selp.b16 	%rs374, %rs372, %rs373, %p321;
	and.b16  	%rs375, %rs374, 255;
	selp.b64 	%rd424, %rd421, %rd423, %p322;
	selp.b64 	%rd425, %rd422, %rd424, %p321;
	ld.shared.u8 	%rs376, [_ZZN3cub18CUB_300001_SM_10006detail6reduce28DeviceReduceSingleTileKernelINS2_10policy_hubIN4cuda3std3__45tupleIJblEEEjN6thrust24THRUST_300001_SM_1000_NS8cuda_cub9__find_if7functorIS9_EEE10Policy1000ENSB_12zip_iteratorINS8_IJNSD_26transform_input_iterator_tIbNSC_6detail35transform_pair_of_input_iterators_tIbNSB_6detail15normal_iteratorINSB_10device_ptrIiEEEESQ_NS7_8equal_toIiEEEENS7_10__not_fn_tINS7_10__identityEEEEENSB_17counting_iteratorIlNSB_11use_defaultESZ_SZ_EEEEEEEPS9_jSF_S9_S9_SV_EEvT0_T1_T2_T3_T4_T6_E12temp_storage+120];
	ld.shared.u64 	%rd426, [_ZZN3cub18CUB_300001_SM_10006detail6reduce28DeviceReduceSingleTileKernelINS2_10policy_hubIN4cuda3std3__45tupleIJblEEEjN6thrust24THRUST_300001_SM_1000_NS8cuda_cub9__find_if7functorIS9_EEE10Policy1000ENSB_12zip_iteratorINS8_IJNSD_26transform_input_iterator_tIbNSC_6detail35transform_pair_of_input_iterators_tIbNSB_6detail15normal_iteratorINSB_10device_ptrIiEEEESQ_NS7_8equal_toIiEEEENS7_10__not_fn_tINS7_10__identityEEEEENSB_17counting_iteratorIlNSB_11use_defaultESZ_SZ_EEEEEEEPS9_jSF_S9_S9_SV_EEvT0_T1_T2_T3_T4_T6_E12temp_storage+128];
	setp.eq.s16 	%p323, %rs375, 0;
	setp.eq.s16 	%p324, %rs376, 0;
	min.s64 	%rd427, %rd426, %rd425;
	selp.b16 	%rs377, %rs374, 1, %p324;
	selp.b16 	%rs391, %rs376, %rs377, %p323;
	selp.b64 	%rd428, %rd425, %rd427, %p324;
	selp.b64 	%rd441, %rd426, %rd428, %p323;
	bra.uni 	$L__BB5_121;
$L__BB5_43:
	// begin inline asm
	mov.u32 %r291, %laneid;
	// end inline asm
	and.b32  	%r312, %r1, 992;
	add.s32 	%r313, %r312, 32;
	setp.gt.u32 	%p235, %r313, %r44;
	not.b32 	%r314, %r312;
	add.s32 	%r315, %r44, %r314;
	selp.b32 	%r310, %r315, 31, %p235;
	cvt.u32.u16 	%r316, %rs391;
	and.b32  	%r293, %r316, 255;
	mov.b32 	%r309, 1;
	mov.b32 	%r311, -1;
	// begin inline asm
	shfl.sync.down.b32 %r292, %r293, %r309, %r310, %r311;
	// end inline asm
	// begin inline asm
	shfl.sync.down.b32 %r297, %r298, %r309, %r310, %r311;
	// end inline asm
	mov.b64 	{%r303, %r308}, %rd441;
	// begin inline asm
	shfl.sync.down.b32 %r302, %r303, %r309, %r310, %r311;
	// end inline asm
	// begin inline asm
	shfl.sync.down.b32 %r307, %r308, %r309, %r310, %r311;
	// end inline asm
	mov.b64 	%rd40, {%r302, %r307};
	cvt.u16.u32 	%rs31, %r292;
	setp.ge.s32 	%p236, %r291, %r310;
	@%p236 bra 	$L__BB5_47;
	and.b16  	%rs290, %rs391, 255;
	setp.eq.s16 	%p237, %rs290, 0;
	and.b16  	%rs291, %rs31, 255;
	setp.eq.s16 	%p238, %rs291, 0;
	or.pred  	%p239, %p237, %p238;
	@%p239 bra 	$L__BB5_46;
	min.s64 	%rd441, %rd40, %rd441;
	mov.b16 	%rs391, 1;
	bra.uni 	$L__BB5_47;
$L__BB5_46:
	setp.eq.s16 	%p240, %rs290, 0;
	selp.b16 	%rs391, %rs31, %rs391, %p240;
	selp.b64 	%rd441, %rd40, %rd441, %p240;
$L__BB5_47:
	cvt.u32.u16 	%r337, %rs391;
	and.b32  	%r318, %r337, 255;
	mov.b32 	%r334, 2;
	mov.b32 	%r336, -1;
	// begin inline asm
	shfl.sync.down.b32 %r317, %r318, %r334, %r310, %r336;
	// end inline asm
	// begin inline asm
	shfl.sync.down.b32 %r322, %r323, %r334, %r310, %r336;
	// end inline asm
	mov.b64 	{%r328, %r333}, %rd441;
	// begin inline asm
	shfl.sync.down.b32 %r327, %r328, %r334, %r310, %r336;
	// end inline asm
	// begin inline asm
	shfl.sync.down.b32 %r332, %r333, %r334, %r310, %r336;
	// end inline asm
	mov.b64 	%rd44, {%r327, %r332};
	cvt.u16.u32 	%rs34, %r317;
	add.s32 	%r338, %r291, 2;
	setp.gt.s32 	%p241, %r338, %r310;
	@%p241 bra 	$L__BB5_51;
	and.b16  	%rs294, %rs391, 255;
	setp.eq.s16 	%p242, %rs294, 0;
	and.b16  	%rs295, %rs34, 255;
	setp.eq.s16 	%p243, %rs295, 0;
	or.pred  	%p244, %p242, %p243;
	@%p244 bra 	$L__BB5_50;
	min.s64 	%rd441, %rd44, %rd441;
	mov.b16 	%rs391, 1;
	bra.uni 	$L__BB5_51;
$L__BB5_50:
	setp.eq.s16 	%p245, %rs294, 0;
	selp.b16 	%rs391, %rs34, %rs391, %p245;
	selp.b64 	%rd441, %rd44, %rd441, %p245;
$L__BB5_51:
	cvt.u32.u16 	%r359, %rs391;
	and.b32  	%r340, %r359, 255;
	mov.b32 	%r356, 4;
	mov.b32 	%r358, -1;
	// begin inline asm
	shfl.sync.down.b32 %r339, %r340, %r356, %r310, %r358;
	// end inline asm
	// begin inline asm
	shfl.sync.down.b32 %r344, %r345, %r356, %r310, %r358;
	// end inline asm
	mov.b64 	{%r350, %r355}, %rd441;
	// begin inline asm
	shfl.sync.down.b32 %r349, %r350, %r356, %r310, %r358;
	// end inline asm
	// begin inline asm
	shfl.sync.down.b32 %r354, %r355, %r356, %r310, %r358;
	// end inline asm
	mov.b64 	%rd48, {%r349, %r354};
	cvt.u16.u32 	%rs37, %r339;
	add.s32 	%r360, %r291, 4;
	setp.gt.s32 	%p246, %r360, %r310;
	@%p246 bra 	$L__BB5_55;
	and.b16  	%rs298, %rs391, 255;
	setp.eq.s16 	%p247, %rs298, 0;
	and.b16  	%rs299, %rs37, 255;
	setp.eq.s16 	%p248, %rs299, 0;
	or.pred  	%p249, %p247, %p248;
	@%p249 bra 	$L__BB5_54;
	min.s64 	%rd441, %rd48, %rd441;
	mov.b16 	%rs391, 1;
	bra.uni 	$L__BB5_55;
$L__BB5_54:
	setp.eq.s16 	%p250, %rs298, 0;
	selp.b16 	%rs391, %rs37, %rs391, %p250;
	selp.b64 	%rd441, %rd48, %rd441, %p250;
$L__BB5_55:
	cvt.u32.u16 	%r381, %rs391;
	and.b32  	%r362, %r381, 255;
	mov.b32 	%r378, 8;
	mov.b32 	%r380, -1;
	// begin inline asm
	shfl.sync.down.b32 %r361, %r362, %r378, %r310, %r380;
	// end inline asm
	// begin inline asm
	shfl.sync.down.b32 %r366, %r367, %r378, %r310, %r380;
	// end inline asm
	mov.b64 	{%r372, %r377}, %rd441;
	// begin inline asm
	shfl.sync.down.b32 %r371, %r372, %r378, %r310, %r380;
	// end inline asm
	// begin inline asm
	shfl.sync.down.b32 %r376, %r377, %r378, %r310, %r380;
	// end inline asm
	mov.b64 	%rd52, {%r371, %r376};
	cvt.u16.u32 	%rs40, %r361;
	add.s32 	%r382, %r291, 8;
	setp.gt.s32 	%p251, %r382, %r310;
	@%p251 bra 	$L__BB5_59;
	and.b16  	%rs302, %rs391, 255;
	setp.eq.s16 	%p252, %rs302, 0;
	and.b16  	%rs303, %rs40, 255;
	setp.eq.s16 	%p253, %rs303, 0;
	or.pred  	%p254, %p252, %p253;
	@%p254 bra 	$L__BB5_58;
	min.s64 	%rd441, %rd52, %rd441;
	mov.b16 	%rs391, 1;
	bra.uni 	$L__BB5_59;
$L__BB5_58:
	setp.eq.s16 	%p255, %rs302, 0;
	selp.b16 	%rs391, %rs40, %rs391, %p255;
	selp.b64 	%rd441, %rd52, %rd441, %p255;
$L__BB5_59:
	cvt.u32.u16 	%r403, %rs391;
	and.b32  	%r384, %r403, 255;
	mov.b32 	%r400, 16;
	mov.b32 	%r402, -1;
	// begin inline asm
	shfl.sync.down.b32 %r383, %r384, %r400, %r310, %r402;
	// end inline asm
	// begin inline asm
	shfl.sync.down.b32 %r388, %r389, %r400, %r310, %r402;
	// end inline asm
	mov.b64 	{%r394, %r399}, %rd441;
	// begin inline asm
	shfl.sync.down.b32 %r393, %r394, %r400, %r310, %r402;
	// end inline asm
	// begin inline asm
	shfl.sync.down.b32 %r398, %r399, %r400, %r310, %r402;
	// end inline asm
	mov.b64 	%rd56, {%r393, %r398};
	cvt.u16.u32 	%rs43, %r383;
	add.s32 	%r404, %r291, 16;
	setp.gt.s32 	%p256, %r404, %r310;
	@%p256 bra 	$L__BB5_63;
	and.b16  	%rs306, %rs391, 255;
	setp.eq.s16 	%p257, %rs306, 0;
	and.b16  	%rs307, %rs43, 255;
	setp.eq.s16 	%p258, %rs307, 0;
	or.pred  	%p259, %p257, %p258;
	@%p259 bra 	$L__BB5_62;
	min.s64 	%rd441, %rd56, %rd441;
	mov.b16 	%rs391, 1;
	bra.uni 	$L__BB5_63;
$L__BB5_62:
	setp.eq.s16 	%p260, %rs306, 0;
	selp.b16 	%rs391, %rs43, %rs391, %p260;
	selp.b64 	%rd441, %rd56, %rd441, %p260;
$L__BB5_63:
	setp.ne.s32 	%p261, %r291, 0;
	@%p261 bra 	$L__BB5_65;
	shr.u32 	%r405, %r1, 1;
	and.b32  	%r406, %r405, 496;
	mov.u32 	%r407, _ZZN3cub18CUB_300001_SM_10006detail6reduce28DeviceReduceSingleTileKernelINS2_10policy_hubIN4cuda3std3__45tupleIJblEEEjN6thrust24THRUST_300001_SM_1000_NS8cuda_cub9__find_if7functorIS9_EEE10Policy1000ENSB_12zip_iteratorINS8_IJNSD_26transform_input_iterator_tIbNSC_6detail35transform_pair_of_input_iterators_tIbNSB_6detail15normal_iteratorINSB_10device_ptrIiEEEESQ_NS7_8equal_toIiEEEENS7_10__not_fn_tINS7_10__identityEEEEENSB_17counting_iteratorIlNSB_11use_defaultESZ_SZ_EEEEEEEPS9_jSF_S9_S9_SV_EEvT0_T1_T2_T3_T4_T6_E12temp_storage;
	add.s32 	%r408, %r407, %r406;
	st.shared.u8 	[%r408+8], %rs391;
	st.shared.u64 	[%r408+16], %rd441;
$L__BB5_65:
	bar.sync 	0;
	setp.ne.s32 	%p262, %r1, 0;
	@%p262 bra 	$L__BB5_121;
	setp.lt.u32 	%p263, %r44, 33;
	@%p263 bra 	$L__BB5_68;
	ld.shared.u8 	%rs310, [_ZZN3cub18CUB_300001_SM_10006detail6reduce28DeviceReduceSingleTileKernelINS2_10policy_hubIN4cuda3std3__45tupleIJblEEEjN6thrust24THRUST_300001_SM_1000_NS8cuda_cub9__find_if7functorIS9_EEE10Policy1000ENSB_12zip_iteratorINS8_IJNSD_26transform_input_iterator_tIbNSC_6detail35transform_pair_of_input_iterators_tIbNSB_6detail15normal_iteratorINSB_10device_ptrIiEEEESQ_NS7_8equal_toIiEEEENS7_10__not_fn_tINS7_10__identityEEEEENSB_17counting_iteratorIlNSB_11use_defaultESZ_SZ_EEEEEEEPS9_jSF_S9_S9_SV_EEvT0_T1_T2_T3_T4_T6_E12temp_storage+24];
	ld.shared.u64 	%rd381, [_ZZN3cub18CUB_300001_SM_10006detail6reduce28DeviceReduceSingleTileKernelINS2_10policy_hubIN4cuda3std3__45tupleIJblEEEjN6thrust24THRUST_300001_SM_1000_NS8cuda_cub9__find_if7functorIS9_EEE10Policy1000ENSB_12zip_iteratorINS8_IJNSD_26transform_input_iterator_tIbNSC_6detail35transform_pair_of_input_iterators_tIbNSB_6detail15normal_iteratorINSB_10device_ptrIiEEEESQ_NS7_8equal_toIiEEEENS7_10__not_fn_tINS7_10__identityEEEEENSB_17counting_iteratorIlNSB_11use_defaultESZ_SZ_EEEEEEEPS9_jSF_S9_S9_SV_EEvT0_T1_T2_T3_T4_T6_E12temp_storage+32];
	and.b16  	%rs311, %rs391, 255;
	setp.eq.s16 	%p264, %rs311, 0;
	setp.eq.s16 	%p265, %rs310, 0;
	min.s64 	%rd382, %rd381, %rd441;
	selp.b16 	%rs312, %rs391, 1, %p265;
	selp.b16 	%rs391, %rs310, %rs312, %p264;
	selp.b64 	%rd383, %rd441, %rd382, %p265;
	selp.b64 	%rd441, %rd381, %rd383, %p264;
$L__BB5_68:
	setp.lt.u32 	%p266, %r44, 65;
	@%p266 bra 	$L__BB5_70;
	ld.shared.u8 	%rs313, [_ZZN3cub18CUB_300001_SM_10006detail6reduce28DeviceReduceSingleTileKernelINS2_10policy_hubIN4cuda3std3__45tupleIJblEEEjN6thrust24THRUST_300001_SM_1000_NS8cuda_cub9__find_if7functorIS9_EEE10Policy1000ENSB_12zip_iteratorINS8_IJNSD_26transform_input_iterator_tIbNSC_6detail35transform_pair_of_input_iterators_tIbNSB_6detail15normal_iteratorINSB_10device_ptrIiEEEESQ_NS7_8equal_toIiEEEENS7_10__not_fn_tINS7_10__identityEEEEENSB_17counting_iteratorIlNSB_11use_defaultESZ_SZ_EEEEEEEPS9_jSF_S9_S9_SV_EEvT0_T1_T2_T3_T4_T6_E12temp_storage+40];
	ld.shared.u64 	%rd384, [_ZZN3cub18CUB_300001_SM_10006detail6reduce28DeviceReduceSingleTileKernelINS2_10policy_hubIN4cuda3std3__45tupleIJblEEEjN6thrust24THRUST_300001_SM_1000_NS8cuda_cub9__find_if7functorIS9_EEE10Policy1000ENSB_12zip_iteratorINS8_IJNSD_26transform_input_iterator_tIbNSC_6detail35transform_pair_of_input_iterators_tIbNSB_6detail15normal_iteratorINSB_10device_ptrIiEEEESQ_NS7_8equal_toIiEEEENS7_10__not_fn_tINS7_10__identityEEEEENSB_17counting_iteratorIlNSB_11use_defaultESZ_SZ_EEEEEEEPS9_jSF_S9_S9_SV_EEvT0_T1_T2_T3_T4_T6_E12temp_storage+48];
	and.b16  	%rs314, %rs391, 255;
	setp.eq.s16 	%p267, %rs314, 0;
	setp.eq.s16 	%p268, %rs313, 0;
	min.s64 	%rd385, %rd384, %rd441;
	selp.b16 	%rs315, %rs391, 1, %p268;
	selp.b16 	%rs391, %rs313, %rs315, %p267;
	selp.b64 	%rd386, %rd441, %rd385, %p268;
	selp.b64 	%rd441, %rd384, %rd386, %p267;
$L__BB5_70:
	setp.lt.u32 	%p269, %r44, 97;
	@%p269 bra 	$L__BB5_72;
	ld.shared.u8 	%rs316, [_ZZN3cub18CUB_300001_SM_10006detail6reduce28DeviceReduceSingleTileKernelINS2_10policy_hubIN4cuda3std3__45tupleIJblEEEjN6thrust24THRUST_300001_SM_1000_NS8cuda_cub9__find_if7functorIS9_EEE10Policy1000ENSB_12zip_iteratorINS8_IJNSD_26transform_input_iterator_tIbNSC_6detail35transform_pair_of_input_iterators_tIbNSB_6detail15normal_iteratorINSB_10device_ptrIiEEEESQ_NS7_8equal_toIiEEEENS7_10__not_fn_tINS7_10__identityEEEEENSB_17counting_iteratorIlNSB_11use_defaultESZ_SZ_EEEEEEEPS9_jSF_S9_S9_SV_EEvT0_T1_T2_T3_T4_T6_E12temp_storage+56];
	ld.shared.u64 	%rd387, [_ZZN3cub18CUB_300001_SM_10006detail6reduce28DeviceReduceSingleTileKernelINS2_10policy_hubIN4cuda3std3__45tupleIJblEEEjN6thrust24THRUST_300001_SM_1000_NS8cuda_cub9__find_if7functorIS9_EEE10Policy1000ENSB_12zip_iteratorINS8_IJNSD_26transform_input_iterator_tIbNSC_6detail35transform_pair_of_input_iterators_tIbNSB_6detail15normal_iteratorINSB_10device_ptrIiEEEESQ_NS7_8equal_toIiEEEENS7_10__not_fn_tINS7_10__identityEEEEENSB_17counting_iteratorIlNSB_11use_defaultESZ_SZ_EEEEEEEPS9_jSF_S9_S9_SV_EEvT0_T1_T2_T3_T4_T6_E12temp_storage+64];
	and.b16  	%rs317, %rs391, 255;
	setp.eq.s16 	%p270, %rs317, 0;
	setp.eq.s16 	%p271, %rs316, 0;
	min.s64 	%rd388, %rd387, %rd441;
	selp.b16 	%rs318, %rs391, 1, %p271;
	selp.b16 	%rs391, %rs316, %rs318, %p270;
	selp.b64 	%rd389, %rd441, %rd388, %p271;
	selp.b64 	%rd441, %rd387, %rd389, %p270;
$L__BB5_72:
	setp.lt.u32 	%p272, %r44, 129;
	@%p272 bra 	$L__BB5_74;
	ld.shared.u8 	%rs319, [_ZZN3cub18CUB_300001_SM_10006detail6reduce28DeviceReduceSingleTileKernelINS2_10policy_hubIN4cuda3std3__45tupleIJblEEEjN6thrust24THRUST_300001_SM_1000_NS8cuda_cub9__find_if7functorIS9_EEE10Policy1000ENSB_12zip_iteratorINS8_IJNSD_26transform_input_iterator_tIbNSC_6detail35transform_pair_of_input_iterators_tIbNSB_6detail15normal_iteratorINSB_10device_ptrIiEEEESQ_NS7_8equal_toIiEEEENS7_10__not_fn_tINS7_10__identityEEEEENSB_17counting_iteratorIlNSB_11use_defaultESZ_SZ_EEEEEEEPS9_jSF_S9_S9_SV_EEvT0_T1_T2_T3_T4_T6_E12temp_storage+72];
	ld.shared.u64 	%rd390, [_ZZN3cub18CUB_300001_SM_10006detail6reduce28DeviceReduceSingleTileKernelINS2_10policy_hubIN4cuda3std3__45tupleIJblEEEjN6thrust24THRUST_300001_SM_1000_NS8cuda_cub9__find_if7functorIS9_EEE10Policy1000ENSB_12zip_iteratorINS8_IJNSD_26transform_input_iterator_tIbNSC_6detail35transform_pair_of_input_iterators_tIbNSB_6detail15normal_iteratorINSB_10device_ptrIiEEEESQ_NS7_8equal_toIiEEEENS7_10__not_fn_tINS7_10__identityEEEEENSB_17counting_iteratorIlNSB_11use_defaultESZ_SZ_EEEEEEEPS9_jSF_S9_S9_SV_EEvT0_T1_T2_T3_T4_T6_E12temp_storage+80];
	and.b16  	%rs320, %rs391, 255;
	setp.eq.s16 	%p273, %rs320, 0;
	setp.eq.s16 	%p274, %rs319, 0;
	min.s64 	%rd391, %rd390, %rd441;
	selp.b16 	%rs321, %rs391, 1, %p274;
	selp.b16 	%rs391, %rs319, %rs321, %p273;
	selp.b64 	%rd392, %rd441, %rd391, %p274;
	selp.b64 	%rd441, %rd390, %rd392, %p273;
$L__BB5_74:
	setp.lt.u32 	%p275, %r44, 161;
	@%p275 bra 	$L__BB5_76;
	ld.shared.u8 	%rs322, [_ZZN3cub18CUB_300001_SM_10006detail6reduce28DeviceReduceSingleTileKernelINS2_10policy_hubIN4cuda3std3__45tupleIJblEEEjN6thrust24THRUST_300001_SM_1000_NS8cuda_cub9__find_if7functorIS9_EEE10Policy1000ENSB_12zip_iteratorINS8_IJNSD_26transform_input_iterator_tIbNSC_6detail35transform_pair_of_input_iterators_tIbNSB_6detail15normal_iteratorINSB_10device_ptrIiEEEESQ_NS7_8equal_toIiEEEENS7_10__not_fn_tINS7_10__identityEEEEENSB_17counting_iteratorIlNSB_11use_defaultESZ_SZ_EEEEEEEPS9_jSF_S9_S9_SV_EEvT0_T1_T2_T3_T4_T6_E12temp_storage+88];
	ld.shared.u64 	%rd393, [_ZZN3cub18CUB_300001_SM_10006detail6reduce28DeviceReduceSingleTileKernelINS2_10policy_hubIN4cuda3std3__45tupleIJblEEEjN6thrust24THRUST_300001_SM_1000_NS8cuda_cub9__find_if7functorIS9_EEE10Policy1000ENSB_12zip_iteratorINS8_IJNSD_26transform_input_iterator_tIbNSC_6detail35transform_pair_of_input_iterators_tIbNSB_6detail15normal_iteratorINSB_10device_ptrIiEEEESQ_NS7_8equal_toIiEEEENS7_10__not_fn_tINS7_10__identityEEEEENSB_17counting_iteratorIlNSB_11use_defaultESZ_SZ_EEEEEEEPS9_jSF_S9_S9_SV_EEvT0_T1_T2_T3_T4_T6_E12temp_storage+96];
	and.b16  	%rs323, %rs391, 255;
	setp.eq.s16 	%p276, %rs323, 0;
	setp.eq.s16 	%p277, %rs322, 0;
	min.s64 	%rd394, %rd393, %rd441;
	selp.b16 	%rs324, %rs391, 1, %p277;
	selp.b16 	%rs391, %rs322, %rs324, %p276;
	selp.b64 	%rd395, %rd441, %rd394, %p277;
	selp.b64 	%rd441, %rd393, %rd395, %p276;
$L__BB5_76:
	setp.lt.u32 	%p278, %r44, 193;
	@%p278 bra 	$L__BB5_78;
	ld.shared.u8 	%rs325, [_ZZN3cub18CUB_300001_SM_10006detail6reduce28DeviceReduceSingleTileKernelINS2_10policy_hubIN4cuda3std3__45tupleIJblEEEjN6thrust24THRUST_300001_SM_1000_NS8cuda_cub9__find_if7functorIS9_EEE10Policy1000ENSB_12zip_iteratorINS8_IJNSD_26transform_input_iterator_tIbNSC_6detail35transform_pair_of_input_iterators_tIbNSB_6detail15normal_iteratorINSB_10device_ptrIiEEEESQ_NS7_8equal_toIiEEEENS7_10__not_fn_tINS7_10__identityEEEEENSB_17counting_iteratorIlNSB_11use_defaultESZ_SZ_EEEEEEEPS9_jSF_S9_S9_SV_EEvT0_T1_T2_T3_T4_T6_E12temp_storage+104];
	ld.shared.u64 	%rd396, [_ZZN3cub18CUB_300001_SM_10006detail6reduce28DeviceReduceSingleTileKernelINS2_10policy_hubIN4cuda3std3__45tupleIJblEEEjN6thrust24THRUST_300001_SM_1000_NS8cuda_cub9__find_if7functorIS9_EEE10Policy1000ENSB_12zip_iteratorINS8_IJNSD_26transform_input_iterator_tIbNSC_6detail35transform_pair_of_input_iterators_tIbNSB_6detail15normal_iteratorINSB_10device_ptrIiEEEESQ_NS7_8equal_toIiEEEENS7_10__not_fn_tINS7_10__identityEEEEENSB_17counting_iteratorIlNSB_11use_defaultESZ_SZ_EEEEEEEPS9_jSF_S9_S9_SV_EEvT0_T1_T2_T3_T4_T6_E12temp_storage+112];
	and.b16  	%rs326, %rs391, 255;
	setp.eq.s16 	%p279, %rs326, 0;
	setp.eq.s16 	%p280, %rs325, 0;
	min.s64 	%rd397, %rd396, %rd441;
	selp.b16 	%rs327, %rs391, 1, %p280;
	selp.b16 	%rs391, %rs325, %rs327, %p279;
	selp.b64 	%rd398, %rd441, %rd397, %p280;
	selp.b64 	%rd441, %rd396, %rd398, %p279;
$L__BB5_78:
	setp.lt.u32 	%p281, %r44, 225;
	@%p281 bra 	$L__BB5_121;
	ld.shared.u8 	%rs328, [_ZZN3cub18CUB_300001_SM_10006detail6reduce28DeviceReduceSingleTileKernelINS2_10policy_hubIN4cuda3std3__45tupleIJblEEEjN6thrust24THRUST_300001_SM_1000_NS8cuda_cub9__find_if7functorIS9_EEE10Policy1000ENSB_12zip_iteratorINS8_IJNSD_26transform_input_iterator_tIbNSC_6detail35transform_pair_of_input_iterators_tIbNSB_6detail15normal_iteratorINSB_10device_ptrIiEEEESQ_NS7_8equal_toIiEEEENS7_10__not_fn_tINS7_10__identityEEEEENSB_17counting_iteratorIlNSB_11use_defaultESZ_SZ_EEEEEEEPS9_jSF_S9_S9_SV_EEvT0_T1_T2_T3_T4_T6_E12temp_storage+120];
	ld.shared.u64 	%rd399, [_ZZN3cub18CUB_300001_SM_10006detail6reduce28DeviceReduceSingleTileKernelINS2_10policy_hubIN4cuda3std3__45tupleIJblEEEjN6thrust24THRUST_300001_SM_1000_NS8cuda_cub9__find_if7functorIS9_EEE10Policy1000ENSB_12zip_iteratorINS8_IJNSD_26transform_input_iterator_tIbNSC_6detail35transform_pair_of_input_iterators_tIbNSB_6detail15normal_iteratorINSB_10device_ptrIiEEEESQ_NS7_8equal_toIiEEEENS7_10__not_fn_tINS7_10__identityEEEEENSB_17counting_iteratorIlNSB_11use_defaultESZ_SZ_EEEEEEEPS9_jSF_S9_S9_SV_EEvT0_T1_T2_T3_T4_T6_E12temp_storage+128];
	and.b16  	%rs329, %rs391, 255;
	setp.eq.s16 	%p282, %rs329, 0;
	setp.eq.s16 	%p283, %rs328, 0;
	min.s64 	%rd400, %rd399, %rd441;
	selp.b16 	%rs330, %rs391, 1, %p283;
	selp.b16 	%rs391, %rs328, %rs330, %p282;
	selp.b64 	%rd401, %rd441, %rd400, %p283;
	selp.b64 	%rd441, %rd399, %rd401, %p282;
	bra.uni 	$L__BB5_121;
$L__BB5_80:
	mov.u32 	%r20, %tid.x;
	cvt.u64.u32 	%rd73, %r20;
	mul.wide.u32 	%rd119, %r20, 4;
	add.s64 	%rd74, %rd2, %rd119;
	add.s64 	%rd75, %rd3, %rd119;
	ld.global.u32 	%r66, [%rd74];
	ld.global.u32 	%r67, [%rd75];
	setp.ne.s32 	%p3, %r66, %r67;
	add.s32 	%r68, %r20, 256;
	cvt.u64.u32 	%rd120, %r68;
	ld.global.u32 	%r69, [%rd74+1024];
	ld.global.u32 	%r71, [%rd75+1024];
	setp.ne.s32 	%p4, %r69, %r71;
	add.s32 	%r73, %r20, 512;
	cvt.u64.u32 	%rd121, %r73;
	add.s64 	%rd122, %rd116, %rd121;
	ld.global.u32 	%r74, [%rd74+2048];
	ld.global.u32 	%r75, [%rd75+2048];
	setp.ne.s32 	%p5, %r74, %r75;
	add.s64 	%rd123, %rd122, 256;
	ld.global.u32 	%r76, [%rd74+3072];
	ld.global.u32 	%r77, [%rd75+3072];
	setp.ne.s32 	%p7, %r76, %r77;
	or.pred  	%p9, %p3, %p4;
	selp.b64 	%rd124, %rd73, %rd120, %p3;
	add.s64 	%rd125, %rd116, %rd124;
	min.s64 	%rd126, %rd122, %rd125;
	selp.b64 	%rd127, %rd126, %rd125, %p5;
	or.pred  	%p10, %p9, %p5;
	selp.b64 	%rd128, %rd127, %rd122, %p9;
	min.s64 	%rd129, %rd123, %rd128;
	selp.b64 	%rd130, %rd129, %rd128, %p7;
	or.pred  	%p11, %p10, %p7;
	selp.u16 	%rs391, 1, 0, %p11;
	selp.b64 	%rd441, %rd130, %rd123, %p10;
	add.s32 	%r21, %r44, -1024;
	setp.lt.u32 	%p12, %r21, 1024;
	mov.b32 	%r528, 1024;
	@%p12 bra 	$L__BB5_84;
	mov.b32 	%r528, 1024;
$L__BB5_82:
	cvt.u64.u32 	%rd131, %r528;
	add.s64 	%rd132, %rd73, %rd131;
	mul.wide.u32 	%rd133, %r528, 4;
	add.s64 	%rd134, %rd74, %rd133;
	add.s64 	%rd135, %rd75, %rd133;
	add.s64 	%rd136, %rd132, %rd116;
	ld.global.u32 	%r79, [%rd134];
	ld.global.u32 	%r80, [%rd135];
	setp.ne.s32 	%p13, %r79, %r80;
	add.s64 	%rd137, %rd136, 256;
	ld.global.u32 	%r81, [%rd134+1024];
	ld.global.u32 	%r82, [%rd135+1024];
	setp.ne.s32 	%p14, %r81, %r82;
	selp.u16 	%rs109, 1, 0, %p14;
	add.s64 	%rd138, %rd136, 512;
	ld.global.u32 	%r83, [%rd134+2048];
	ld.global.u32 	%r84, [%rd135+2048];
	setp.ne.s32 	%p15, %r83, %r84;
	selp.u16 	%rs110, 1, 0, %p15;
	add.s64 	%rd139, %rd136, 768;
	ld.global.u32 	%r85, [%rd134+3072];
	ld.global.u32 	%r86, [%rd135+3072];
	setp.ne.s32 	%p16, %r85, %r86;
	selp.u16 	%rs111, 1, 0, %p16;
	and.b16  	%rs112, %rs391, 255;
	setp.eq.s16 	%p17, %rs112, 0;
	selp.u16 	%rs113, 1, 0, %p13;
	min.s64 	%rd140, %rd136, %rd441;
	selp.b16 	%rs114, 1, %rs391, %p13;
	selp.b64 	%rd141, %rd140, %rd441, %p13;
	selp.b16 	%rs115, %rs113, %rs114, %p17;
	and.b16  	%rs116, %rs115, 255;
	selp.b64 	%rd142, %rd136, %rd141, %p17;
	setp.eq.s16 	%p18, %rs116, 0;
	min.s64 	%rd143, %rd137, %rd142;
	selp.b16 	%rs117, 1, %rs115, %p14;
	selp.b64 	%rd144, %rd143, %rd142, %p14;
	selp.b16 	%rs118, %rs109, %rs117, %p18;
	and.b16  	%rs119, %rs118, 255;
	selp.b64 	%rd145, %rd137, %rd144, %p18;
	setp.eq.s16 	%p19, %rs119, 0;
	min.s64 	%rd146, %rd138, %rd145;
	selp.b16 	%rs120, 1, %rs118, %p15;
	selp.b64 	%rd147, %rd146, %rd145, %p15;
	selp.b16 	%rs121, %rs110, %rs120, %p19;
	and.b16  	%rs122, %rs121, 255;
	selp.b64 	%rd148, %rd138, %rd147, %p19;
	setp.eq.s16 	%p20, %rs122, 0;
	min.s64 	%rd149, %rd139, %rd148;
	selp.b16 	%rs123, 1, %rs121, %p16;
	selp.b64 	%rd150, %rd149, %rd148, %p16;
	selp.b16 	%rs391, %rs111, %rs123, %p20;
	selp.b64 	%rd441, %rd139, %rd150, %p20;
	sub.s32 	%r87, %r44, %r528;
	setp.lt.u32 	%p21, %r87, 1024;
	@%p21 bra 	$L__BB5_97;
	add.s32 	%r528, %r528, 1024;
	setp.le.u32 	%p22, %r528, %r21;
	@%p22 bra 	$L__BB5_82;
$L__BB5_84:
	setp.le.u32 	%p23, %r44, %r528;
	sub.s32 	%r88, %r44, %r528;
	setp.ge.s32 	%p24, %r20, %r88;
	or.pred  	%p25, %p23, %p24;
	@%p25 bra 	$L__BB5_97;
	not.b32 	%r90, %r20;
	add.s32 	%r91, %r44, %r90;
	sub.s32 	%r25, %r91, %r528;
	shr.u32 	%r92, %r25, 8;
	add.s32 	%r26, %r92, 1;
	and.b32  	%r27, %r26, 7;
	setp.lt.u32 	%p26, %r25, 1792;
	mov.u32 	%r533, %r20;
	@%p26 bra 	$L__BB5_89;
	or.b32  	%r531, %r20, 1024;
	add.s32 	%r530, %r20, %r528;
	and.b32  	%r93, %r26, 33554424;
	neg.s32 	%r529, %r93;
$L__BB5_87:
	.pragma "nounroll";
	cvt.u64.u32 	%rd152, %r530;
	mul.wide.u32 	%rd153, %r530, 4;
	add.s64 	%rd154, %rd2, %rd153;
	add.s64 	%rd155, %rd3, %rd153;
	add.s64 	%rd156, %rd116, %rd152;
	ld.global.u32 	%r94, [%rd154];
	ld.global.u32 	%r95, [%rd155];
	setp.ne.s32 	%p27, %r94, %r95;
	selp.u16 	%rs125, 1, 0, %p27;
	and.b16  	%rs126, %rs391, 255;
	setp.ne.s16 	%p29, %rs126, 0;
	and.pred  	%p30, %p29, %p27;
	min.s64 	%rd157, %rd156, %rd441;
	setp.eq.s16 	%p31, %rs126, 0;
	selp.b16 	%rs127, %rs125, %rs391, %p31;
	selp.b64 	%rd158, %rd156, %rd441, %p31;
	selp.b16 	%rs128, 1, %rs127, %p30;
	and.b16  	%rs129, %rs128, 255;
	selp.b64 	%rd159, %rd157, %rd158, %p30;
	add.s32 	%r96, %r530, 256;
	cvt.u64.u32 	%rd160, %r96;
	mul.wide.u32 	%rd161, %r96, 4;
	add.s64 	%rd162, %rd2, %rd161;
	add.s64 	%rd163, %rd3, %rd161;
	add.s64 	%rd164, %rd116, %rd160;
	ld.global.u32 	%r97, [%rd162];
	ld.global.u32 	%r98, [%rd163];
	setp.ne.s32 	%p32, %r97, %r98;
	selp.u16 	%rs130, 1, 0, %p32;
	setp.ne.s16 	%p34, %rs129, 0;
	and.pred  	%p35, %p34, %p32;
	min.s64 	%rd165, %rd164, %rd159;
	setp.eq.s16 	%p36, %rs129, 0;
	selp.b16 	%rs131, %rs130, %rs128, %p36;
	selp.b64 	%rd166, %rd164, %rd159, %p36;
	selp.b16 	%rs132, 1, %rs131, %p35;
	and.b16  	%rs133, %rs132, 255;
	selp.b64 	%rd167, %rd165, %rd166, %p35;
	add.s32 	%r99, %r530, 512;
	cvt.u64.u32 	%rd168, %r99;
	mul.wide.u32 	%rd169, %r99, 4;
	add.s64 	%rd170, %rd2, %rd169;
	add.s64 	%rd171, %rd3, %rd169;
	add.s64 	%rd172, %rd116, %rd168;
	ld.global.u32 	%r100, [%rd170];
	ld.global.u32 	%r101, [%rd171];
	setp.ne.s32 	%p37, %r100, %r101;
	selp.u16 	%rs134, 1, 0, %p37;
	setp.ne.s16 	%p39, %rs133, 0;
	and.pred  	%p40, %p39, %p37;
	min.s64 	%rd173, %rd172, %rd167;
	setp.eq.s16 	%p41, %rs133, 0;
	selp.b16 	%rs135, %rs134, %rs132, %p41;
	selp.b64 	%rd174, %rd172, %rd167, %p41;
	selp.b16 	%rs136, 1, %rs135, %p40;
	and.b16  	%rs137, %rs136, 255;
	selp.b64 	%rd175, %rd173, %rd174, %p40;
	add.s32 	%r102, %r530, 768;
	cvt.u64.u32 	%rd176, %r102;
	mul.wide.u32 	%rd177, %r102, 4;
	add.s64 	%rd178, %rd2, %rd177;
	add.s64 	%rd179, %rd3, %rd177;
	add.s64 	%rd180, %rd116, %rd176;
	ld.global.u32 	%r103, [%rd178];
	ld.global.u32 	%r104, [%rd179];
	setp.ne.s32 	%p42, %r103, %r104;
	selp.u16 	%rs138, 1, 0, %p42;
	setp.ne.s16 	%p44, %rs137, 0;
	and.pred  	%p45, %p44, %p42;
	min.s64 	%rd181, %rd180, %rd175;
	setp.eq.s16 	%p46, %rs137, 0;
	selp.b16 	%rs139, %rs138, %rs136, %p46;
	selp.b64 	%rd182, %rd180, %rd175, %p46;
	selp.b16 	%rs140, 1, %rs139, %p45;
	and.b16  	%rs141, %rs140, 255;
	selp.b64 	%rd183, %rd181, %rd182, %p45;
	add.s32 	%r105, %r530, 1024;
	cvt.u64.u32 	%rd184, %r105;
	mul.wide.u32 	%rd185, %r105, 4;
	add.s64 	%rd186, %rd2, %rd185;
	add.s64 	%rd187, %rd3, %rd185;
	add.s64 	%rd188, %rd116, %rd184;
	ld.global.u32 	%r106, [%rd186];
	ld.global.u32 	%r107, [%rd187];
	setp.ne.s32 	%p47, %r106, %r107;
	selp.u16 	%rs142, 1, 0, %p47;
	setp.ne.s16 	%p49, %rs141, 0;
	and.pred  	%p50, %p49, %p47;
	min.s64 	%rd189, %rd188, %rd183;
	setp.eq.s16 	%p51, %rs141, 0;
	selp.b16 	%rs143, %rs142, %rs140, %p51;
	selp.b64 	%rd190, %rd188, %rd183, %p51;
	selp.b16 	%rs144, 1, %rs143, %p50;
	and.b16  	%rs145, %rs144, 255;
	selp.b64 	%rd191, %rd189, %rd190, %p50;
	add.s32 	%r108, %r530, 1280;
	cvt.u64.u32 	%rd192, %r108;
	mul.wide.u32 	%rd193, %r108, 4;
	add.s64 	%rd194, %rd2, %rd193;
	add.s64 	%rd195, %rd3, %rd193;
	add.s64 	%rd196, %rd116, %rd192;
	ld.global.u32 	%r109, [%rd194];
	ld.global.u32 	%r110, [%rd195];
	setp.ne.s32 	%p52, %r109, %r110;
	selp.u16 	%rs146, 1, 0, %p52;
	setp.ne.s16 	%p54, %rs145, 0;
	and.pred  	%p55, %p54, %p52;
	min.s64 	%rd197, %rd196, %rd191;
	setp.eq.s16 	%p56, %rs145, 0;
	selp.b16 	%rs147, %rs146, %rs144, %p56;
	selp.b64 	%rd198, %rd196, %rd191, %p56;
	selp.b16 	%rs148, 1, %rs147, %p55;
	and.b16  	%rs149, %rs148, 255;
	selp.b64 	%rd199, %rd197, %rd198, %p55;
	add.s32 	%r111, %r530, 1536;
	cvt.u64.u32 	%rd200, %r111;
	mul.wide.u32 	%rd201, %r111, 4;
	add.s64 	%rd202, %rd2, %rd201;
	add.s64 	%rd203, %rd3, %rd201;
	add.s64 	%rd204, %rd116, %rd200;
	ld.global.u32 	%r112, [%rd202];
	ld.global.u32 	%r113, [%rd203];
	setp.ne.s32 	%p57, %r112, %r113;
	selp.u16 	%rs150, 1, 0, %p57;
	setp.ne.s16 	%p59, %rs149, 0;
	and.pred  	%p60, %p59, %p57;
	min.s64 	%rd205, %rd204, %rd199;
	setp.eq.s16 	%p61, %rs149, 0;
	selp.b16 	%rs151, %rs150, %rs148, %p61;
	selp.b64 	%rd206, %rd204, %rd199, %p61;
	selp.b16 	%rs152, 1, %rs151, %p60;
	and.b16  	%rs153, %rs152, 255;
	selp.b64 	%rd207, %rd205, %rd206, %p60;
	add.s32 	%r114, %r530, 1792;
	cvt.u64.u32 	%rd208, %r114;
	mul.wide.u32 	%rd209, %r114, 4;
	add.s64 	%rd210, %rd2, %rd209;
	add.s64 	%rd211, %rd3, %rd209;
	add.s64 	%rd212, %rd116, %rd208;
	ld.global.u32 	%r115, [%rd210];
	ld.global.u32 	%r116, [%rd211];
	setp.ne.s32 	%p62, %r115, %r116;
	selp.u16 	%rs154, 1, 0, %p62;
	setp.ne.s16 	%p64, %rs153, 0;
	and.pred  	%p65, %p64, %p62;
	min.s64 	%rd213, %rd212, %rd207;
	setp.eq.s16 	%p66, %rs153, 0;
	selp.b16 	%rs155, %rs154, %rs152, %p66;
	selp.b64 	%rd214, %rd212, %rd207, %p66;
	selp.b16 	%rs391, 1, %rs155, %p65;
	selp.b64 	%rd441, %rd213, %rd214, %p65;
	add.s32 	%r531, %r531, 2048;
	add.s32 	%r530, %r530, 2048;
	add.s32 	%r529, %r529, 8;
	setp.ne.s32 	%p67, %r529, 0;
	@%p67 bra 	$L__BB5_87;
	add.s32 	%r533, %r531, -1024;
$L__BB5_89:
	setp.eq.s32 	%p68, %r27, 0;
	@%p68 bra 	$L__BB5_97;
	setp.lt.u32 	%p69, %r27, 4;
	@%p69 bra 	$L__BB5_92;
	add.s32 	%r117, %r533, %r528;
	cvt.u64.u32 	%rd216, %r117;
	mul.wide.u32 	%rd217, %r117, 4;
	add.s64 	%rd218, %rd2, %rd217;
	add.s64 	%rd219, %rd3, %rd217;
	add.s64 	%rd220, %rd116, %rd216;
	ld.global.u32 	%r118, [%rd218];
	ld.global.u32 	%r119, [%rd219];
	setp.ne.s32 	%p70, %r118, %r119;
	selp.u16 	%rs157, 1, 0, %p70;
	and.b16  	%rs158, %rs391, 255;
	setp.ne.s16 	%p72, %rs158, 0;
	and.pred  	%p73, %p72, %p70;
	min.s64 	%rd221, %rd220, %rd441;
	setp.eq.s16 	%p74, %rs158, 0;
	selp.b16 	%rs159, %rs157, %rs391, %p74;
	selp.b64 	%rd222, %rd220, %rd441, %p74;
	selp.b16 	%rs160, 1, %rs159, %p73;
	and.b16  	%rs161, %rs160, 255;
	selp.b64 	%rd223, %rd221, %rd222, %p73;
	add.s32 	%r120, %r117, 256;
	cvt.u64.u32 	%rd224, %r120;
	mul.wide.u32 	%rd225, %r120, 4;
	add.s64 	%rd226, %rd2, %rd225;
	add.s64 	%rd227, %rd3, %rd225;
	add.s64 	%rd228, %rd116, %rd224;
	ld.global.u32 	%r121, [%rd226];
	ld.global.u32 	%r122, [%rd227];
	setp.ne.s32 	%p75, %r121, %r122;
	selp.u16 	%rs162, 1, 0, %p75;
	setp.ne.s16 	%p77, %rs161, 0;
	and.pred  	%p78, %p77, %p75;
	min.s64 	%rd229, %rd228, %rd223;
	setp.eq.s16 	%p79, %rs161, 0;
	selp.b16 	%rs163, %rs162, %rs160, %p79;
	selp.b64 	%rd230, %rd228, %rd223, %p79;
	selp.b16 	%rs164, 1, %rs163, %p78;
	and.b16  	%rs165, %rs164, 255;
	selp.b64 	%rd231, %rd229, %rd230, %p78;
	add.s32 	%r123, %r117, 512;
	cvt.u64.u32 	%rd232, %r123;
	mul.wide.u32 	%rd233, %r123, 4;
	add.s64 	%rd234, %rd2, %rd233;
	add.s64 	%rd235, %rd3, %rd233;
	add.s64 	%rd236, %rd116, %rd232;
	ld.global.u32 	%r124, [%rd234];
	ld.global.u32 	%r125, [%rd235];
	setp.ne.s32 	%p80, %r124, %r125;
	selp.u16 	%rs166, 1, 0, %p80;
	setp.ne.s16 	%p82, %rs165, 0;
	and.pred  	%p83, %p82, %p80;
	min.s64 	%rd237, %rd236, %rd231;
	setp.eq.s16 	%p84, %rs165, 0;
	selp.b16 	%rs167, %rs166, %rs164, %p84;
	selp.b64 	%rd238, %rd236, %rd231, %p84;
	selp.b16 	%rs168, 1, %rs167, %p83;
	and.b16  	%rs169, %rs168, 255;
	selp.b64 	%rd239, %rd237, %rd238, %p83;
	add.s32 	%r126, %r117, 768;
	cvt.u64.u32 	%rd240, %r126;
	mul.wide.u32 	%rd241, %r126, 4;
	add.s64 	%rd242, %rd2, %rd241;
	add.s64 	%rd243, %rd3, %rd241;
	add.s64 	%rd244, %rd116, %rd240;
	ld.global.u32 	%r127, [%rd242];
	ld.global.u32 	%r128, [%rd243];
	setp.ne.s32 	%p85, %r127, %r128;
	selp.u16 	%rs170, 1, 0, %p85;
	setp.ne.s16 	%p87, %rs169, 0;
	and.pred  	%p88, %p87, %p85;
	min.s64 	%rd245, %rd244, %rd239;
	setp.eq.s16 	%p89, %rs169, 0;
	selp.b16 	%rs171, %rs170, %rs168, %p89;
	selp.b64 	%rd246, %rd244, %rd239, %p89;
	selp.b16 	%rs391, 1, %rs171, %p88;
	selp.b64 	%rd441, %rd245, %rd246, %p88;
	add.s32 	%r533, %r533, 1024;
$L__BB5_92:
	and.b32  	%r129, %r26, 3;
	setp.eq.s32 	%p90, %r129, 0;
	@%p90 bra 	$L__BB5_97;
	setp.eq.s32 	%p91, %r129, 1;
	@%p91 bra 	$L__BB5_95;
	add.s32 	%r130, %r533, %r528;
	cvt.u64.u32 	%rd248, %r130;
	mul.wide.u32 	%rd249, %r130, 4;
	add.s64 	%rd250, %rd2, %rd249;
	add.s64 	%rd251, %rd3, %rd249;
	add.s64 	%rd252, %rd116, %rd248;
	ld.global.u32 	%r131, [%rd250];
	ld.global.u32 	%r132, [%rd251];
	setp.ne.s32 	%p92, %r131, %r132;
	selp.u16 	%rs173, 1, 0, %p92;
	and.b16  	%rs174, %rs391, 255;
	setp.ne.s16 	%p94, %rs174, 0;
	and.pred  	%p95, %p94, %p92;
	min.s64 	%rd253, %rd252, %rd441;
	setp.eq.s16 	%p96, %rs174, 0;
	selp.b16 	%rs175, %rs173, %rs391, %p96;
	selp.b64 	%rd254, %rd252, %rd441, %p96;
	selp.b16 	%rs176, 1, %rs175, %p95;
	and.b16  	%rs177, %rs176, 255;
	selp.b64 	%rd255, %rd253, %rd254, %p95;
	add.s32 	%r133, %r130, 256;
	cvt.u64.u32 	%rd256, %r133;
	mul.wide.u32 	%rd257, %r133, 4;
	add.s64 	%rd258, %rd2, %rd257;
	add.s64 	%rd259, %rd3, %rd257;
	add.s64 	%rd260, %rd116, %rd256;
	ld.global.u32 	%r134, [%rd258];
	ld.global.u32 	%r135, [%rd259];
	setp.ne.s32 	%p97, %r134, %r135;
	selp.u16 	%rs178, 1, 0, %p97;
	setp.ne.s16 	%p99, %rs177, 0;
	and.pred  	%p100, %p99, %p97;
	min.s64 	%rd261, %rd260, %rd255;
	setp.eq.s16 	%p101, %rs177, 0;
	selp.b16 	%rs179, %rs178, %rs176, %p101;
	selp.b64 	%rd262, %rd260, %rd255, %p101;
	selp.b16 	%rs391, 1, %rs179, %p100;
	selp.b64 	%rd441, %rd261, %rd262, %p100;
	add.s32 	%r533, %r533, 512;
$L__BB5_95:
	and.b32  	%r136, %r25, 256;
	setp.ne.s32 	%p102, %r136, 0;
	@%p102 bra 	$L__BB5_97;
	add.s32 	%r137, %r533, %r528;
	cvt.u64.u32 	%rd263, %r137;
	mul.wide.u32 	%rd264, %r137, 4;
	add.s64 	%rd265, %rd2, %rd264;
	add.s64 	%rd266, %rd3, %rd264;
	add.s64 	%rd267, %rd116, %rd263;
	ld.global.u32 	%r138, [%rd265];
	ld.global.u32 	%r139, [%rd266];
	setp.ne.s32 	%p103, %r138, %r139;
	selp.u16 	%rs180, 1, 0, %p103;
	and.b16  	%rs181, %rs391, 255;
	setp.ne.s16 	%p105, %rs181, 0;
	and.pred  	%p106, %p105, %p103;
	min.s64 	%rd268, %rd267, %rd441;
	setp.eq.s16 	%p107, %rs181, 0;
	selp.b16 	%rs182, %rs180, %rs391, %p107;
	selp.b64 	%rd269, %rd267, %rd441, %p107;
	selp.b16 	%rs391, 1, %rs182, %p106;
	selp.b64 	%rd441, %rd268, %rd269, %p106;
$L__BB5_97:
	// begin inline asm
	mov.u32 %r140, %laneid;
	// end inline asm
	cvt.u32.u16 	%r161, %rs391;
	and.b32  	%r142, %r161, 255;
	mov.b32 	%r158, 1;
	mov.b32 	%r159, 31;
	mov.b32 	%r160, -1;
	// begin inline asm
	shfl.sync.down.b32 %r141, %r142, %r158, %r159, %r160;
	// end inline asm
	// begin inline asm
	shfl.sync.down.b32 %r146, %r147, %r158, %r159, %r160;
	// end inline asm
	mov.b64 	{%r152, %r157}, %rd441;
	// begin inline asm
	shfl.sync.down.b32 %r151, %r152, %r158, %r159, %r160;
	// end inline asm
	// begin inline asm
	shfl.sync.down.b32 %r156, %r157, %r158, %r159, %r160;
	// end inline asm
	mov.b64 	%rd92, {%r151, %r156};
	cvt.u16.u32 	%rs75, %r141;
	setp.gt.s32 	%p108, %r140, 30;
	@%p108 bra 	$L__BB5_101;
	and.b16  	%rs183, %rs391, 255;
	setp.eq.s16 	%p109, %rs183, 0;
	and.b16  	%rs184, %rs75, 255;
	setp.eq.s16 	%p110, %rs184, 0;
	or.pred  	%p111, %p109, %p110;
	@%p111 bra 	$L__BB5_100;
	min.s64 	%rd441, %rd92, %rd441;
	mov.b16 	%rs391, 1;
	bra.uni 	$L__BB5_101;
$L__BB5_100:
	setp.eq.s16 	%p112, %rs183, 0;
	selp.b16 	%rs391, %rs75, %rs391, %p112;
	selp.b64 	%rd441, %rd92, %rd441, %p112;
$L__BB5_101:
	cvt.u32.u16 	%r182, %rs391;
	and.b32  	%r163, %r182, 255;
	mov.b32 	%r179, 2;
	mov.b32 	%r180, 31;
	mov.b32 	%r181, -1;
	// begin inline asm
	shfl.sync.down.b32 %r162, %r163, %r179, %r180, %r181;
	// end inline asm
	// begin inline asm
	shfl.sync.down.b32 %r167, %r168, %r179, %r180, %r181;
	// end inline asm
	mov.b64 	{%r173, %r178}, %rd441;
	// begin inline asm
	shfl.sync.down.b32 %r172, %r173, %r179, %r180, %r181;
	// end inline asm
	// begin inline asm
	shfl.sync.down.b32 %r177, %r178, %r179, %r180, %r181;
	// end inline asm
	mov.b64 	%rd96, {%r172, %r177};
	cvt.u16.u32 	%rs78, %r162;
	setp.gt.s32 	%p113, %r140, 29;
	@%p113 bra 	$L__BB5_105;
	and.b16  	%rs187, %rs391, 255;
	setp.eq.s16 	%p114, %rs187, 0;
	and.b16  	%rs188, %rs78, 255;
	setp.eq.s16 	%p115, %rs188, 0;
	or.pred  	%p116, %p114, %p115;
	@%p116 bra 	$L__BB5_104;
	min.s64 	%rd441, %rd96, %rd441;
	mov.b16 	%rs391, 1;
	bra.uni 	$L__BB5_105;
$L__BB5_104:
	setp.eq.s16 	%p117, %rs187, 0;
	selp.b16 	%rs391, %rs78, %rs391, %p117;
	selp.b64 	%rd441, %rd96, %rd441, %p117;
$L__BB5_105:
	cvt.u32.u16 	%r203, %rs391;
	and.b32  	%r184, %r203, 255;
	mov.b32 	%r200, 4;
	mov.b32 	%r201, 31;
	mov.b32 	%r202, -1;
	// begin inline asm
	shfl.sync.down.b32 %r183, %r184, %r200, %r201, %r202;
	// end inline asm
	// begin inline asm
	shfl.sync.down.b32 %r188, %r189, %r200, %r201, %r202;
	// end inline asm
	mov.b64 	{%r194, %r199}, %rd441;
	// begin inline asm
	shfl.sync.down.b32 %r193, %r194, %r200, %r201, %r202;
	// end inline asm
	// begin inline asm
	shfl.sync.down.b32 %r198, %r199, %r200, %r201, %r202;
	// end inline asm
	mov.b64 	%rd100, {%r193, %r198};
	cvt.u16.u32 	%rs81, %r183;
	setp.gt.s32 	%p118, %r140, 27;
	@%p118 bra 	$L__BB5_109;
	and.b16  	%rs191, %rs391, 255;
	setp.eq.s16 	%p119, %rs191, 0;
	and.b16  	%rs192, %rs81, 255;
	setp.eq.s16 	%p120, %rs192, 0;
	or.pred  	%p121, %p119, %p120;
	@%p121 bra 	$L__BB5_108;
	min.s64 	%rd441, %rd100, %rd441;
	mov.b16 	%rs391, 1;
	bra.uni 	$L__BB5_109;
$L__BB5_108:
	setp.eq.s16 	%p122, %rs191, 0;
	selp.b16 	%rs391, %rs81, %rs391, %p122;
	selp.b64 	%rd441, %rd100, %rd441, %p122;
$L__BB5_109:
	cvt.u32.u16 	%r224, %rs391;
	and.b32  	%r205, %r224, 255;
	mov.b32 	%r221, 8;
	mov.b32 	%r222, 31;
	mov.b32 	%r223, -1;
	// begin inline asm
	shfl.sync.down.b32 %r204, %r205, %r221, %r222, %r223;
	// end inline asm
	// begin inline asm
	shfl.sync.down.b32 %r209, %r210, %r221, %r222, %r223;
	// end inline asm
	mov.b64 	{%r215, %r220}, %rd441;
	// begin inline asm
	shfl.sync.down.b32 %r214, %r215, %r221, %r222, %r223;
	// end inline asm
	// begin inline asm
	shfl.sync.down.b32 %r219, %r220, %r221, %r222, %r223;
	// end inline asm
	mov.b64 	%rd104, {%r214, %r219};
	cvt.u16.u32 	%rs84, %r204;
	setp.gt.s32 	%p123, %r140, 23;
	@%p123 bra 	$L__BB5_113;
	and.b16  	%rs195, %rs391, 255;
	setp.eq.s16 	%p124, %rs195, 0;
	and.b16  	%rs196, %rs84, 255;
	setp.eq.s16 	%p125, %rs196, 0;
	or.pred  	%p126, %p124, %p125;
	@%p126 bra 	$L__BB5_112;
	min.s64 	%rd441, %rd104, %rd441;
	mov.b16 	%rs391, 1;
	bra.uni 	$L__BB5_113;
$L__BB5_112:
	setp.eq.s16 	%p127, %rs195, 0;
	selp.b16 	%rs391, %rs84, %rs391, %p127;
	selp.b64 	%rd441, %rd104, %rd441, %p127;
$L__BB5_113:
	cvt.u32.u16 	%r245, %rs391;
	and.b32  	%r226, %r245, 255;
	mov.b32 	%r242, 16;
	mov.b32 	%r243, 31;
	mov.b32 	%r244, -1;
	// begin inline asm
	shfl.sync.down.b32 %r225, %r226, %r242, %r243, %r244;
	// end inline asm
	// begin inline asm
	shfl.sync.down.b32 %r230, %r231, %r242, %r243, %r244;
	// end inline asm
	mov.b64 	{%r236, %r241}, %rd441;
	// begin inline asm
	shfl.sync.down.b32 %r235, %r236, %r242, %r243, %r244;
	// end inline asm
	// begin inline asm
	shfl.sync.down.b32 %r240, %r241, %r242, %r243, %r244;
	// end inline asm
	mov.b64 	%rd108, {%r235, %r240};
	cvt.u16.u32 	%rs87, %r225;
	setp.gt.s32 	%p128, %r140, 15;
	@%p128 bra 	$L__BB5_117;
	and.b16  	%rs199, %rs391, 255;
	setp.eq.s16 	%p129, %rs199, 0;
	and.b16  	%rs200, %rs87, 255;
	setp.eq.s16 	%p130, %rs200, 0;
	or.pred  	%p131, %p129, %p130;
	@%p131 bra 	$L__BB5_116;
	min.s64 	%rd441, %rd108, %rd441;
	mov.b16 	%rs391, 1;
	bra.uni 	$L__BB5_117;
$L__BB5_116:
	setp.eq.s16 	%p132, %rs199, 0;
	selp.b16 	%rs391, %rs87, %rs391, %p132;
	selp.b64 	%rd441, %rd108, %rd441, %p132;
$L__BB5_117:
	setp.ne.s32 	%p133, %r140, 0;
	@%p133 bra 	$L__BB5_119;
	shr.u32 	%r246, %r20, 1;
	and.b32  	%r247, %r246, 496;
	mov.u32 	%r248, _ZZN3cub18CUB_300001_SM_10006detail6reduce28DeviceReduceSingleTileKernelINS2_10policy_hubIN4cuda3std3__45tupleIJblEEEjN6thrust24THRUST_300001_SM_1000_NS8cuda_cub9__find_if7functorIS9_EEE10Policy1000ENSB_12zip_iteratorINS8_IJNSD_26transform_input_iterator_tIbNSC_6detail35transform_pair_of_input_iterators_tIbNSB_6detail15normal_iteratorINSB_10device_ptrIiEEEESQ_NS7_8equal_toIiEEEENS7_10__not_fn_tINS7_10__identityEEEEENSB_17counting_iteratorIlNSB_11use_defaultESZ_SZ_EEEEEEEPS9_jSF_S9_S9_SV_EEvT0_T1_T2_T3_T4_T6_E12temp_storage;
	add.s32 	%r249, %r248, %r247;
	st.shared.u8 	[%r249+8], %rs391;
	st.shared.u64 	[%r249+16], %rd441;
$L__BB5_119:
	bar.sync 	0;
	setp.ne.s32 	%p134, %r20, 0;
	@%p134 bra 	$L__BB5_121;
	ld.shared.u8 	%rs203, [_ZZN3cub18CUB_300001_SM_10006detail6reduce28DeviceReduceSingleTileKernelINS2_10policy_hubIN4cuda3std3__45tupleIJblEEEjN6thrust24THRUST_300001_SM_1000_NS8cuda_cub9__find_if7functorIS9_EEE10Policy1000ENSB_12zip_iteratorINS8_IJNSD_26transform_input_iterator_tIbNSC_6detail35transform_pair_of_input_iterators_tIbNSB_6detail15normal_iteratorINSB_10device_ptrIiEEEESQ_NS7_8equal_toIiEEEENS7_10__not_fn_tINS7_10__identityEEEEENSB_17counting_iteratorIlNSB_11use_defaultESZ_SZ_EEEEEEEPS9_jSF_S9_S9_SV_EEvT0_T1_T2_T3_T4_T6_E12temp_storage+24];
	ld.shared.u64 	%rd270, [_ZZN3cub18CUB_300001_SM_10006detail6reduce28DeviceReduceSingleTileKernelINS2_10policy_hubIN4cuda3std3__45tupleIJblEEEjN6thrust24THRUST_300001_SM_1000_NS8cuda_cub9__find_if7functorIS9_EEE10Policy1000ENSB_12zip_iteratorINS8_IJNSD_26transform_input_iterator_tIbNSC_6detail35transform_pair_of_input_iterators_tIbNSB_6detail15normal_iteratorINSB_10device_ptrIiEEEESQ_NS7_8equal_toIiEEEENS7_10__not_fn_tINS7_10__identityEEEEENSB_17counting_iteratorIlNSB_11use_defaultESZ_SZ_EEEEEEEPS9_jSF_S9_S9_SV_EEvT0_T1_T2_T3_T4_T6_E12temp_storage+32];
	and.b16  	%rs204, %rs391, 255;
	setp.eq.s16 	%p135, %rs204, 0;
	setp.eq.s16 	%p136, %rs203, 0;
	min.s64 	%rd271, %rd270, %rd441;
	selp.b16 	%rs205, %rs391, 1, %p136;
	selp.b16 	%rs206, %rs203, %rs205, %p135;
	and.b16  	%rs207, %rs206, 255;
	selp.b64 	%rd272, %rd441, %rd271, %p136;
	selp.b64 	%rd273, %rd270, %rd272, %p135;
	ld.shared.u8 	%rs208, [_ZZN3cub18CUB_300001_SM_10006detail6reduce28DeviceReduceSingleTileKernelINS2_10policy_hubIN4cuda3std3__45tupleIJblEEEjN6thrust24THRUST_300001_SM_1000_NS8cuda_cub9__find_if7functorIS9_EEE10Policy1000ENSB_12zip_iteratorINS8_IJNSD_26transform_input_iterator_tIbNSC_6detail35transform_pair_of_input_iterators_tIbNSB_6detail15normal_iteratorINSB_10device_ptrIiEEEESQ_NS7_8equal_toIiEEEENS7_10__not_fn_tINS7_10__identityEEEEENSB_17counting_iteratorIlNSB_11use_defaultESZ_SZ_EEEEEEEPS9_jSF_S9_S9_SV_EEvT0_T1_T2_T3_T4_T6_E12temp_storage+40];
	ld.shared.u64 	%rd274, [_ZZN3cub18CUB_300001_SM_10006detail6reduce28DeviceReduceSingleTileKernelINS2_10policy_hubIN4cuda3std3__45tupleIJblEEEjN6thrust24THRUST_300001_SM_1000_NS8cuda_cub9__find_if7functorIS9_EEE10Policy1000ENSB_12zip_iteratorINS8_IJNSD_26transform_input_iterator_tIbNSC_6detail35transform_pair_of_input_iterators_tIbNSB_6detail15normal_iteratorINSB_10device_ptrIiEEEESQ_NS7_8equal_toIiEEEENS7_10__not_fn_tINS7_10__identityEEEEENSB_17counting_iteratorIlNSB_11use_defaultESZ_SZ_EEEEEEEPS9_jSF_S9_S9_SV_EEvT0_T1_T2_T3_T4_T6_E12temp_storage+48];
	setp.eq.s16 	%p137, %rs207, 0;
	setp.eq.s16 	%p138, %rs208, 0;
	min.s64 	%rd275, %rd274, %rd273;
	selp.b16 	%rs209, %rs206, 1, %p138;
	selp.b16 	%rs210, %rs208, %rs209, %p137;
	and.b16  	%rs211, %rs210, 255;
	selp.b64 	%rd276, %rd273, %rd275, %p138;
	selp.b64 	%rd277, %rd274, %rd276, %p137;
	ld.shared.u8 	%rs212, [_ZZN3cub18CUB_300001_SM_10006detail6reduce28DeviceReduceSingleTileKernelINS2_10policy_hubIN4cuda3std3__45tupleIJblEEEjN6thrust24THRUST_300001_SM_1000_NS8cuda_cub9__find_if7functorIS9_EEE10Policy1000ENSB_12zip_iteratorINS8_IJNSD_26transform_input_iterator_tIbNSC_6detail35transform_pair_of_input_iterators_tIbNSB_6detail15normal_iteratorINSB_10device_ptrIiEEEESQ_NS7_8equal_toIiEEEENS7_10__not_fn_tINS7_10__identityEEEEENSB_17counting_iteratorIlNSB_11use_defaultESZ_SZ_EEEEEEEPS9_jSF_S9_S9_SV_EEvT0_T1_T2_T3_T4_T6_E12temp_storage+56];
	ld.shared.u64 	%rd278, [_ZZN3cub18CUB_300001_SM_10006detail6reduce28DeviceReduceSingleTileKernelINS2_10policy_hubIN4cuda3std3__45tupleIJblEEEjN6thrust24THRUST_300001_SM_1000_NS8cuda_cub9__find_if7functorIS9_EEE10Policy1000ENSB_12zip_iteratorINS8_IJNSD_26transform_input_iterator_tIbNSC_6detail35transform_pair_of_input_iterators_tIbNSB_6detail15normal_iteratorINSB_10device_ptrIiEEEESQ_NS7_8equal_toIiEEEENS7_10__not_fn_tINS7_10__identityEEEEENSB_17counting_iteratorIlNSB_11use_defaultESZ_SZ_EEEEEEEPS9_jSF_S9_S9_SV_EEvT0_T1_T2_T3_T4_T6_E12temp_storage+64];
	setp.eq.s16 	%p139, %rs211, 0;
	setp.eq.s16 	%p140, %rs212, 0;
	min.s64 	%rd279, %rd278, %rd277;
	selp.b16 	%rs213, %rs210, 1, %p140;
	selp.b16 	%rs214, %rs212, %rs213, %p139;
	and.b16  	%rs215, %rs214, 255;
	selp.b64 	%rd280, %rd277, %rd279, %p140;
	selp.b64 	%rd281, %rd278, %rd280, %p139;
	ld.shared.u8 	%rs216, [_ZZN3cub18CUB_300001_SM_10006detail6reduce28DeviceReduceSingleTileKernelINS2_10policy_hubIN4cuda3std3__45tupleIJblEEEjN6thrust24THRUST_300001_SM_1000_NS8cuda_cub9__find_if7functorIS9_EEE10Policy1000ENSB_12zip_iteratorINS8_IJNSD_26transform_input_iterator_tIbNSC_6detail35transform_pair_of_input_iterators_tIbNSB_6detail15normal_iteratorINSB_10device_ptrIiEEEESQ_NS7_8equal_toIiEEEENS7_10__not_fn_tINS7_10__identityEEEEENSB_17counting_iteratorIlNSB_11use_defaultESZ_SZ_EEEEEEEPS9_jSF_S9_S9_SV_EEvT0_T1_T2_T3_T4_T6_E12temp_storage+72];
	ld.shared.u64 	%rd282, [_ZZN3cub18CUB_300001_SM_10006detail6reduce28DeviceReduceSingleTileKernelINS2_10policy_hubIN4cuda3std3__45tupleIJblEEEjN6thrust24THRUST_300001_SM_1000_NS8cuda_cub9__find_if7functorIS9_EEE10Policy1000ENSB_12zip_iteratorINS8_IJNSD_26transform_input_iterator_tIbNSC_6detail35transform_pair_of_input_iterators_tIbNSB_6detail15normal_iteratorINSB_10device_ptrIiEEEESQ_NS7_8equal_toIiEEEENS7_10__not_fn_tINS7_10__identityEEEEENSB_17counting_iteratorIlNSB_11use_defaultESZ_SZ_EEEEEEEPS9_jSF_S9_S9_SV_EEvT0_T1_T2_T3_T4_T6_E12temp_storage+80];
	setp.eq.s16 	%p141, %rs215, 0;
	setp.eq.s16 	%p142, %rs216, 0;
	min.s64 	%rd283, %rd282, %rd281;
	selp.b16 	%rs217, %rs214, 1, %p142;
	selp.b16 	%rs218, %rs216, %rs217, %p141;
	and.b16  	%rs219, %rs218, 255;
	selp.b64 	%rd284, %rd281, %rd283, %p142;
	selp.b64 	%rd285, %rd282, %rd284, %p141;
	ld.shared.u8 	%rs220, [_ZZN3cub18CUB_300001_SM_10006detail6reduce28DeviceReduceSingleTileKernelINS2_10policy_hubIN4cuda3std3__45tupleIJblEEEjN6thrust24THRUST_300001_SM_1000_NS8cuda_cub9__find_if7functorIS9_EEE10Policy1000ENSB_12zip_iteratorINS8_IJNSD_26transform_input_iterator_tIbNSC_6detail35transform_pair_of_input_iterators_tIbNSB_6detail15normal_iteratorINSB_10device_ptrIiEEEESQ_NS7_8equal_toIiEEEENS7_10__not_fn_tINS7_10__identityEEEEENSB_17counting_iteratorIlNSB_11use_defaultESZ_SZ_EEEEEEEPS9_jSF_S9_S9_SV_EEvT0_T1_T2_T3_T4_T6_E12temp_storage+88];
	ld.shared.u64 	%rd286, [_ZZN3cub18CUB_300001_SM_10006detail6reduce28DeviceReduceSingleTileKernelINS2_10policy_hubIN4cuda3std3__45tupleIJblEEEjN6thrust24THRUST_300001_SM_1000_NS8cuda_cub9__find_if7functorIS9_EEE10Policy1000ENSB_12zip_iteratorINS8_IJNSD_26transform_input_iterator_tIbNSC_6detail35transform_pair_of_input_iterators_tIbNSB_6detail15normal_iteratorINSB_10device_ptrIiEEEESQ_NS7_8equal_toIiEEEENS7_10__not_fn_tINS7_10__identityEEEEENSB_17counting_iteratorIlNSB_11use_defaultESZ_SZ_EEEEEEEPS9_jSF_S9_S9_SV_EEvT0_T1_T2_T3_T4_T6_E12temp_storage+96];
	setp.eq.s16 	%p143, %rs219, 0;
	setp.eq.s16 	%p144, %rs220, 0;
	min.s64 	%rd287, %rd286, %rd285;
	selp.b16 	%rs221, %rs218, 1, %p144;
	selp.b16 	%rs222, %rs220, %rs221, %p143;
	and.b16  	%rs223, %rs222, 255;
	selp.b64 	%rd288, %rd285, %rd287, %p144;
	selp.b64 	%rd289, %rd286, %rd288, %p143;
	ld.shared.u8 	%rs224, [_ZZN3cub18CUB_300001_SM_10006detail6reduce28DeviceReduceSingleTileKernelINS2_10policy_hubIN4cuda3std3__45tupleIJblEEEjN6thrust24THRUST_300001_SM_1000_NS8cuda_cub9__find_if7functorIS9_EEE10Policy1000ENSB_12zip_iteratorINS8_IJNSD_26transform_input_iterator_tIbNSC_6detail35transform_pair_of_input_iterators_tIbNSB_6detail15normal_iteratorINSB_10device_ptrIiEEEESQ_NS7_8equal_toIiEEEENS7_10__not_fn_tINS7_10__identityEEEEENSB_17counting_iteratorIlNSB_11use_defaultESZ_SZ_EEEEEEEPS9_jSF_S9_S9_SV_EEvT0_T1_T2_T3_T4_T6_E12temp_storage+104];
	ld.shared.u64 	%rd290, [_ZZN3cub18CUB_300001_SM_10006detail6reduce28DeviceReduceSingleTileKernelINS2_10policy_hubIN4cuda3std3__45tupleIJblEEEjN6thrust24THRUST_300001_SM_1000_NS8cuda_cub9__find_if7functorIS9_EEE10Policy1000ENSB_12zip_iteratorINS8_IJNSD_26transform_input_iterator_tIbNSC_6detail35transform_pair_of_input_iterators_tIbNSB_6detail15normal_iteratorINSB_10device_ptrIiEEEESQ_NS7_8equal_toIiEEEENS7_10__not_fn_tINS7_10__identityEEEEENSB_17counting_iteratorIlNSB_11use_defaultESZ_SZ_EEEEEEEPS9_jSF_S9_S9_SV_EEvT0_T1_T2_T3_T4_T6_E12temp_storage+112];
	setp.eq.s16 	%p145, %rs223, 0;
	setp.eq.s16 	%p146, %rs224, 0;
	min.s64 	%rd291, %rd290, %rd289;
	selp.b16 	%rs225, %rs222, 1, %p146;
	selp.b16 	%rs226, %rs224, %rs225, %p145;
	and.b16  	%rs227, %rs226, 255;
	selp.b64 	%rd292, %rd289, %rd291, %p146;
	selp.b64 	%rd293, %rd290, %rd292, %p145;
	ld.shared.u8 	%rs228, [_ZZN3cub18CUB_300001_SM_10006detail6reduce28DeviceReduceSingleTileKernelINS2_10policy_hubIN4cuda3std3__45tupleIJblEEEjN6thrust24THRUST_300001_SM_1000_NS8cuda_cub9__find_if7functorIS9_EEE10Policy1000ENSB_12zip_iteratorINS8_IJNSD_26transform_input_iterator_tIbNSC_6detail35transform_pair_of_input_iterators_tIbNSB_6detail15normal_iteratorINSB_10device_ptrIiEEEESQ_NS7_8equal_toIiEEEENS7_10__not_fn_tINS7_10__identityEEEEENSB_17counting_iteratorIlNSB_11use_defaultESZ_SZ_EEEEEEEPS9_jSF_S9_S9_SV_EEvT0_T1_T2_T3_T4_T6_E12temp_storage+120];
	ld.shared.u64 	%rd294, [_ZZN3cub18CUB_300001_SM_10006detail6reduce28DeviceReduceSingleTileKernelINS2_10policy_hubIN4cuda3std3__45tupleIJblEEEjN6thrust24THRUST_300001_SM_1000_NS8cuda_cub9__find_if7functorIS9_EEE10Policy1000ENSB_12zip_iteratorINS8_IJNSD_26transform_input_iterator_tIbNSC_6detail35transform_pair_of_input_iterators_tIbNSB_6detail15normal_iteratorINSB_10device_ptrIiEEEESQ_NS7_8equal_toIiEEEENS7_10__not_fn_tINS7_10__identityEEEEENSB_17counting_iteratorIlNSB_11use_defaultESZ_SZ_EEEEEEEPS9_jSF_S9_S9_SV_EEvT0_T1_T2_T3_T4_T6_E12temp_storage+128];
	setp.eq.s16 	%p147, %rs227, 0;
	setp.eq.s16 	%p148, %rs228, 0;
	min.s64 	%rd295, %rd294, %rd293;
	selp.b16 	%rs229, %rs226, 1, %p148;
	selp.b16 	%rs391, %rs228, %rs229, %p147;
	selp.b64 	%rd296, %rd293, %rd295, %p148;
	selp.b64 	%rd441, %rd294, %rd296, %p147;
$L__BB5_121:
	mov.u32 	%r519, %tid.x;
	setp.ne.s32 	%p325, %r519, 0;
	@%p325 bra 	$L__BB5_123;
	setp.eq.s16 	%p326, %rs108, 0;
	and.b16  	%rs379, %rs391, 255;
	setp.eq.s16 	%p327, %rs379, 0;
	min.s64 	%rd429, %rd441, %rd117;
	selp.b16 	%rs380, %rs108, 1, %p327;
	selp.b16 	%rs381, %rs391, %rs380, %p326;
	selp.b64 	%rd430, %rd117, %rd429, %p327;
	selp.b64 	%rd431, %rd441, %rd430, %p326;
	st.global.u8 	[%rd1], %rs381;
	st.global.u64 	[%rd1+8], %rd431;
$L__BB5_123:
	ret;

}
	// .globl	_ZN3cub18CUB_300001_SM_10006detail6reduce18DeviceReduceKernelINS2_10policy_hubIN4cuda3std3__45tupleIJblEEEjN6thrust24THRUST_300001_SM_1000_NS8cuda_cub9__find_if7functorIS9_EEE10Policy1000ENSB_12zip_iteratorINS8_IJNSD_26transform_input_iterator_tIbNSC_6detail35transform_pair_of_input_iterators_tIbNSB_6detail15normal_iteratorINSB_10device_ptrIiEEEESQ_NS7_8equal_toIiEEEENS7_10__not_fn_tINS7_10__identityEEEEENSB_17counting_iteratorIlNSB_11use_defaultESZ_SZ_EEEEEEEjSF_S9_SV_EEvT0_PT3_T1_NS0_13GridEvenShareIS16_EET2_T4_
.visible .entry _ZN3cub18CUB_300001_SM_10006detail6reduce18DeviceReduceKernelINS2_10policy_hubIN4cuda3std3__45tupleIJblEEEjN6thrust24THRUST_300001_SM_1000_NS8cuda_cub9__find_if7functorIS9_EEE10Policy1000ENSB_12zip_iteratorINS8_IJNSD_26transform_input_iterator_tIbNSC_6detail35transform_pair_of_input_iterators_tIbNSB_6detail15normal_iteratorINSB_10device_ptrIiEEEESQ_NS7_8equal_toIiEEEENS7_10__not_fn_tINS7_10__identityEEEEENSB_17counting_iteratorIlNSB_11use_defaultESZ_SZ_EEEEEEEjSF_S9_SV_EEvT0_PT3_T1_NS0_13GridEvenShareIS16_EET2_T4_(
	.param .align 8 .b8 _ZN3cub18CUB_300001_SM_10006detail6reduce18DeviceReduceKernelINS2_10policy_hubIN4cuda3std3__45tupleIJblEEEjN6thrust24THRUST_300001_SM_1000_NS8cuda_cub9__find_if7functorIS9_EEE10Policy1000ENSB_12zip_iteratorINS8_IJNSD_26transform_input_iterator_tIbNSC_6detail35transform_pair_of_input_iterators_tIbNSB_6detail15normal_iteratorINSB_10device_ptrIiEEEESQ_NS7_8equal_toIiEEEENS7_10__not_fn_tINS7_10__identityEEEEENSB_17counting_iteratorIlNSB_11use_defaultESZ_SZ_EEEEEEEjSF_S9_SV_EEvT0_PT3_T1_NS0_13GridEvenShareIS16_EET2_T4__param_0[40],
	.param .u64 .ptr .align 1 _ZN3cub18CUB_300001_SM_10006detail6reduce18DeviceReduceKernelINS2_10policy_hubIN4cuda3std3__45tupleIJblEEEjN6thrust24THRUST_300001_SM_1000_NS8cuda_cub9__find_if7functorIS9_EEE10Policy1000ENSB_12zip_iteratorINS8_IJNSD_26transform_input_iterator_tIbNSC_6detail35transform_pair_of_input_iterators_tIbNSB_6detail15normal_iteratorINSB_10device_ptrIiEEEESQ_NS7_8equal_toIiEEEENS7_10__not_fn_tINS7_10__identityEEEEENSB_17counting_iteratorIlNSB_11use_defaultESZ_SZ_EEEEEEEjSF_S9_SV_EEvT0_PT3_T1_NS0_13GridEvenShareIS16_EET2_T4__param_1,
	.param .u32 _ZN3cub18CUB_300001_SM_10006detail6reduce18DeviceReduceKernelINS2_10policy_hubIN4cuda3std3__45tupleIJblEEEjN6thrust24THRUST_300001_SM_1000_NS8cuda_cub9__find_if7functorIS9_EEE10Policy1000ENSB_12zip_iteratorINS8_IJNSD_26transform_input_iterator_tIbNSC_6detail35transform_pair_of_input_iterators_tIbNSB_6detail15normal_iteratorINSB_10device_ptrIiEEEESQ_NS7_8equal_toIiEEEENS7_10__not_fn_tINS7_10__identityEEEEENSB_17counting_iteratorIlNSB_11use_defaultESZ_SZ_EEEEEEEjSF_S9_SV_EEvT0_PT3_T1_NS0_13GridEvenShareIS16_EET2_T4__param_2,
	.param .align 4 .b8 _ZN3cub18CUB_300001_SM_10006detail6reduce18DeviceReduceKernelINS2_10policy_hubIN4cuda3std3__45tupleIJblEEEjN6thrust24THRUST_300001_SM_1000_NS8cuda_cub9__find_if7functorIS9_EEE10Policy1000ENSB_12zip_iteratorINS8_IJNSD_26transform_input_iterator_tIbNSC_6detail35transform_pair_of_input_iterators_tIbNSB_6detail15normal_iteratorINSB_10device_ptrIiEEEESQ_NS7_8equal_toIiEEEENS7_10__not_fn_tINS7_10__identityEEEEENSB_17counting_iteratorIlNSB_11use_defaultESZ_SZ_EEEEEEEjSF_S9_SV_EEvT0_PT3_T1_NS0_13GridEvenShareIS16_EET2_T4__param_3[40],
	.param .align 1 .b8 _ZN3cub18CUB_300001_SM_10006detail6reduce18DeviceReduceKernelINS2_10policy_hubIN4cuda3std3__45tupleIJblEEEjN6thrust24THRUST_300001_SM_1000_NS8cuda_cub9__find_if7functorIS9_EEE10Policy1000ENSB_12zip_iteratorINS8_IJNSD_26transform_input_iterator_tIbNSC_6detail35transform_pair_of_input_iterators_tIbNSB_6detail15normal_iteratorINSB_10device_ptrIiEEEESQ_NS7_8equal_toIiEEEENS7_10__not_fn_tINS7_10__identityEEEEENSB_17counting_iteratorIlNSB_11use_defaultESZ_SZ_EEEEEEEjSF_S9_SV_EEvT0_PT3_T1_NS0_13GridEvenShareIS16_EET2_T4__param_4[1],
	.param .align 1 .b8 _ZN3cub18CUB_300001_SM_10006detail6reduce18DeviceReduceKernelINS2_10policy_hubIN4cuda3std3__45tupleIJblEEEjN6thrust24THRUST_300001_SM_1000_NS8cuda_cub9__find_if7functorIS9_EEE10Policy1000ENSB_12zip_iteratorINS8_IJNSD_26transform_input_iterator_tIbNSC_6detail35transform_pair_of_input_iterators_tIbNSB_6detail15normal_iteratorINSB_10device_ptrIiEEEESQ_NS7_8equal_toIiEEEENS7_10__not_fn_tINS7_10__identityEEEEENSB_17counting_iteratorIlNSB_11use_defaultESZ_SZ_EEEEEEEjSF_S9_SV_EEvT0_PT3_T1_NS0_13GridEvenShareIS16_EET2_T4__param_5[1]
)
.maxntid 256
{
	.reg .pred 	%p<325>;
	.reg .b16 	%rs<416>;
	.reg .b32 	%r<578>;
	.reg .b64 	%rd<513>;
	// demoted variable
	.shared .align 8 .b8 _ZZN3cub18CUB_300001_SM_10006detail6reduce18DeviceReduceKernelINS2_10policy_hubIN4cuda3std3__45tupleIJblEEEjN6thrust24THRUST_300001_SM_1000_NS8cuda_cub9__find_if7functorIS9_EEE10Policy1000ENSB_12zip_iteratorINS8_IJNSD_26transform_input_iterator_tIbNSC_6detail35transform_pair_of_input_iterators_tIbNSB_6detail15normal_iteratorINSB_10device_ptrIiEEEESQ_NS7_8equal_toIiEEEENS7_10__not_fn_tINS7_10__identityEEEEENSB_17counting_iteratorIlNSB_11use_defaultESZ_SZ_EEEEEEEjSF_S9_SV_EEvT0_PT3_T1_NS0_13GridEvenShareIS16_EET2_T4_E12temp_storage[152];
	ld.param.u64 	%rd112, [_ZN3cub18CUB_300001_SM_10006detail6reduce18DeviceReduceKernelINS2_10policy_hubIN4cuda3std3__45tupleIJblEEEjN6thrust24THRUST_300001_SM_1000_NS8cuda_cub9__find_if7functorIS9_EEE10Policy1000ENSB_12zip_iteratorINS8_IJNSD_26transform_input_iterator_tIbNSC_6detail35transform_pair_of_input_iterators_tIbNSB_6detail15normal_iteratorINSB_10device_ptrIiEEEESQ_NS7_8equal_toIiEEEENS7_10__not_fn_tINS7_10__identityEEEEENSB_17counting_iteratorIlNSB_11use_defaultESZ_SZ_EEEEEEEjSF_S9_SV_EEvT0_PT3_T1_NS0_13GridEvenShareIS16_EET2_T4__param_0+32];
	ld.param.u32 	%r2, [_ZN3cub18CUB_300001_SM_10006detail6reduce18DeviceReduceKernelINS2_10policy_hubIN4cuda3std3__45tupleIJblEEEjN6thrust24THRUST_300001_SM_1000_NS8cuda_cub9__find_if7functorIS9_EEE10Policy1000ENSB_12zip_iteratorINS8_IJNSD_26transform_input_iterator_tIbNSC_6detail35transform_pair_of_input_iterators_tIbNSB_6detail15normal_iteratorINSB_10device_ptrIiEEEESQ_NS7_8equal_toIiEEEENS7_10__not_fn_tINS7_10__identityEEEEENSB_17counting_iteratorIlNSB_11use_defaultESZ_SZ_EEEEEEEjSF_S9_SV_EEvT0_PT3_T1_NS0_13GridEvenShareIS16_EET2_T4__param_3+24];
	ld.param.u32 	%r1, [_ZN3cub18CUB_300001_SM_10006detail6reduce18DeviceReduceKernelINS2_10policy_hubIN4cuda3std3__45tupleIJblEEEjN6thrust24THRUST_300001_SM_1000_NS8cuda_cub9__find_if7functorIS9_EEE10Policy1000ENSB_12zip_iteratorINS8_IJNSD_26transform_input_iterator_tIbNSC_6detail35transform_pair_of_input_iterators_tIbNSB_6detail15normal_iteratorINSB_10device_ptrIiEEEESQ_NS7_8equal_toIiEEEENS7_10__not_fn_tINS7_10__identityEEEEENSB_17counting_iteratorIlNSB_11use_defaultESZ_SZ_EEEEEEEjSF_S9_SV_EEvT0_PT3_T1_NS0_13GridEvenShareIS16_EET2_T4__param_3+20];
	ld.param.u64 	%rd111, [_ZN3cub18CUB_300001_SM_10006detail6reduce18DeviceReduceKernelINS2_10policy_hubIN4cuda3std3__45tupleIJblEEEjN6thrust24THRUST_300001_SM_1000_NS8cuda_cub9__find_if7functorIS9_EEE10Policy1000ENSB_12zip_iteratorINS8_IJNSD_26transform_input_iterator_tIbNSC_6detail35transform_pair_of_input_iterators_tIbNSB_6detail15normal_iteratorINSB_10device_ptrIiEEEESQ_NS7_8equal_toIiEEEENS7_10__not_fn_tINS7_10__identityEEEEENSB_17counting_iteratorIlNSB_11use_defaultESZ_SZ_EEEEEEEjSF_S9_SV_EEvT0_PT3_T1_NS0_13GridEvenShareIS16_EET2_T4__param_0+8];
	ld.param.u64 	%rd110, [_ZN3cub18CUB_300001_SM_10006detail6reduce18DeviceReduceKernelINS2_10policy_hubIN4cuda3std3__45tupleIJblEEEjN6thrust24THRUST_300001_SM_1000_NS8cuda_cub9__find_if7functorIS9_EEE10Policy1000ENSB_12zip_iteratorINS8_IJNSD_26transform_input_iterator_tIbNSC_6detail35transform_pair_of_input_iterators_tIbNSB_6detail15normal_iteratorINSB_10device_ptrIiEEEESQ_NS7_8equal_toIiEEEENS7_10__not_fn_tINS7_10__identityEEEEENSB_17counting_iteratorIlNSB_11use_defaultESZ_SZ_EEEEEEEjSF_S9_SV_EEvT0_PT3_T1_NS0_13GridEvenShareIS16_EET2_T4__param_0];
	cvta.to.global.u64 	%rd1, %rd110;
	cvta.to.global.u64 	%rd2, %rd111;
	mov.u32 	%r3, %ctaid.x;
	shl.b32 	%r4, %r3, 10;
	sub.s32 	%r5, %r1, %r4;
	setp.gt.u32 	%p1, %r5, 1023;
	@%p1 bra 	$L__BB6_78;
	mov.u32 	%r6, %tid.x;
	setp.ge.u32 	%p148, %r6, %r5;
	mov.b16 	%rs385, 0;
	mov.b64 	%rd482, 0;
	mov.u32 	%r565, %r6;
	@%p148 bra 	$L__BB6_3;
	add.s32 	%r279, %r4, %r6;
	cvt.u64.u32 	%rd298, %r279;
	mul.wide.u32 	%rd299, %r279, 4;
	add.s64 	%rd300, %rd1, %rd299;
	add.s64 	%rd301, %rd2, %rd299;
	add.s64 	%rd482, %rd112, %rd298;
	ld.global.u32 	%r280, [%rd300];
	ld.global.u32 	%r281, [%rd301];
	setp.ne.s32 	%p149, %r280, %r281;
	selp.u16 	%rs385, 1, 0, %p149;
	add.s32 	%r565, %r6, 256;
$L__BB6_3:
	setp.ge.u32 	%p150, %r565, %r5;
	@%p150 bra 	$L__BB6_16;
	not.b32 	%r282, %r565;
	add.s32 	%r9, %r1, %r282;
	sub.s32 	%r283, %r9, %r4;
	shr.u32 	%r284, %r283, 8;
	add.s32 	%r10, %r284, 1;
	and.b32  	%r11, %r10, 7;
	setp.lt.u32 	%p151, %r283, 1792;
	@%p151 bra 	$L__BB6_8;
	add.s32 	%r564, %r565, 1024;
	add.s32 	%r563, %r565, %r4;
	and.b32  	%r285, %r10, 33554424;
	neg.s32 	%r562, %r285;
$L__BB6_6:
	.pragma "nounroll";
	cvt.u64.u32 	%rd303, %r563;
	mul.wide.u32 	%rd304, %r563, 4;
	add.s64 	%rd305, %rd1, %rd304;
	add.s64 	%rd306, %rd2, %rd304;
	add.s64 	%rd307, %rd112, %rd303;
	ld.global.u32 	%r286, [%rd305];
	ld.global.u32 	%r287, [%rd306];
	setp.ne.s32 	%p152, %r286, %r287;
	selp.u16 	%rs230, 1, 0, %p152;
	and.b16  	%rs231, %rs385, 255;
	setp.ne.s16 	%p154, %rs231, 0;
	and.pred  	%p155, %p154, %p152;
	min.s64 	%rd308, %rd307, %rd482;
	setp.eq.s16 	%p156, %rs231, 0;
	selp.b64 	%rd309, %rd307, %rd482, %p156;
	selp.b16 	%rs232, %rs230, %rs385, %p156;
	selp.b64 	%rd310, %rd308, %rd309, %p155;
	selp.b16 	%rs233, 1, %rs232, %p155;
	and.b16  	%rs234, %rs233, 255;
	add.s32 	%r288, %r563, 256;
	cvt.u64.u32 	%rd311, %r288;
	mul.wide.u32 	%rd312, %r288, 4;
	add.s64 	%rd313, %rd1, %rd312;
	add.s64 	%rd314, %rd2, %rd312;
	add.s64 	%rd315, %rd112, %rd311;
	ld.global.u32 	%r289, [%rd313];
	ld.global.u32 	%r290, [%rd314];
	setp.ne.s32 	%p157, %r289, %r290;
	selp.u16 	%rs235, 1, 0, %p157;
	setp.ne.s16 	%p159, %rs234, 0;
	and.pred  	%p160, %p159, %p157;
	min.s64 	%rd316, %rd315, %rd310;
	setp.eq.s16 	%p161, %rs234, 0;
	selp.b64 	%rd317, %rd315, %rd310, %p161;
	selp.b16 	%rs236, %rs235, %rs233, %p161;
	selp.b64 	%rd318, %rd316, %rd317, %p160;
	selp.b16 	%rs237, 1, %rs236, %p160;
	and.b16  	%rs238, %rs237, 255;
	add.s32 	%r291, %r563, 512;
	cvt.u64.u32 	%rd319, %r291;
	mul.wide.u32 	%rd320, %r291, 4;
	add.s64 	%rd321, %rd1, %rd320;
	add.s64 	%rd322, %rd2, %rd320;
	add.s64 	%rd323, %rd112, %rd319;
	ld.global.u32 	%r292, [%rd321];
	ld.global.u32 	%r293, [%rd322];
	setp.ne.s32 	%p162, %r292, %r293;
	selp.u16 	%rs239, 1, 0, %p162;
	setp.ne.s16 	%p164, %rs238, 0;
	and.pred  	%p165, %p164, %p162;
	min.s64 	%rd324, %rd323, %rd318;
	setp.eq.s16 	%p166, %rs238, 0;
	selp.b64 	%rd325, %rd323, %rd318, %p166;
	selp.b16 	%rs240, %rs239, %rs237, %p166;
	selp.b64 	%rd326, %rd324, %rd325, %p165;
	selp.b16 	%rs241, 1, %rs240, %p165;
	and.b16  	%rs242, %rs241, 255;
	add.s32 	%r294, %r563, 768;
	cvt.u64.u32 	%rd327, %r294;
	mul.wide.u32 	%rd328, %r294, 4;
	add.s64 	%rd329, %rd1, %rd328;
	add.s64 	%rd330, %rd2, %rd328;
	add.s64 	%rd331, %rd112, %rd327;
	ld.global.u32 	%r295, [%rd329];
	ld.global.u32 	%r296, [%rd330];
	setp.ne.s32 	%p167, %r295, %r296;
	selp.u16 	%rs243, 1, 0, %p167;
	setp.ne.s16 	%p169, %rs242, 0;
	and.pred  	%p170, %p169, %p167;
	min.s64 	%rd332, %rd331, %rd326;
	setp.eq.s16 	%p171, %rs242, 0;
	selp.b64 	%rd333, %rd331, %rd326, %p171;
	selp.b16 	%rs244, %rs243, %rs241, %p171;
	selp.b64 	%rd334, %rd332, %rd333, %p170;
	selp.b16 	%rs245, 1, %rs244, %p170;
	and.b16  	%rs246, %rs245, 255;
	add.s32 	%r297, %r563, 1024;
	cvt.u64.u32 	%rd335, %r297;
	mul.wide.u32 	%rd336, %r297, 4;
	add.s64 	%rd337, %rd1, %rd336;
	add.s64 	%rd338, %rd2, %rd336;
	add.s64 	%rd339, %rd112, %rd335;
	ld.global.u32 	%r298, [%rd337];
	ld.global.u32 	%r299, [%rd338];
	setp.ne.s32 	%p172, %r298, %r299;
	selp.u16 	%rs247, 1, 0, %p172;
	setp.ne.s16 	%p174, %rs246, 0;
	and.pred  	%p175, %p174, %p172;
	min.s64 	%rd340, %rd339, %rd334;
	setp.eq.s16 	%p176, %rs246, 0;
	selp.b64 	%rd341, %rd339, %rd334, %p176;
	selp.b16 	%rs248, %rs247, %rs245, %p176;
	selp.b64 	%rd342, %rd340, %rd341, %p175;
	selp.b16 	%rs249, 1, %rs248, %p175;
	and.b16  	%rs250, %rs249, 255;
	add.s32 	%r300, %r563, 1280;
	cvt.u64.u32 	%rd343, %r300;
	mul.wide.u32 	%rd344, %r300, 4;
	add.s64 	%rd345, %rd1, %rd344;
	add.s64 	%rd346, %rd2, %rd344;
	add.s64 	%rd347, %rd112, %rd343;
	ld.global.u32 	%r301, [%rd345];
	ld.global.u32 	%r302, [%rd346];
	setp.ne.s32 	%p177, %r301, %r302;
	selp.u16 	%rs251, 1, 0, %p177;
	setp.ne.s16 	%p179, %rs250, 0;
	and.pred  	%p180, %p179, %p177;
	min.s64 	%rd348, %rd347, %rd342;
	setp.eq.s16 	%p181, %rs250, 0;
	selp.b64 	%rd349, %rd347, %rd342, %p181;
	selp.b16 	%rs252, %rs251, %rs249, %p181;
	selp.b64 	%rd350, %rd348, %rd349, %p180;
	selp.b16 	%rs253, 1, %rs252, %p180;
	and.b16  	%rs254, %rs253, 255;
	add.s32 	%r303, %r563, 1536;
	cvt.u64.u32 	%rd351, %r303;
	mul.wide.u32 	%rd352, %r303, 4;
	add.s64 	%rd353, %rd1, %rd352;
	add.s64 	%rd354, %rd2, %rd352;
	add.s64 	%rd355, %rd112, %rd351;
	ld.global.u32 	%r304, [%rd353];
	ld.global.u32 	%r305, [%rd354];
	setp.ne.s32 	%p182, %r304, %r305;
	selp.u16 	%rs255, 1, 0, %p182;
	setp.ne.s16 	%p184, %rs254, 0;
	and.pred  	%p185, %p184, %p182;
	min.s64 	%rd356, %rd355, %rd350;
	setp.eq.s16 	%p186, %rs254, 0;
	selp.b64 	%rd357, %rd355, %rd350, %p186;
	selp.b16 	%rs256, %rs255, %rs253, %p186;
	selp.b64 	%rd358, %rd356, %rd357, %p185;
	selp.b16 	%rs257, 1, %rs256, %p185;
	and.b16  	%rs258, %rs257, 255;
	add.s32 	%r306, %r563, 1792;
	cvt.u64.u32 	%rd359, %r306;
	mul.wide.u32 	%rd360, %r306, 4;
	add.s64 	%rd361, %rd1, %rd360;
	add.s64 	%rd362, %rd2, %rd360;
	add.s64 	%rd363, %rd112, %rd359;
	ld.global.u32 	%r307, [%rd361];
	ld.global.u32 	%r308, [%rd362];
	setp.ne.s32 	%p187, %r307, %r308;
	selp.u16 	%rs259, 1, 0, %p187;
	setp.ne.s16 	%p189, %rs258, 0;
	and.pred  	%p190, %p189, %p187;
	min.s64 	%rd364, %rd363, %rd358;
	setp.eq.s16 	%p191, %rs258, 0;
	selp.b64 	%rd365, %rd363, %rd358, %p191;
	selp.b16 	%rs260, %rs259, %rs257, %p191;
	selp.b64 	%rd482, %rd364, %rd365, %p190;
	selp.b16 	%rs385, 1, %rs260, %p190;
	add.s32 	%r564, %r564, 2048;
	add.s32 	%r563, %r563, 2048;
	add.s32 	%r562, %r562, 8;
	setp.ne.s32 	%p192, %r562, 0;
	@%p192 bra 	$L__BB6_6;
	add.s32 	%r565, %r564, -1024;
$L__BB6_8:
	setp.eq.s32 	%p193, %r11, 0;
	@%p193 bra 	$L__BB6_16;
	setp.lt.u32 	%p194, %r11, 4;
	@%p194 bra 	$L__BB6_11;
	add.s32 	%r309, %r4, %r565;
	cvt.u64.u32 	%rd367, %r309;
	mul.wide.u32 	%rd368, %r309, 4;
	add.s64 	%rd369, %rd1, %rd368;
	add.s64 	%rd370, %rd2, %rd368;
	add.s64 	%rd371, %rd112, %rd367;
	ld.global.u32 	%r310, [%rd369];
	ld.global.u32 	%r311, [%rd370];
	setp.ne.s32 	%p195, %r310, %r311;
	selp.u16 	%rs262, 1, 0, %p195;
	and.b16  	%rs263, %rs385, 255;
	setp.ne.s16 	%p197, %rs263, 0;
	and.pred  	%p198, %p197, %p195;
	min.s64 	%rd372, %rd371, %rd482;
	setp.eq.s16 	%p199, %rs263, 0;
	selp.b64 	%rd373, %rd371, %rd482, %p199;
	selp.b16 	%rs264, %rs262, %rs385, %p199;
	selp.b64 	%rd374, %rd372, %rd373, %p198;
	selp.b16 	%rs265, 1, %rs264, %p198;
	and.b16  	%rs266, %rs265, 255;
	add.s32 	%r312, %r309, 256;
	cvt.u64.u32 	%rd375, %r312;
	mul.wide.u32 	%rd376, %r312, 4;
	add.s64 	%rd377, %rd1, %rd376;
	add.s64 	%rd378, %rd2, %rd376;
	add.s64 	%rd379, %rd112, %rd375;
	ld.global.u32 	%r313, [%rd377];
	ld.global.u32 	%r314, [%rd378];
	setp.ne.s32 	%p200, %r313, %r314;
	selp.u16 	%rs267, 1, 0, %p200;
	setp.ne.s16 	%p202, %rs266, 0;
	and.pred  	%p203, %p202, %p200;
	min.s64 	%rd380, %rd379, %rd374;
	setp.eq.s16 	%p204, %rs266, 0;
	selp.b64 	%rd381, %rd379, %rd374, %p204;
	selp.b16 	%rs268, %rs267, %rs265, %p204;
	selp.b64 	%rd382, %rd380, %rd381, %p203;
	selp.b16 	%rs269, 1, %rs268, %p203;
	and.b16  	%rs270, %rs269, 255;
	add.s32 	%r315, %r309, 512;
	cvt.u64.u32 	%rd383, %r315;
	mul.wide.u32 	%rd384, %r315, 4;
	add.s64 	%rd385, %rd1, %rd384;
	add.s64 	%rd386, %rd2, %rd384;
	add.s64 	%rd387, %rd112, %rd383;
	ld.global.u32 	%r316, [%rd385];
	ld.global.u32 	%r317, [%rd386];
	setp.ne.s32 	%p205, %r316, %r317;
	selp.u16 	%rs271, 1, 0, %p205;
	setp.ne.s16 	%p207, %rs270, 0;
	and.pred  	%p208, %p207, %p205;
	min.s64 	%rd388, %rd387, %rd382;
	setp.eq.s16 	%p209, %rs270, 0;
	selp.b64 	%rd389, %rd387, %rd382, %p209;
	selp.b16 	%rs272, %rs271, %rs269, %p209;
	selp.b64 	%rd390, %rd388, %rd389, %p208;
	selp.b16 	%rs273, 1, %rs272, %p208;
	and.b16  	%rs274, %rs273, 255;
	add.s32 	%r318, %r309, 768;
	cvt.u64.u32 	%rd391, %r318;
	mul.wide.u32 	%rd392, %r318, 4;
	add.s64 	%rd393, %rd1, %rd392;
	add.s64 	%rd394, %rd2, %rd392;
	add.s64 	%rd395, %rd112, %rd391;
	ld.global.u32 	%r319, [%rd393];
	ld.global.u32 	%r320, [%rd394];
	setp.ne.s32 	%p210, %r319, %r320;
	selp.u16 	%rs275, 1, 0, %p210;
	setp.ne.s16 	%p212, %rs274, 0;
	and.pred  	%p213, %p212, %p210;
	min.s64 	%rd396, %rd395, %rd390;
	setp.eq.s16 	%p214, %rs274, 0;
	selp.b64 	%rd397, %rd395, %rd390, %p214;
	selp.b16 	%rs276, %rs275, %rs273, %p214;
	selp.b64 	%rd482, %rd396, %rd397, %p213;
	selp.b16 	%rs385, 1, %rs276, %p213;
	add.s32 	%r565, %r565, 1024;
$L__BB6_11:
	and.b32  	%r321, %r10, 3;
	setp.eq.s32 	%p215, %r321, 0;
	@%p215 bra 	$L__BB6_16;
	setp.eq.s32 	%p216, %r321, 1;
	@%p216 bra 	$L__BB6_14;
	add.s32 	%r322, %r4, %r565;
	cvt.u64.u32 	%rd399, %r322;
	mul.wide.u32 	%rd400, %r322, 4;
	add.s64 	%rd401, %rd1, %rd400;
	add.s64 	%rd402, %rd2, %rd400;
	add.s64 	%rd403, %rd112, %rd399;
	ld.global.u32 	%r323, [%rd401];
	ld.global.u32 	%r324, [%rd402];
	setp.ne.s32 	%p217, %r323, %r324;
	selp.u16 	%rs278, 1, 0, %p217;
	and.b16  	%rs279, %rs385, 255;
	setp.ne.s16 	%p219, %rs279, 0;
	and.pred  	%p220, %p219, %p217;
	min.s64 	%rd404, %rd403, %rd482;
	setp.eq.s16 	%p221, %rs279, 0;
	selp.b64 	%rd405, %rd403, %rd482, %p221;
	selp.b16 	%rs280, %rs278, %rs385, %p221;
	selp.b64 	%rd406, %rd404, %rd405, %p220;
	selp.b16 	%rs281, 1, %rs280, %p220;
	and.b16  	%rs282, %rs281, 255;
	add.s32 	%r325, %r322, 256;
	cvt.u64.u32 	%rd407, %r325;
	mul.wide.u32 	%rd408, %r325, 4;
	add.s64 	%rd409, %rd1, %rd408;
	add.s64 	%rd410, %rd2, %rd408;
	add.s64 	%rd411, %rd112, %rd407;
	ld.global.u32 	%r326, [%rd409];
	ld.global.u32 	%r327, [%rd410];
	setp.ne.s32 	%p222, %r326, %r327;
	selp.u16 	%rs283, 1, 0, %p222;
	setp.ne.s16 	%p224, %rs282, 0;
	and.pred  	%p225, %p224, %p222;
	min.s64 	%rd412, %rd411, %rd406;
	setp.eq.s16 	%p226, %rs282, 0;
	selp.b64 	%rd413, %rd411, %rd406, %p226;
	selp.b16 	%rs284, %rs283, %rs281, %p226;
	selp.b64 	%rd482, %rd412, %rd413, %p225;
	selp.b16 	%rs385, 1, %rs284, %p225;
	add.s32 	%r565, %r565, 512;
$L__BB6_14:
	and.b32  	%r328, %r9, 256;
	setp.ne.s32 	%p227, %r328, 0;
	@%p227 bra 	$L__BB6_16;
	add.s32 	%r329, %r4, %r565;
	cvt.u64.u32 	%rd414, %r329;
	mul.wide.u32 	%rd415, %r329, 4;
	add.s64 	%rd416, %rd1, %rd415;
	add.s64 	%rd417, %rd2, %rd415;
	add.s64 	%rd418, %rd112, %rd414;
	ld.global.u32 	%r330, [%rd416];
	ld.global.u32 	%r331, [%rd417];
	setp.ne.s32 	%p228, %r330, %r331;
	selp.u16 	%rs285, 1, 0, %p228;
	and.b16  	%rs286, %rs385, 255;
	setp.ne.s16 	%p230, %rs286, 0;
	and.pred  	%p231, %p230, %p228;
	min.s64 	%rd419, %rd418, %rd482;
	setp.eq.s16 	%p232, %rs286, 0;
	selp.b64 	%rd420, %rd418, %rd482, %p232;
	selp.b16 	%rs287, %rs285, %rs385, %p232;
	selp.b64 	%rd482, %rd419, %rd420, %p231;
	selp.b16 	%rs385, 1, %rs287, %p231;
$L__BB6_16:
	setp.lt.u32 	%p233, %r5, 256;
	@%p233 bra 	$L__BB6_41;
	// begin inline asm
	mov.u32 %r450, %laneid;
	// end inline asm
	cvt.u32.u16 	%r471, %rs385;
	and.b32  	%r452, %r471, 255;
	mov.b32 	%r468, 1;
	mov.b32 	%r469, 31;
	mov.b32 	%r470, -1;
	// begin inline asm
	shfl.sync.down.b32 %r451, %r452, %r468, %r469, %r470;
	// end inline asm
	// begin inline asm
	shfl.sync.down.b32 %r456, %r457, %r468, %r469, %r470;
	// end inline asm
	mov.b64 	{%r462, %r467}, %rd482;
	// begin inline asm
	shfl.sync.down.b32 %r461, %r462, %r468, %r469, %r470;
	// end inline asm
	// begin inline asm
	shfl.sync.down.b32 %r466, %r467, %r468, %r469, %r470;
	// end inline asm
	mov.b64 	%rd18, {%r461, %r466};
	cvt.u16.u32 	%rs15, %r451;
	setp.gt.s32 	%p283, %r450, 30;
	@%p283 bra 	$L__BB6_21;
	and.b16  	%rs329, %rs385, 255;
	setp.eq.s16 	%p284, %rs329, 0;
	and.b16  	%rs330, %rs15, 255;
	setp.eq.s16 	%p285, %rs330, 0;
	or.pred  	%p286, %p284, %p285;
	@%p286 bra 	$L__BB6_20;
	min.s64 	%rd482, %rd18, %rd482;
	mov.b16 	%rs385, 1;
	bra.uni 	$L__BB6_21;
$L__BB6_20:
	setp.eq.s16 	%p287, %rs329, 0;
	selp.b64 	%rd482, %rd18, %rd482, %p287;
	selp.b16 	%rs385, %rs15, %rs385, %p287;
$L__BB6_21:
	cvt.u32.u16 	%r492, %rs385;
	and.b32  	%r473, %r492, 255;
	mov.b32 	%r489, 2;
	mov.b32 	%r490, 31;
	mov.b32 	%r491, -1;
	// begin inline asm
	shfl.sync.down.b32 %r472, %r473, %r489, %r490, %r491;
	// end inline asm
	// begin inline asm
	shfl.sync.down.b32 %r477, %r478, %r489, %r490, %r491;
	// end inline asm
	mov.b64 	{%r483, %r488}, %rd482;
	// begin inline asm
	shfl.sync.down.b32 %r482, %r483, %r489, %r490, %r491;
	// end inline asm
	// begin inline asm
	shfl.sync.down.b32 %r487, %r488, %r489, %r490, %r491;
	// end inline asm
	mov.b64 	%rd22, {%r482, %r487};
	cvt.u16.u32 	%rs18, %r472;
	setp.gt.s32 	%p288, %r450, 29;
	@%p288 bra 	$L__BB6_25;
	and.b16  	%rs333, %rs385, 255;
	setp.eq.s16 	%p289, %rs333, 0;
	and.b16  	%rs334, %rs18, 255;
	setp.eq.s16 	%p290, %rs334, 0;
	or.pred  	%p291, %p289, %p290;
	@%p291 bra 	$L__BB6_24;
	min.s64 	%rd482, %rd22, %rd482;
	mov.b16 	%rs385, 1;
	bra.uni 	$L__BB6_25;
$L__BB6_24:
	setp.eq.s16 	%p292, %rs333, 0;
	selp.b64 	%rd482, %rd22, %rd482, %p292;
	selp.b16 	%rs385, %rs18, %rs385, %p292;
$L__BB6_25:
	cvt.u32.u16 	%r513, %rs385;
	and.b32  	%r494, %r513, 255;
	mov.b32 	%r510, 4;
	mov.b32 	%r511, 31;
	mov.b32 	%r512, -1;
	// begin inline asm
	shfl.sync.down.b32 %r493, %r494, %r510, %r511, %r512;
	// end inline asm
	// begin inline asm
	shfl.sync.down.b32 %r498, %r499, %r510, %r511, %r512;
	// end inline asm
	mov.b64 	{%r504, %r509}, %rd482;
	// begin inline asm
	shfl.sync.down.b32 %r503, %r504, %r510, %r511, %r512;
	// end inline asm
	// begin inline asm
	shfl.sync.down.b32 %r508, %r509, %r510, %r511, %r512;
	// end inline asm
	mov.b64 	%rd26, {%r503, %r508};
	cvt.u16.u32 	%rs21, %r493;
	setp.gt.s32 	%p293, %r450, 27;
	@%p293 bra 	$L__BB6_29;
	and.b16  	%rs337, %rs385, 255;
	setp.eq.s16 	%p294, %rs337, 0;
	and.b16  	%rs338, %rs21, 255;
	setp.eq.s16 	%p295, %rs338, 0;
	or.pred  	%p296, %p294, %p295;
	@%p296 bra 	$L__BB6_28;
	min.s64 	%rd482, %rd26, %rd482;
	mov.b16 	%rs385, 1;
	bra.uni 	$L__BB6_29;
$L__BB6_28:
	setp.eq.s16 	%p297, %rs337, 0;
	selp.b16 	%rs385, %rs21, %rs385, %p297;
	selp.b64 	%rd482, %rd26, %rd482, %p297;
$L__BB6_29:
	cvt.u32.u16 	%r534, %rs385;
	and.b32  	%r515, %r534, 255;
	mov.b32 	%r531, 8;
	mov.b32 	%r532, 31;
	mov.b32 	%r533, -1;
	// begin inline asm
	shfl.sync.down.b32 %r514, %r515, %r531, %r532, %r533;
	// end inline asm
	// begin inline asm
	shfl.sync.down.b32 %r519, %r520, %r531, %r532, %r533;
	// end inline asm
	mov.b64 	{%r525, %r530}, %rd482;
	// begin inline asm
	shfl.sync.down.b32 %r524, %r525, %r531, %r532, %r533;
	// end inline asm
	// begin inline asm
	shfl.sync.down.b32 %r529, %r530, %r531, %r532, %r533;
	// end inline asm
	mov.b64 	%rd30, {%r524, %r529};
	cvt.u16.u32 	%rs24, %r514;
	setp.gt.s32 	%p298, %r450, 23;
	@%p298 bra 	$L__BB6_33;
	and.b16  	%rs341, %rs385, 255;
	setp.eq.s16 	%p299, %rs341, 0;
	and.b16  	%rs342, %rs24, 255;
	setp.eq.s16 	%p300, %rs342, 0;
	or.pred  	%p301, %p299, %p300;
	@%p301 bra 	$L__BB6_32;
	min.s64 	%rd482, %rd30, %rd482;
	mov.b16 	%rs385, 1;
	bra.uni 	$L__BB6_33;
$L__BB6_32:
	setp.eq.s16 	%p302, %rs341, 0;
	selp.b16 	%rs385, %rs24, %rs385, %p302;
	selp.b64 	%rd482, %rd30, %rd482, %p302;
$L__BB6_33:
	cvt.u32.u16 	%r555, %rs385;
	and.b32  	%r536, %r555, 255;
	mov.b32 	%r552, 16;
	mov.b32 	%r553, 31;
	mov.b32 	%r554, -1;
	// begin inline asm
	shfl.sync.down.b32 %r535, %r536, %r552, %r553, %r554;
	// end inline asm
	// begin inline asm
	shfl.sync.down.b32 %r540, %r541, %r552, %r553, %r554;
	// end inline asm
	mov.b64 	{%r546, %r551}, %rd482;
	// begin inline asm
	shfl.sync.down.b32 %r545, %r546, %r552, %r553, %r554;
	// end inline asm
	// begin inline asm
	shfl.sync.down.b32 %r550, %r551, %r552, %r553, %r554;
	// end inline asm
	mov.b64 	%rd34, {%r545, %r550};
	cvt.u16.u32 	%rs27, %r535;
	setp.gt.s32 	%p303, %r450, 15;
	@%p303 bra 	$L__BB6_37;
	and.b16  	%rs345, %rs385, 255;
	setp.eq.s16 	%p304, %rs345, 0;
	and.b16  	%rs346, %rs27, 255;
	setp.eq.s16 	%p305, %rs346, 0;
	or.pred  	%p306, %p304, %p305;
	@%p306 bra 	$L__BB6_36;
	min.s64 	%rd482, %rd34, %rd482;
	mov.b16 	%rs385, 1;
	bra.uni 	$L__BB6_37;
$L__BB6_36:
	setp.eq.s16 	%p307, %rs345, 0;
	selp.b16 	%rs385, %rs27, %rs385, %p307;
	selp.b64 	%rd482, %rd34, %rd482, %p307;
$L__BB6_37:
	setp.ne.s32 	%p308, %r450, 0;
	@%p308 bra 	$L__BB6_39;
	shr.u32 	%r556, %r6, 1;
	and.b32  	%r557, %r556, 496;
	mov.u32 	%r558, _ZZN3cub18CUB_300001_SM_10006detail6reduce18DeviceReduceKernelINS2_10policy_hubIN4cuda3std3__45tupleIJblEEEjN6thrust24THRUST_300001_SM_1000_NS8cuda_cub9__find_if7functorIS9_EEE10Policy1000ENSB_12zip_iteratorINS8_IJNSD_26transform_input_iterator_tIbNSC_6detail35transform_pair_of_input_iterators_tIbNSB_6detail15normal_iteratorINSB_10device_ptrIiEEEESQ_NS7_8equal_toIiEEEENS7_10__not_fn_tINS7_10__identityEEEEENSB_17counting_iteratorIlNSB_11use_defaultESZ_SZ_EEEEEEEjSF_S9_SV_EEvT0_PT3_T1_NS0_13GridEvenShareIS16_EET2_T4_E12temp_storage;
	add.s32 	%r559, %r558, %r557;
	st.shared.u8 	[%r559+8], %rs385;
	st.shared.u64 	[%r559+16], %rd482;
$L__BB6_39:
	bar.sync 	0;
	setp.ne.s32 	%p309, %r6, 0;
	@%p309 bra 	$L__BB6_119;
	ld.shared.u8 	%rs349, [_ZZN3cub18CUB_300001_SM_10006detail6reduce18DeviceReduceKernelINS2_10policy_hubIN4cuda3std3__45tupleIJblEEEjN6thrust24THRUST_300001_SM_1000_NS8cuda_cub9__find_if7functorIS9_EEE10Policy1000ENSB_12zip_iteratorINS8_IJNSD_26transform_input_iterator_tIbNSC_6detail35transform_pair_of_input_iterators_tIbNSB_6detail15normal_iteratorINSB_10device_ptrIiEEEESQ_NS7_8equal_toIiEEEENS7_10__not_fn_tINS7_10__identityEEEEENSB_17counting_iteratorIlNSB_11use_defaultESZ_SZ_EEEEEEEjSF_S9_SV_EEvT0_PT3_T1_NS0_13GridEvenShareIS16_EET2_T4_E12temp_storage+24];
	ld.shared.u64 	%rd442, [_ZZN3cub18CUB_300001_SM_10006detail6reduce18DeviceReduceKernelINS2_10policy_hubIN4cuda3std3__45tupleIJblEEEjN6thrust24THRUST_300001_SM_1000_NS8cuda_cub9__find_if7functorIS9_EEE10Policy1000ENSB_12zip_iteratorINS8_IJNSD_26transform_input_iterator_tIbNSC_6detail35transform_pair_of_input_iterators_tIbNSB_6detail15normal_iteratorINSB_10device_ptrIiEEEESQ_NS7_8equal_toIiEEEENS7_10__not_fn_tINS7_10__identityEEEEENSB_17counting_iteratorIlNSB_11use_defaultESZ_SZ_EEEEEEEjSF_S9_SV_EEvT0_PT3_T1_NS0_13GridEvenShareIS16_EET2_T4_E12temp_storage+32];
	and.b16  	%rs350, %rs385, 255;
	setp.eq.s16 	%p310, %rs350, 0;
	setp.eq.s16 	%p311, %rs349, 0;
	min.s64 	%rd443, %rd442, %rd482;
	selp.b16 	%rs351, %rs385, 1, %p311;
	selp.b16 	%rs352, %rs349, %rs351, %p310;
	and.b16  	%rs353, %rs352, 255;
	selp.b64 	%rd444, %rd482, %rd443, %p311;
	selp.b64 	%rd445, %rd442, %rd444, %p310;
	ld.shared.u8 	%rs354, [_ZZN3cub18CUB_300001_SM_10006detail6reduce18DeviceReduceKernelINS2_10policy_hubIN4cuda3std3__45tupleIJblEEEjN6thrust24THRUST_300001_SM_1000_NS8cuda_cub9__find_if7functorIS9_EEE10Policy1000ENSB_12zip_iteratorINS8_IJNSD_26transform_input_iterator_tIbNSC_6detail35transform_pair_of_input_iterators_tIbNSB_6detail15normal_iteratorINSB_10device_ptrIiEEEESQ_NS7_8equal_toIiEEEENS7_10__not_fn_tINS7_10__identityEEEEENSB_17counting_iteratorIlNSB_11use_defaultESZ_SZ_EEEEEEEjSF_S9_SV_EEvT0_PT3_T1_NS0_13GridEvenShareIS16_EET2_T4_E12temp_storage+40];
	ld.shared.u64 	%rd446, [_ZZN3cub18CUB_300001_SM_10006detail6reduce18DeviceReduceKernelINS2_10policy_hubIN4cuda3std3__45tupleIJblEEEjN6thrust24THRUST_300001_SM_1000_NS8cuda_cub9__find_if7functorIS9_EEE10Policy1000ENSB_12zip_iteratorINS8_IJNSD_26transform_input_iterator_tIbNSC_6detail35transform_pair_of_input_iterators_tIbNSB_6detail15normal_iteratorINSB_10device_ptrIiEEEESQ_NS7_8equal_toIiEEEENS7_10__not_fn_tINS7_10__identityEEEEENSB_17counting_iteratorIlNSB_11use_defaultESZ_SZ_EEEEEEEjSF_S9_SV_EEvT0_PT3_T1_NS0_13GridEvenShareIS16_EET2_T4_E12temp_storage+48];
	setp.eq.s16 	%p312, %rs353, 0;
	setp.eq.s16 	%p313, %rs354, 0;
	min.s64 	%rd447, %rd446, %rd445;
	selp.b16 	%rs355, %rs352, 1, %p313;
	selp.b16 	%rs356, %rs354, %rs355, %p312;
	and.b16  	%rs357, %rs356, 255;
	selp.b64 	%rd448, %rd445, %rd447, %p313;
	selp.b64 	%rd449, %rd446, %rd448, %p312;
	ld.shared.u8 	%rs358, [_ZZN3cub18CUB_300001_SM_10006detail6reduce18DeviceReduceKernelINS2_10policy_hubIN4cuda3std3__45tupleIJblEEEjN6thrust24THRUST_300001_SM_1000_NS8cuda_cub9__find_if7functorIS9_EEE10Policy1000ENSB_12zip_iteratorINS8_IJNSD_26transform_input_iterator_tIbNSC_6detail35transform_pair_of_input_iterators_tIbNSB_6detail15normal_iteratorINSB_10device_ptrIiEEEESQ_NS7_8equal_toIiEEEENS7_10__not_fn_tINS7_10__identityEEEEENSB_17counting_iteratorIlNSB_11use_defaultESZ_SZ_EEEEEEEjSF_S9_SV_EEvT0_PT3_T1_NS0_13GridEvenShareIS16_EET2_T4_E12temp_storage+56];
	ld.shared.u64 	%rd450, [_ZZN3cub18CUB_300001_SM_10006detail6reduce18DeviceReduceKernelINS2_10policy_hubIN4cuda3std3__45tupleIJblEEEjN6thrust24THRUST_300001_SM_1000_NS8cuda_cub9__find_if7functorIS9_EEE10Policy1000ENSB_12zip_iteratorINS8_IJNSD_26transform_input_iterator_tIbNSC_6detail35transform_pair_of_input_iterators_tIbNSB_6detail15normal_iteratorINSB_10device_ptrIiEEEESQ_NS7_8equal_toIiEEEENS7_10__not_fn_tINS7_10__identityEEEEENSB_17counting_iteratorIlNSB_11use_defaultESZ_SZ_EEEEEEEjSF_S9_SV_EEvT0_PT3_T1_NS0_13GridEvenShareIS16_EET2_T4_E12temp_storage+64];
	setp.eq.s16 	%p314, %rs357, 0;
	setp.eq.s16 	%p315, %rs358, 0;
	min.s64 	%rd451, %rd450, %rd449;
	selp.b16 	%rs359, %rs356, 1, %p315;
	selp.b16 	%rs360, %rs358, %rs359, %p314;
	and.b16  	%rs361, %rs360, 255;
	selp.b64 	%rd452, %rd449, %rd451, %p315;
	selp.b64 	%rd453, %rd450, %rd452, %p314;
	ld.shared.u8 	%rs362, [_ZZN3cub18CUB_300001_SM_10006detail6reduce18DeviceReduceKernelINS2_10policy_hubIN4cuda3std3__45tupleIJblEEEjN6thrust24THRUST_300001_SM_1000_NS8cuda_cub9__find_if7functorIS9_EEE10Policy1000ENSB_12zip_iteratorINS8_IJNSD_26transform_input_iterator_tIbNSC_6detail35transform_pair_of_input_iterators_tIbNSB_6detail15normal_iteratorINSB_10device_ptrIiEEEESQ_NS7_8equal_toIiEEEENS7_10__not_fn_tINS7_10__identityEEEEENSB_17counting_iteratorIlNSB_11use_defaultESZ_SZ_EEEEEEEjSF_S9_SV_EEvT0_PT3_T1_NS0_13GridEvenShareIS16_EET2_T4_E12temp_storage+72];
	ld.shared.u64 	%rd454, [_ZZN3cub18CUB_300001_SM_10006detail6reduce18DeviceReduceKernelINS2_10policy_hubIN4cuda3std3__45tupleIJblEEEjN6thrust24THRUST_300001_SM_1000_NS8cuda_cub9__find_if7functorIS9_EEE10Policy1000ENSB_12zip_iteratorINS8_IJNSD_26transform_input_iterator_tIbNSC_6detail35transform_pair_of_input_iterators_tIbNSB_6detail15normal_iteratorINSB_10device_ptrIiEEEESQ_NS7_8equal_toIiEEEENS7_10__not_fn_tINS7_10__identityEEEEENSB_17counting_iteratorIlNSB_11use_defaultESZ_SZ_EEEEEEEjSF_S9_SV_EEvT0_PT3_T1_NS0_13GridEvenShareIS16_EET2_T4_E12temp_storage+80];
	setp.eq.s16 	%p316, %rs361, 0;
	setp.eq.s16 	%p317, %rs362, 0;
	min.s64 	%rd455, %rd454, %rd453;
	selp.b16 	%rs363, %rs360, 1, %p317;
	selp.b16 	%rs364, %rs362, %rs363, %p316;
	and.b16  	%rs365, %rs364, 255;
	selp.b64 	%rd456, %rd453, %rd455, %p317;
	selp.b64 	%rd457, %rd454, %rd456, %p316;
	ld.shared.u8 	%rs366, [_ZZN3cub18CUB_300001_SM_10006detail6reduce18DeviceReduceKernelINS2_10policy_hubIN4cuda3std3__45tupleIJblEEEjN6thrust24THRUST_300001_SM_1000_NS8cuda_cub9__find_if7functorIS9_EEE10Policy1000ENSB_12zip_iteratorINS8_IJNSD_26transform_input_iterator_tIbNSC_6detail35transform_pair_of_input_iterators_tIbNSB_6detail15normal_iteratorINSB_10device_ptrIiEEEESQ_NS7_8equal_toIiEEEENS7_10__not_fn_tINS7_10__identityEEEEENSB_17counting_iteratorIlNSB_11use_defaultESZ_SZ_EEEEEEEjSF_S9_SV_EEvT0_PT3_T1_NS0_13GridEvenShareIS16_EET2_T4_E12temp_storage+88];
	ld.shared.u64 	%rd458, [_ZZN3cub18CUB_300001_SM_10006detail6reduce18DeviceReduceKernelINS2_10policy_hubIN4cuda3std3__45tupleIJblEEEjN6thrust24THRUST_300001_SM_1000_NS8cuda_cub9__find_if7functorIS9_EEE10Policy1000ENSB_12zip_iteratorINS8_IJNSD_26transform_input_iterator_tIbNSC_6detail35transform_pair_of_input_iterators_tIbNSB_6detail15normal_iteratorINSB_10device_ptrIiEEEESQ_NS7_8equal_toIiEEEENS7_10__not_fn_tINS7_10__identityEEEEENSB_17counting_iteratorIlNSB_11use_defaultESZ_SZ_EEEEEEEjSF_S9_SV_EEvT0_PT3_T1_NS0_13GridEvenShareIS16_EET2_T4_E12temp_storage+96];
	setp.eq.s16 	%p318, %rs365, 0;
	setp.eq.s16 	%p319, %rs366, 0;
	min.s64 	%rd459, %rd458, %rd457;
	selp.b16 	%rs367, %rs364, 1, %p319;
	selp.b16 	%rs368, %rs366, %rs367, %p318;
	and.b16  	%rs369, %rs368, 255;
	selp.b64 	%rd460, %rd457, %rd459, %p319;
	selp.b64 	%rd461, %rd458, %rd460, %p318;
	ld.shared.u8 	%rs370, [_ZZN3cub18CUB_300001_SM_10006detail6reduce18DeviceReduceKernelINS2_10policy_hubIN4cuda3std3__45tupleIJblEEEjN6thrust24THRUST_300001_SM_1000_NS8cuda_cub9__find_if7functorIS9_EEE10Policy1000ENSB_12zip_iteratorINS8_IJNSD_26transform_input_iterator_tIbNSC_6detail35transform_pair_of_input_iterators_tIbNSB_6detail15normal_iteratorINSB_10device_ptrIiEEEESQ_NS7_8equal_toIiEEEENS7_10__not_fn_tINS7_10__identityEEEEENSB_17counting_iteratorIlNSB_11use_defaultESZ_SZ_EEEEEEEjSF_S9_SV_EEvT0_PT3_T1_NS0_13GridEvenShareIS16_EET2_T4_E12temp_storage+104];
	ld.shared.u64 	%rd462, [_ZZN3cub18CUB_300001_SM_10006detail6reduce18DeviceReduceKernelINS2_10policy_hubIN4cuda3std3__45tupleIJblEEEjN6thrust24THRUST_300001_SM_1000_NS8cuda_cub9__find_if7functorIS9_EEE10Policy1000ENSB_12zip_iteratorINS8_IJNSD_26transform_input_iterator_tIbNSC_6detail35transform_pair_of_input_iterators_tIbNSB_6detail15normal_iteratorINSB_10device_ptrIiEEEESQ_NS7_8equal_toIiEEEENS7_10__not_fn_tINS7_10__identityEEEEENSB_17counting_iteratorIlNSB_11use_defaultESZ_SZ_EEEEEEEjSF_S9_SV_EEvT0_PT3_T1_NS0_13GridEvenShareIS16_EET2_T4_E12temp_storage+112];
	setp.eq.s16 	%p320, %rs369, 0;
	setp.eq.s16 	%p321, %rs370, 0;
	min.s64 	%rd463, %rd462, %rd461;
	selp.b16 	%rs371, %rs368, 1, %p321;
	selp.b16 	%rs372, %rs370, %rs371, %p320;
	and.b16  	%rs373, %rs372, 255;
	selp.b64 	%rd464, %rd461, %rd463, %p321;
	selp.b64 	%rd465, %rd462, %rd464, %p320;
	ld.shared.u8 	%rs374, [_ZZN3cub18CUB_300001_SM_10006detail6reduce18DeviceReduceKernelINS2_10policy_hubIN4cuda3std3__45tupleIJblEEEjN6thrust24THRUST_300001_SM_1000_NS8cuda_cub9__find_if7functorIS9_EEE10Policy1000ENSB_12zip_iteratorINS8_IJNSD_26transform_input_iterator_tIbNSC_6detail35transform_pair_of_input_iterators_tIbNSB_6detail15normal_iteratorINSB_10device_ptrIiEEEESQ_NS7_8equal_toIiEEEENS7_10__not_fn_tINS7_10__identityEEEEENSB_17counting_iteratorIlNSB_11use_defaultESZ_SZ_EEEEEEEjSF_S9_SV_EEvT0_PT3_T1_NS0_13GridEvenShareIS16_EET2_T4_E12temp_storage+120];
	ld.shared.u64 	%rd466, [_ZZN3cub18CUB_300001_SM_10006detail6reduce18DeviceReduceKernelINS2_10policy_hubIN4cuda3std3__45tupleIJblEEEjN6thrust24THRUST_300001_SM_1000_NS8cuda_cub9__find_if7functorIS9_EEE10Policy1000ENSB_12zip_iteratorINS8_IJNSD_26transform_input_iterator_tIbNSC_6detail35transform_pair_of_input_iterators_tIbNSB_6detail15normal_iteratorINSB_10device_ptrIiEEEESQ_NS7_8equal_toIiEEEENS7_10__not_fn_tINS7_10__identityEEEEENSB_17counting_iteratorIlNSB_11use_defaultESZ_SZ_EEEEEEEjSF_S9_SV_EEvT0_PT3_T1_NS0_13GridEvenShareIS16_EET2_T4_E12temp_storage+128];
	setp.eq.s16 	%p322, %rs373, 0;
	setp.eq.s16 	%p323, %rs374, 0;
	min.s64 	%rd467, %rd466, %rd465;
	selp.b16 	%rs375, %rs372, 1, %p323;
	selp.b16 	%rs385, %rs374, %rs375, %p322;
	selp.b64 	%rd468, %rd465, %rd467, %p323;
	selp.b64 	%rd482, %rd466, %rd468, %p322;
	bra.uni 	$L__BB6_119;
$L__BB6_41:
	// begin inline asm
	mov.u32 %r332, %laneid;
	// end inline asm
	and.b32  	%r353, %r6, 992;
	add.s32 	%r354, %r353, 32;
	setp.gt.u32 	%p234, %r354, %r5;
	not.b32 	%r355, %r353;
	add.s32 	%r356, %r5, %r355;
	selp.b32 	%r351, %r356, 31, %p234;
	cvt.u32.u16 	%r357, %rs385;
	and.b32  	%r334, %r357, 255;
	mov.b32 	%r350, 1;
	mov.b32 	%r352, -1;
	// begin inline asm
	shfl.sync.down.b32 %r333, %r334, %r350, %r351, %r352;
	// end inline asm
	// begin inline asm
	shfl.sync.down.b32 %r338, %r339, %r350, %r351, %r352;
	// end inline asm
	mov.b64 	{%r344, %r349}, %rd482;
	// begin inline asm
	shfl.sync.down.b32 %r343, %r344, %r350, %r351, %r352;
	// end inline asm
	// begin inline asm
	shfl.sync.down.b32 %r348, %r349, %r350, %r351, %r352;
	// end inline asm
	mov.b64 	%rd39, {%r343, %r348};
	cvt.u16.u32 	%rs31, %r333;
	setp.ge.s32 	%p235, %r332, %r351;
	@%p235 bra 	$L__BB6_45;
	and.b16  	%rs288, %rs385, 255;
	setp.eq.s16 	%p236, %rs288, 0;
	and.b16  	%rs289, %rs31, 255;
	setp.eq.s16 	%p237, %rs289, 0;
	or.pred  	%p238, %p236, %p237;
	@%p238 bra 	$L__BB6_44;
	min.s64 	%rd482, %rd39, %rd482;
	mov.b16 	%rs385, 1;
	bra.uni 	$L__BB6_45;
$L__BB6_44:
	setp.eq.s16 	%p239, %rs288, 0;
	selp.b16 	%rs385, %rs31, %rs385, %p239;
	selp.b64 	%rd482, %rd39, %rd482, %p239;
$L__BB6_45:
	cvt.u32.u16 	%r378, %rs385;
	and.b32  	%r359, %r378, 255;
	mov.b32 	%r375, 2;
	mov.b32 	%r377, -1;
	// begin inline asm
	shfl.sync.down.b32 %r358, %r359, %r375, %r351, %r377;
	// end inline asm
	// begin inline asm
	shfl.sync.down.b32 %r363, %r364, %r375, %r351, %r377;
	// end inline asm
	mov.b64 	{%r369, %r374}, %rd482;
	// begin inline asm
	shfl.sync.down.b32 %r368, %r369, %r375, %r351, %r377;
	// end inline asm
	// begin inline asm
	shfl.sync.down.b32 %r373, %r374, %r375, %r351, %r377;
	// end inline asm
	mov.b64 	%rd43, {%r368, %r373};
	cvt.u16.u32 	%rs34, %r358;
	add.s32 	%r379, %r332, 2;
	setp.gt.s32 	%p240, %r379, %r351;
	@%p240 bra 	$L__BB6_49;
	and.b16  	%rs292, %rs385, 255;
	setp.eq.s16 	%p241, %rs292, 0;
	and.b16  	%rs293, %rs34, 255;
	setp.eq.s16 	%p242, %rs293, 0;
	or.pred  	%p243, %p241, %p242;
	@%p243 bra 	$L__BB6_48;
	min.s64 	%rd482, %rd43, %rd482;
	mov.b16 	%rs385, 1;
	bra.uni 	$L__BB6_49;
$L__BB6_48:
	setp.eq.s16 	%p244, %rs292, 0;
	selp.b16 	%rs385, %rs34, %rs385, %p244;
	selp.b64 	%rd482, %rd43, %rd482, %p244;
$L__BB6_49:
	cvt.u32.u16 	%r400, %rs385;
	and.b32  	%r381, %r400, 255;
	mov.b32 	%r397, 4;
	mov.b32 	%r399, -1;
	// begin inline asm
	shfl.sync.down.b32 %r380, %r381, %r397, %r351, %r399;
	// end inline asm
	// begin inline asm
	shfl.sync.down.b32 %r385, %r386, %r397, %r351, %r399;
	// end inline asm
	mov.b64 	{%r391, %r396}, %rd482;
	// begin inline asm
	shfl.sync.down.b32 %r390, %r391, %r397, %r351, %r399;
	// end inline asm
	// begin inline asm
	shfl.sync.down.b32 %r395, %r396, %r397, %r351, %r399;
	// end inline asm
	mov.b64 	%rd47, {%r390, %r395};
	cvt.u16.u32 	%rs37, %r380;
	add.s32 	%r401, %r332, 4;
	setp.gt.s32 	%p245, %r401, %r351;
	@%p245 bra 	$L__BB6_53;
	and.b16  	%rs296, %rs385, 255;
	setp.eq.s16 	%p246, %rs296, 0;
	and.b16  	%rs297, %rs37, 255;
	setp.eq.s16 	%p247, %rs297, 0;
	or.pred  	%p248, %p246, %p247;
	@%p248 bra 	$L__BB6_52;
	min.s64 	%rd482, %rd47, %rd482;
	mov.b16 	%rs385, 1;
	bra.uni 	$L__BB6_53;
$L__BB6_52:
	setp.eq.s16 	%p249, %rs296, 0;
	selp.b16 	%rs385, %rs37, %rs385, %p249;
	selp.b64 	%rd482, %rd47, %rd482, %p249;
$L__BB6_53:
	cvt.u32.u16 	%r422, %rs385;
	and.b32  	%r403, %r422, 255;
	mov.b32 	%r419, 8;
	mov.b32 	%r421, -1;
	// begin inline asm
	shfl.sync.down.b32 %r402, %r403, %r419, %r351, %r421;
	// end inline asm
	// begin inline asm
	shfl.sync.down.b32 %r407, %r408, %r419, %r351, %r421;
	// end inline asm
	mov.b64 	{%r413, %r418}, %rd482;
	// begin inline asm
	shfl.sync.down.b32 %r412, %r413, %r419, %r351, %r421;
	// end inline asm
	// begin inline asm
	shfl.sync.down.b32 %r417, %r418, %r419, %r351, %r421;
	// end inline asm
	mov.b64 	%rd51, {%r412, %r417};
	cvt.u16.u32 	%rs40, %r402;
	add.s32 	%r423, %r332, 8;
	setp.gt.s32 	%p250, %r423, %r351;
	@%p250 bra 	$L__BB6_57;
	and.b16  	%rs300, %rs385, 255;
	setp.eq.s16 	%p251, %rs300, 0;
	and.b16  	%rs301, %rs40, 255;
	setp.eq.s16 	%p252, %rs301, 0;
	or.pred  	%p253, %p251, %p252;
	@%p253 bra 	$L__BB6_56;
	min.s64 	%rd482, %rd51, %rd482;
	mov.b16 	%rs385, 1;
	bra.uni 	$L__BB6_57;
$L__BB6_56:
	setp.eq.s16 	%p254, %rs300, 0;
	selp.b16 	%rs385, %rs40, %rs385, %p254;
	selp.b64 	%rd482, %rd51, %rd482, %p254;
$L__BB6_57:
	cvt.u32.u16 	%r444, %rs385;
	and.b32  	%r425, %r444, 255;
	mov.b32 	%r441, 16;
	mov.b32 	%r443, -1;
	// begin inline asm
	shfl.sync.down.b32 %r424, %r425, %r441, %r351, %r443;
	// end inline asm
	// begin inline asm
	shfl.sync.down.b32 %r429, %r430, %r441, %r351, %r443;
	// end inline asm
	mov.b64 	{%r435, %r440}, %rd482;
	// begin inline asm
	shfl.sync.down.b32 %r434, %r435, %r441, %r351, %r443;
	// end inline asm
	// begin inline asm
	shfl.sync.down.b32 %r439, %r440, %r441, %r351, %r443;
	// end inline asm
	mov.b64 	%rd55, {%r434, %r439};
	cvt.u16.u32 	%rs43, %r424;
	add.s32 	%r445, %r332, 16;
	setp.gt.s32 	%p255, %r445, %r351;
	@%p255 bra 	$L__BB6_61;
	and.b16  	%rs304, %rs385, 255;
	setp.eq.s16 	%p256, %rs304, 0;
	and.b16  	%rs305, %rs43, 255;
	setp.eq.s16 	%p257, %rs305, 0;
	or.pred  	%p258, %p256, %p257;
	@%p258 bra 	$L__BB6_60;
	min.s64 	%rd482, %rd55, %rd482;
	mov.b16 	%rs385, 1;
	bra.uni 	$L__BB6_61;
$L__BB6_60:
	setp.eq.s16 	%p259, %rs304, 0;
	selp.b16 	%rs385, %rs43, %rs385, %p259;
	selp.b64 	%rd482, %rd55, %rd482, %p259;
$L__BB6_61:
	setp.ne.s32 	%p260, %r332, 0;
	@%p260 bra 	$L__BB6_63;
	shr.u32 	%r446, %r6, 1;
	and.b32  	%r447, %r446, 496;
	mov.u32 	%r448, _ZZN3cub18CUB_300001_SM_10006detail6reduce18DeviceReduceKernelINS2_10policy_hubIN4cuda3std3__45tupleIJblEEEjN6thrust24THRUST_300001_SM_1000_NS8cuda_cub9__find_if7functorIS9_EEE10Policy1000ENSB_12zip_iteratorINS8_IJNSD_26transform_input_iterator_tIbNSC_6detail35transform_pair_of_input_iterators_tIbNSB_6detail15normal_iteratorINSB_10device_ptrIiEEEESQ_NS7_8equal_toIiEEEENS7_10__not_fn_tINS7_10__identityEEEEENSB_17counting_iteratorIlNSB_11use_defaultESZ_SZ_EEEEEEEjSF_S9_SV_EEvT0_PT3_T1_NS0_13GridEvenShareIS16_EET2_T4_E12temp_storage;
	add.s32 	%r449, %r448, %r447;
	st.shared.u8 	[%r449+8], %rs385;
	st.shared.u64 	[%r449+16], %rd482;
$L__BB6_63:
	bar.sync 	0;
	setp.ne.s32 	%p261, %r6, 0;
	@%p261 bra 	$L__BB6_119;
	setp.lt.u32 	%p262, %r5, 33;
	@%p262 bra 	$L__BB6_66;
	ld.shared.u8 	%rs308, [_ZZN3cub18CUB_300001_SM_10006detail6reduce18DeviceReduceKernelINS2_10policy_hubIN4cuda3std3__45tupleIJblEEEjN6thrust24THRUST_300001_SM_1000_NS8cuda_cub9__find_if7functorIS9_EEE10Policy1000ENSB_12zip_iteratorINS8_IJNSD_26transform_input_iterator_tIbNSC_6detail35transform_pair_of_input_iterators_tIbNSB_6detail15normal_iteratorINSB_10device_ptrIiEEEESQ_NS7_8equal_toIiEEEENS7_10__not_fn_tINS7_10__identityEEEEENSB_17counting_iteratorIlNSB_11use_defaultESZ_SZ_EEEEEEEjSF_S9_SV_EEvT0_PT3_T1_NS0_13GridEvenShareIS16_EET2_T4_E12temp_storage+24];
	ld.shared.u64 	%rd421, [_ZZN3cub18CUB_300001_SM_10006detail6reduce18DeviceReduceKernelINS2_10policy_hubIN4cuda3std3__45tupleIJblEEEjN6thrust24THRUST_300001_SM_1000_NS8cuda_cub9__find_if7functorIS9_EEE10Policy1000ENSB_12zip_iteratorINS8_IJNSD_26transform_input_iterator_tIbNSC_6detail35transform_pair_of_input_iterators_tIbNSB_6detail15normal_iteratorINSB_10device_ptrIiEEEESQ_NS7_8equal_toIiEEEENS7_10__not_fn_tINS7_10__identityEEEEENSB_17counting_iteratorIlNSB_11use_defaultESZ_SZ_EEEEEEEjSF_S9_SV_EEvT0_PT3_T1_NS0_13GridEvenShareIS16_EET2_T4_E12temp_storage+32];
	and.b16  	%rs309, %rs385, 255;
	setp.eq.s16 	%p263, %rs309, 0;
	setp.eq.s16 	%p264, %rs308, 0;
	min.s64 	%rd422, %rd421, %rd482;
	selp.b16 	%rs310, %rs385, 1, %p264;
	selp.b16 	%rs385, %rs308, %rs310, %p263;
	selp.b64 	%rd423, %rd482, %rd422, %p264;
	selp.b64 	%rd482, %rd421, %rd423, %p263;
$L__BB6_66:
	setp.lt.u32 	%p265, %r5, 65;
	@%p265 bra 	$L__BB6_68;
	ld.shared.u8 	%rs311, [_ZZN3cub18CUB_300001_SM_10006detail6reduce18DeviceReduceKernelINS2_10policy_hubIN4cuda3std3__45tupleIJblEEEjN6thrust24THRUST_300001_SM_1000_NS8cuda_cub9__find_if7functorIS9_EEE10Policy1000ENSB_12zip_iteratorINS8_IJNSD_26transform_input_iterator_tIbNSC_6detail35transform_pair_of_input_iterators_tIbNSB_6detail15normal_iteratorINSB_10device_ptrIiEEEESQ_NS7_8equal_toIiEEEENS7_10__not_fn_tINS7_10__identityEEEEENSB_17counting_iteratorIlNSB_11use_defaultESZ_SZ_EEEEEEEjSF_S9_SV_EEvT0_PT3_T1_NS0_13GridEvenShareIS16_EET2_T4_E12temp_storage+40];
	ld.shared.u64 	%rd424, [_ZZN3cub18CUB_300001_SM_10006detail6reduce18DeviceReduceKernelINS2_10policy_hubIN4cuda3std3__45tupleIJblEEEjN6thrust24THRUST_300001_SM_1000_NS8cuda_cub9__find_if7functorIS9_EEE10Policy1000ENSB_12zip_iteratorINS8_IJNSD_26transform_input_iterator_tIbNSC_6detail35transform_pair_of_input_iterators_tIbNSB_6detail15normal_iteratorINSB_10device_ptrIiEEEESQ_NS7_8equal_toIiEEEENS7_10__not_fn_tINS7_10__identityEEEEENSB_17counting_iteratorIlNSB_11use_defaultESZ_SZ_EEEEEEEjSF_S9_SV_EEvT0_PT3_T1_NS0_13GridEvenShareIS16_EET2_T4_E12temp_storage+48];
	and.b16  	%rs312, %rs385, 255;
	setp.eq.s16 	%p266, %rs312, 0;
	setp.eq.s16 	%p267, %rs311, 0;
	min.s64 	%rd425, %rd424, %rd482;
	selp.b16 	%rs313, %rs385, 1, %p267;
	selp.b16 	%rs385, %rs311, %rs313, %p266;
	selp.b64 	%rd426, %rd482, %rd425, %p267;
	selp.b64 	%rd482, %rd424, %rd426, %p266;
$L__BB6_68:
	setp.lt.u32 	%p268, %r5, 97;
	@%p268 bra 	$L__BB6_70;
	ld.shared.u8 	%rs314, [_ZZN3cub18CUB_300001_SM_10006detail6reduce18DeviceReduceKernelINS2_10policy_hubIN4cuda3std3__45tupleIJblEEEjN6thrust24THRUST_300001_SM_1000_NS8cuda_cub9__find_if7functorIS9_EEE10Policy1000ENSB_12zip_iteratorINS8_IJNSD_26transform_input_iterator_tIbNSC_6detail35transform_pair_of_input_iterators_tIbNSB_6detail15normal_iteratorINSB_10device_ptrIiEEEESQ_NS7_8equal_toIiEEEENS7_10__not_fn_tINS7_10__identityEEEEENSB_17counting_iteratorIlNSB_11use_defaultESZ_SZ_EEEEEEEjSF_S9_SV_EEvT0_PT3_T1_NS0_13GridEvenShareIS16_EET2_T4_E12temp_storage+56];
	ld.shared.u64 	%rd427, [_ZZN3cub18CUB_300001_SM_10006detail6reduce18DeviceReduceKernelINS2_10policy_hubIN4cuda3std3__45tupleIJblEEEjN6thrust24THRUST_300001_SM_1000_NS8cuda_cub9__find_if7functorIS9_EEE10Policy1000ENSB_12zip_iteratorINS8_IJNSD_26transform_input_iterator_tIbNSC_6detail35transform_pair_of_input_iterators_tIbNSB_6detail15normal_iteratorINSB_10device_ptrIiEEEESQ_NS7_8equal_toIiEEEENS7_10__not_fn_tINS7_10__identityEEEEENSB_17counting_iteratorIlNSB_11use_defaultESZ_SZ_EEEEEEEjSF_S9_SV_EEvT0_PT3_T1_NS0_13GridEvenShareIS16_EET2_T4_E12temp_storage+64];
	and.b16  	%rs315, %rs385, 255;
	setp.eq.s16 	%p269, %rs315, 0;
	setp.eq.s16 	%p270, %rs314, 0;
	min.s64 	%rd428, %rd427, %rd482;
	selp.b16 	%rs316, %rs385, 1, %p270;
	selp.b16 	%rs385, %rs314, %rs316, %p269;
	selp.b64 	%rd429, %rd482, %rd428, %p270;
	selp.b64 	%rd482, %rd427, %rd429, %p269;
$L__BB6_70:
	setp.lt.u32 	%p271, %r5, 129;
	@%p271 bra 	$L__BB6_72;
	ld.shared.u8 	%rs317, [_ZZN3cub18CUB_300001_SM_10006detail6reduce18DeviceReduceKernelINS2_10policy_hubIN4cuda3std3__45tupleIJblEEEjN6thrust24THRUST_300001_SM_1000_NS8cuda_cub9__find_if7functorIS9_EEE10Policy1000ENSB_12zip_iteratorINS8_IJNSD_26transform_input_iterator_tIbNSC_6detail35transform_pair_of_input_iterators_tIbNSB_6detail15normal_iteratorINSB_10device_ptrIiEEEESQ_NS7_8equal_toIiEEEENS7_10__not_fn_tINS7_10__identityEEEEENSB_17counting_iteratorIlNSB_11use_defaultESZ_SZ_EEEEEEEjSF_S9_SV_EEvT0_PT3_T1_NS0_13GridEvenShareIS16_EET2_T4_E12temp_storage+72];
	ld.shared.u64 	%rd430, [_ZZN3cub18CUB_300001_SM_10006detail6reduce18DeviceReduceKernelINS2_10policy_hubIN4cuda3std3__45tupleIJblEEEjN6thrust24THRUST_300001_SM_1000_NS8cuda_cub9__find_if7functorIS9_EEE10Policy1000ENSB_12zip_iteratorINS8_IJNSD_26transform_input_iterator_tIbNSC_6detail35transform_pair_of_input_iterators_tIbNSB_6detail15normal_iteratorINSB_10device_ptrIiEEEESQ_NS7_8equal_toIiEEEENS7_10__not_fn_tINS7_10__identityEEEEENSB_17counting_iteratorIlNSB_11use_defaultESZ_SZ_EEEEEEEjSF_S9_SV_EEvT0_PT3_T1_NS0_13GridEvenShareIS16_EET2_T4_E12temp_storage+80];
	and.b16  	%rs318, %rs385, 255;
	setp.eq.s16 	%p272, %rs318, 0;
	setp.eq.s16 	%p273, %rs317, 0;
	min.s64 	%rd431, %rd430, %rd482;
	selp.b16 	%rs319, %rs385, 1, %p273;
	selp.b16 	%rs385, %rs317, %rs319, %p272;
	selp.b64 	%rd432, %rd482, %rd431, %p273;
	selp.b64 	%rd482, %rd430, %rd432, %p272;
$L__BB6_72:
	setp.lt.u32 	%p274, %r5, 161;
	@%p274 bra 	$L__BB6_74;
	ld.shared.u8 	%rs320, [_ZZN3cub18CUB_300001_SM_10006detail6reduce18DeviceReduceKernelINS2_10policy_hubIN4cuda3std3__45tupleIJblEEEjN6thrust24THRUST_300001_SM_1000_NS8cuda_cub9__find_if7functorIS9_EEE10Policy1000ENSB_12zip_iteratorINS8_IJNSD_26transform_input_iterator_tIbNSC_6detail35transform_pair_of_input_iterators_tIbNSB_6detail15normal_iteratorINSB_10device_ptrIiEEEESQ_NS7_8equal_toIiEEEENS7_10__not_fn_tINS7_10__identityEEEEENSB_17counting_iteratorIlNSB_11use_defaultESZ_SZ_EEEEEEEjSF_S9_SV_EEvT0_PT3_T1_NS0_13GridEvenShareIS16_EET2_T4_E12temp_storage+88];
	ld.shared.u64 	%rd433, [_ZZN3cub18CUB_300001_SM_10006detail6reduce18DeviceReduceKernelINS2_10policy_hubIN4cuda3std3__45tupleIJblEEEjN6thrust24THRUST_300001_SM_1000_NS8cuda_cub9__find_if7functorIS9_EEE10Policy1000ENSB_12zip_iteratorINS8_IJNSD_26transform_input_iterator_tIbNSC_6detail35transform_pair_of_input_iterators_tIbNSB_6detail15normal_iteratorINSB_10device_ptrIiEEEESQ_NS7_8equal_toIiEEEENS7_10__not_fn_tINS7_10__identityEEEEENSB_17counting_iteratorIlNSB_11use_defaultESZ_SZ_EEEEEEEjSF_S9_SV_EEvT0_PT3_T1_NS0_13GridEvenShareIS16_EET2_T4_E12temp_storage+96];
	and.b16  	%rs321, %rs385, 255;
	setp.eq.s16 	%p275, %rs321, 0;
	setp.eq.s16 	%p276, %rs320, 0;
	min.s64 	%rd434, %rd433, %rd482;
	selp.b16 	%rs322, %rs385, 1, %p276;
	selp.b16 	%rs385, %rs320, %rs322, %p275;
	selp.b64 	%rd435, %rd482, %rd434, %p276;
	selp.b64 	%rd482, %rd433, %rd435, %p275;
$L__BB6_74:
	setp.lt.u32 	%p277, %r5, 193;
	@%p277 bra 	$L__BB6_76;
	ld.shared.u8 	%rs323, [_ZZN3cub18CUB_300001_SM_10006detail6reduce18DeviceReduceKernelINS2_10policy_hubIN4cuda3std3__45tupleIJblEEEjN6thrust24THRUST_300001_SM_1000_NS8cuda_cub9__find_if7functorIS9_EEE10Policy1000ENSB_12zip_iteratorINS8_IJNSD_26transform_input_iterator_tIbNSC_6detail35transform_pair_of_input_iterators_tIbNSB_6detail15normal_iteratorINSB_10device_ptrIiEEEESQ_NS7_8equal_toIiEEEENS7_10__not_fn_tINS7_10__identityEEEEENSB_17counting_iteratorIlNSB_11use_defaultESZ_SZ_EEEEEEEjSF_S9_SV_EEvT0_PT3_T1_NS0_13GridEvenShareIS16_EET2_T4_E12temp_storage+104];
	ld.shared.u64 	%rd436, [_ZZN3cub18CUB_300001_SM_10006detail6reduce18DeviceReduceKernelINS2_10policy_hubIN4cuda3std3__45tupleIJblEEEjN6thrust24THRUST_300001_SM_1000_NS8cuda_cub9__find_if7functorIS9_EEE10Policy1000ENSB_12zip_iteratorINS8_IJNSD_26transform_input_iterator_tIbNSC_6detail35transform_pair_of_input_iterators_tIbNSB_6detail15normal_iteratorINSB_10device_ptrIiEEEESQ_NS7_8equal_toIiEEEENS7_10__not_fn_tINS7_10__identityEEEEENSB_17counting_iteratorIlNSB_11use_defaultESZ_SZ_EEEEEEEjSF_S9_SV_EEvT0_PT3_T1_NS0_13GridEvenShareIS16_EET2_T4_E12temp_storage+112];
	and.b16  	%rs324, %rs385, 255;
	setp.eq.s16 	%p278, %rs324, 0;
	setp.eq.s16 	%p279, %rs323, 0;
	min.s64 	%rd437, %rd436, %rd482;
	selp.b16 	%rs325, %rs385, 1, %p279;
	selp.b16 	%rs385, %rs323, %rs325, %p278;
	selp.b64 	%rd438, %rd482, %rd437, %p279;
	selp.b64 	%rd482, %rd436, %rd438, %p278;
$L__BB6_76:
	setp.lt.u32 	%p280, %r5, 225;
	@%p280 bra 	$L__BB6_119;
	ld.shared.u8 	%rs326, [_ZZN3cub18CUB_300001_SM_10006detail6reduce18DeviceReduceKernelINS2_10policy_hubIN4cuda3std3__45tupleIJblEEEjN6thrust24THRUST_300001_SM_1000_NS8cuda_cub9__find_if7functorIS9_EEE10Policy1000ENSB_12zip_iteratorINS8_IJNSD_26transform_input_iterator_tIbNSC_6detail35transform_pair_of_input_iterators_tIbNSB_6detail15normal_iteratorINSB_10device_ptrIiEEEESQ_NS7_8equal_toIiEEEENS7_10__not_fn_tINS7_10__identityEEEEENSB_17counting_iteratorIlNSB_11use_defaultESZ_SZ_EEEEEEEjSF_S9_SV_EEvT0_PT3_T1_NS0_13GridEvenShareIS16_EET2_T4_E12temp_storage+120];
	ld.shared.u64 	%rd439, [_ZZN3cub18CUB_300001_SM_10006detail6reduce18DeviceReduceKernelINS2_10policy_hubIN4cuda3std3__45tupleIJblEEEjN6thrust24THRUST_300001_SM_1000_NS8cuda_cub9__find_if7functorIS9_EEE10Policy1000ENSB_12zip_iteratorINS8_IJNSD_26transform_input_iterator_tIbNSC_6detail35transform_pair_of_input_iterators_tIbNSB_6detail15normal_iteratorINSB_10device_ptrIiEEEESQ_NS7_8equal_toIiEEEENS7_10__not_fn_tINS7_10__identityEEEEENSB_17counting_iteratorIlNSB_11use_defaultESZ_SZ_EEEEEEEjSF_S9_SV_EEvT0_PT3_T1_NS0_13GridEvenShareIS16_EET2_T4_E12temp_storage+128];
	and.b16  	%rs327, %rs385, 255;
	setp.eq.s16 	%p281, %rs327, 0;
	setp.eq.s16 	%p282, %rs326, 0;
	min.s64 	%rd440, %rd439, %rd482;
	selp.b16 	%rs328, %rs385, 1, %p282;
	selp.b16 	%rs385, %rs326, %rs328, %p281;
	selp.b64 	%rd441, %rd482, %rd440, %p282;
	selp.b64 	%rd482, %rd439, %rd441, %p281;
	bra.uni 	$L__BB6_119;
$L__BB6_78:
	mov.u32 	%r30, %tid.x;
	cvt.u64.u32 	%rd114, %r4;
	add.s64 	%rd115, %rd112, %rd114;
	cvt.u64.u32 	%rd116, %r30;
	add.s64 	%rd117, %rd116, %rd114;
	shl.b64 	%rd118, %rd117, 2;
	add.s64 	%rd119, %rd1, %rd118;
	add.s64 	%rd120, %rd2, %rd118;
	ld.global.u32 	%r81, [%rd119];
	ld.global.u32 	%r82, [%rd120];
	setp.ne.s32 	%p2, %r81, %r82;
	add.s32 	%r83, %r30, 256;
	cvt.u64.u32 	%rd121, %r83;
	ld.global.u32 	%r84, [%rd119+1024];
	ld.global.u32 	%r86, [%rd120+1024];
	setp.ne.s32 	%p3, %r84, %r86;
	add.s32 	%r88, %r30, 512;
	cvt.u64.u32 	%rd122, %r88;
	add.s64 	%rd123, %rd115, %rd122;
	ld.global.u32 	%r89, [%rd119+2048];
	ld.global.u32 	%r90, [%rd120+2048];
	setp.ne.s32 	%p4, %r89, %r90;
	add.s64 	%rd124, %rd123, 256;
	ld.global.u32 	%r91, [%rd119+3072];
	ld.global.u32 	%r92, [%rd120+3072];
	setp.ne.s32 	%p6, %r91, %r92;
	or.pred  	%p8, %p2, %p3;
	selp.b64 	%rd125, %rd116, %rd121, %p2;
	add.s64 	%rd126, %rd115, %rd125;
	min.s64 	%rd127, %rd123, %rd126;
	selp.b64 	%rd128, %rd127, %rd126, %p4;
	or.pred  	%p9, %p8, %p4;
	selp.b64 	%rd129, %rd128, %rd123, %p8;
	min.s64 	%rd130, %rd124, %rd129;
	selp.b64 	%rd131, %rd130, %rd129, %p6;
	or.pred  	%p10, %p9, %p6;
	selp.u16 	%rs385, 1, 0, %p10;
	selp.b64 	%rd482, %rd131, %rd124, %p9;
	shl.b32 	%r31, %r2, 10;
	setp.lt.u32 	%p11, %r5, %r31;
	@%p11 bra 	$L__BB6_95;
	add.s32 	%r94, %r30, %r31;
	add.s32 	%r95, %r94, %r4;
	add.s32 	%r569, %r95, 1024;
	not.b32 	%r96, %r30;
	add.s32 	%r97, %r96, %r1;
	sub.s32 	%r98, %r97, %r31;
	sub.s32 	%r568, %r98, %r4;
	mov.b32 	%r570, 0;
	mov.u32 	%r571, %r4;
$L__BB6_80:
	shl.b32 	%r38, %r2, 10;
	add.s32 	%r571, %r571, %r38;
	add.s32 	%r99, %r1, -1024;
	setp.gt.u32 	%p12, %r571, %r99;
	@%p12 bra 	$L__BB6_82;
	add.s32 	%r100, %r30, %r571;
	cvt.u64.u32 	%rd132, %r100;
	mul.wide.u32 	%rd133, %r100, 4;
	add.s64 	%rd134, %rd1, %rd133;
	add.s64 	%rd135, %rd2, %rd133;
	add.s64 	%rd136, %rd112, %rd132;
	ld.global.u32 	%r101, [%rd134];
	ld.global.u32 	%r102, [%rd135];
	setp.ne.s32 	%p13, %r101, %r102;
	add.s64 	%rd137, %rd136, 256;
	ld.global.u32 	%r103, [%rd134+1024];
	ld.global.u32 	%r104, [%rd135+1024];
	setp.ne.s32 	%p14, %r103, %r104;
	selp.u16 	%rs107, 1, 0, %p14;
	add.s64 	%rd138, %rd136, 512;
	ld.global.u32 	%r105, [%rd134+2048];
	ld.global.u32 	%r106, [%rd135+2048];
	setp.ne.s32 	%p15, %r105, %r106;
	selp.u16 	%rs108, 1, 0, %p15;
	add.s64 	%rd139, %rd136, 768;
	ld.global.u32 	%r107, [%rd134+3072];
	ld.global.u32 	%r108, [%rd135+3072];
	setp.ne.s32 	%p16, %r107, %r108;
	selp.u16 	%rs109, 1, 0, %p16;
	and.b16  	%rs110, %rs385, 255;
	setp.eq.s16 	%p17, %rs110, 0;
	selp.u16 	%rs111, 1, 0, %p13;
	min.s64 	%rd140, %rd136, %rd482;
	selp.b16 	%rs112, 1, %rs385, %p13;
	selp.b64 	%rd141, %rd140, %rd482, %p13;
	selp.b16 	%rs113, %rs111, %rs112, %p17;
	and.b16  	%rs114, %rs113, 255;
	selp.b64 	%rd142, %rd136, %rd141, %p17;
	setp.eq.s16 	%p18, %rs114, 0;
	min.s64 	%rd143, %rd137, %rd142;
	selp.b16 	%rs115, 1, %rs113, %p14;
	selp.b64 	%rd144, %rd143, %rd142, %p14;
	selp.b16 	%rs116, %rs107, %rs115, %p18;
	and.b16  	%rs117, %rs116, 255;
	selp.b64 	%rd145, %rd137, %rd144, %p18;
	setp.eq.s16 	%p19, %rs117, 0;
	min.s64 	%rd146, %rd138, %rd145;
	selp.b16 	%rs118, 1, %rs116, %p15;
	selp.b64 	%rd147, %rd146, %rd145, %p15;
	selp.b16 	%rs119, %rs108, %rs118, %p19;
	and.b16  	%rs120, %rs119, 255;
	selp.b64 	%rd148, %rd138, %rd147, %p19;
	setp.eq.s16 	%p20, %rs120, 0;
	min.s64 	%rd149, %rd139, %rd148;
	selp.b16 	%rs121, 1, %rs119, %p16;
	selp.b64 	%rd150, %rd149, %rd148, %p16;
	selp.b16 	%rs385, %rs109, %rs121, %p20;
	selp.b64 	%rd482, %rd139, %rd150, %p20;
	sub.s32 	%r109, %r1, %r571;
	shl.b32 	%r110, %r2, 10;
	setp.lt.u32 	%p21, %r109, %r110;
	add.s32 	%r570, %r570, 1;
	add.s32 	%r569, %r569, %r110;
	sub.s32 	%r568, %r568, %r110;
	@%p21 bra 	$L__BB6_95;
	bra.uni 	$L__BB6_80;
$L__BB6_82:
	setp.le.u32 	%p22, %r1, %r571;
	sub.s32 	%r111, %r1, %r571;
	setp.ge.s32 	%p23, %r30, %r111;
	or.pred  	%p24, %p22, %p23;
	@%p24 bra 	$L__BB6_95;
	not.b32 	%r113, %r30;
	add.s32 	%r43, %r1, %r113;
	add.s32 	%r114, %r38, %r4;
	sub.s32 	%r115, %r43, %r114;
	mul.lo.s32 	%r116, %r2, %r570;
	shl.b32 	%r117, %r116, 10;
	sub.s32 	%r118, %r115, %r117;
	shr.u32 	%r119, %r118, 8;
	add.s32 	%r44, %r119, 1;
	and.b32  	%r45, %r44, 7;
	setp.lt.u32 	%p25, %r118, 1792;
	mov.u32 	%r576, %r30;
	@%p25 bra 	$L__BB6_87;
	or.b32  	%r574, %r30, 1024;
	shr.u32 	%r120, %r568, 8;
	add.s32 	%r121, %r120, 1;
	and.b32  	%r122, %r121, 33554424;
	neg.s32 	%r572, %r122;
$L__BB6_85:
	.pragma "nounroll";
	add.s32 	%r123, %r569, -1024;
	cvt.u64.u32 	%rd152, %r123;
	mul.wide.u32 	%rd153, %r123, 4;
	add.s64 	%rd154, %rd1, %rd153;
	add.s64 	%rd155, %rd2, %rd153;
	add.s64 	%rd156, %rd112, %rd152;
	ld.global.u32 	%r124, [%rd154];
	ld.global.u32 	%r125, [%rd155];
	setp.ne.s32 	%p26, %r124, %r125;
	selp.u16 	%rs123, 1, 0, %p26;
	and.b16  	%rs124, %rs385, 255;
	setp.ne.s16 	%p28, %rs124, 0;
	and.pred  	%p29, %p28, %p26;
	min.s64 	%rd157, %rd156, %rd482;
	setp.eq.s16 	%p30, %rs124, 0;
	selp.b16 	%rs125, %rs123, %rs385, %p30;
	selp.b64 	%rd158, %rd156, %rd482, %p30;
	selp.b16 	%rs126, 1, %rs125, %p29;
	and.b16  	%rs127, %rs126, 255;
	selp.b64 	%rd159, %rd157, %rd158, %p29;
	add.s32 	%r126, %r569, -768;
	cvt.u64.u32 	%rd160, %r126;
	mul.wide.u32 	%rd161, %r126, 4;
	add.s64 	%rd162, %rd1, %rd161;
	add.s64 	%rd163, %rd2, %rd161;
	add.s64 	%rd164, %rd112, %rd160;
	ld.global.u32 	%r127, [%rd162];
	ld.global.u32 	%r128, [%rd163];
	setp.ne.s32 	%p31, %r127, %r128;
	selp.u16 	%rs128, 1, 0, %p31;
	setp.ne.s16 	%p33, %rs127, 0;
	and.pred  	%p34, %p33, %p31;
	min.s64 	%rd165, %rd164, %rd159;
	setp.eq.s16 	%p35, %rs127, 0;
	selp.b16 	%rs129, %rs128, %rs126, %p35;
	selp.b64 	%rd166, %rd164, %rd159, %p35;
	selp.b16 	%rs130, 1, %rs129, %p34;
	and.b16  	%rs131, %rs130, 255;
	selp.b64 	%rd167, %rd165, %rd166, %p34;
	add.s32 	%r129, %r569, -512;
	cvt.u64.u32 	%rd168, %r129;
	mul.wide.u32 	%rd169, %r129, 4;
	add.s64 	%rd170, %rd1, %rd169;
	add.s64 	%rd171, %rd2, %rd169;
	add.s64 	%rd172, %rd112, %rd168;
	ld.global.u32 	%r130, [%rd170];
	ld.global.u32 	%r131, [%rd171];
	setp.ne.s32 	%p36, %r130, %r131;
	selp.u16 	%rs132, 1, 0, %p36;
	setp.ne.s16 	%p38, %rs131, 0;
	and.pred  	%p39, %p38, %p36;
	min.s64 	%rd173, %rd172, %rd167;
	setp.eq.s16 	%p40, %rs131, 0;
	selp.b16 	%rs133, %rs132, %rs130, %p40;
	selp.b64 	%rd174, %rd172, %rd167, %p40;
	selp.b16 	%rs134, 1, %rs133, %p39;
	and.b16  	%rs135, %rs134, 255;
	selp.b64 	%rd175, %rd173, %rd174, %p39;
	add.s32 	%r132, %r569, 768;
	add.s32 	%r133, %r569, -256;
	cvt.u64.u32 	%rd176, %r133;
	mul.wide.u32 	%rd177, %r133, 4;
	add.s64 	%rd178, %rd1, %rd177;
	add.s64 	%rd179, %rd2, %rd177;
	add.s64 	%rd180, %rd112, %rd176;
	ld.global.u32 	%r134, [%rd178];
	ld.global.u32 	%r135, [%rd179];
	setp.ne.s32 	%p41, %r134, %r135;
	selp.u16 	%rs136, 1, 0, %p41;
	setp.ne.s16 	%p43, %rs135, 0;
	and.pred  	%p44, %p43, %p41;
	min.s64 	%rd181, %rd180, %rd175;
	setp.eq.s16 	%p45, %rs135, 0;
	selp.b16 	%rs137, %rs136, %rs134, %p45;
	selp.b64 	%rd182, %rd180, %rd175, %p45;
	selp.b16 	%rs138, 1, %rs137, %p44;
	and.b16  	%rs139, %rs138, 255;
	selp.b64 	%rd183, %rd181, %rd182, %p44;
	cvt.u64.u32 	%rd184, %r569;
	mul.wide.u32 	%rd185, %r569, 4;
	add.s64 	%rd186, %rd1, %rd185;
	add.s64 	%rd187, %rd2, %rd185;
	add.s64 	%rd188, %rd112, %rd184;
	ld.global.u32 	%r136, [%rd186];
	ld.global.u32 	%r137, [%rd187];
	setp.ne.s32 	%p46, %r136, %r137;
	selp.u16 	%rs140, 1, 0, %p46;
	setp.ne.s16 	%p48, %rs139, 0;
	and.pred  	%p49, %p48, %p46;
	min.s64 	%rd189, %rd188, %rd183;
	setp.eq.s16 	%p50, %rs139, 0;
	selp.b16 	%rs141, %rs140, %rs138, %p50;
	selp.b64 	%rd190, %rd188, %rd183, %p50;
	selp.b16 	%rs142, 1, %rs141, %p49;
	and.b16  	%rs143, %rs142, 255;
	selp.b64 	%rd191, %rd189, %rd190, %p49;
	add.s32 	%r138, %r569, 256;
	cvt.u64.u32 	%rd192, %r138;
	mul.wide.u32 	%rd193, %r138, 4;
	add.s64 	%rd194, %rd1, %rd193;
	add.s64 	%rd195, %rd2, %rd193;
	add.s64 	%rd196, %rd112, %rd192;
	ld.global.u32 	%r139, [%rd194];
	ld.global.u32 	%r140, [%rd195];
	setp.ne.s32 	%p51, %r139, %r140;
	selp.u16 	%rs144, 1, 0, %p51;
	setp.ne.s16 	%p53, %rs143, 0;
	and.pred  	%p54, %p53, %p51;
	min.s64 	%rd197, %rd196, %rd191;
	setp.eq.s16 	%p55, %rs143, 0;
	selp.b16 	%rs145, %rs144, %rs142, %p55;
	selp.b64 	%rd198, %rd196, %rd191, %p55;
	selp.b16 	%rs146, 1, %rs145, %p54;
	and.b16  	%rs147, %rs146, 255;
	selp.b64 	%rd199, %rd197, %rd198, %p54;
	add.s32 	%r141, %r569, 512;
	cvt.u64.u32 	%rd200, %r141;
	mul.wide.u32 	%rd201, %r141, 4;
	add.s64 	%rd202, %rd1, %rd201;
	add.s64 	%rd203, %rd2, %rd201;
	add.s64 	%rd204, %rd112, %rd200;
	ld.global.u32 	%r142, [%rd202];
	ld.global.u32 	%r143, [%rd203];
	setp.ne.s32 	%p56, %r142, %r143;
	selp.u16 	%rs148, 1, 0, %p56;
	setp.ne.s16 	%p58, %rs147, 0;
	and.pred  	%p59, %p58, %p56;
	min.s64 	%rd205, %rd204, %rd199;
	setp.eq.s16 	%p60, %rs147, 0;
	selp.b16 	%rs149, %rs148, %rs146, %p60;
	selp.b64 	%rd206, %rd204, %rd199, %p60;
	selp.b16 	%rs150, 1, %rs149, %p59;
	and.b16  	%rs151, %rs150, 255;
	selp.b64 	%rd207, %rd205, %rd206, %p59;
	cvt.u64.u32 	%rd208, %r132;
	mul.wide.u32 	%rd209, %r132, 4;
	add.s64 	%rd210, %rd1, %rd209;
	add.s64 	%rd211, %rd2, %rd209;
	add.s64 	%rd212, %rd112, %rd208;
	ld.global.u32 	%r144, [%rd210];
	ld.global.u32 	%r145, [%rd211];
	setp.ne.s32 	%p61, %r144, %r145;
	selp.u16 	%rs152, 1, 0, %p61;
	setp.ne.s16 	%p63, %rs151, 0;
	and.pred  	%p64, %p63, %p61;
	min.s64 	%rd213, %rd212, %rd207;
	setp.eq.s16 	%p65, %rs151, 0;
	selp.b16 	%rs153, %rs152, %rs150, %p65;
	selp.b64 	%rd214, %rd212, %rd207, %p65;
	selp.b16 	%rs385, 1, %rs153, %p64;
	selp.b64 	%rd482, %rd213, %rd214, %p64;
	add.s32 	%r574, %r574, 2048;
	add.s32 	%r569, %r569, 2048;
	add.s32 	%r572, %r572, 8;
	setp.ne.s32 	%p66, %r572, 0;
	@%p66 bra 	$L__BB6_85;
	add.s32 	%r576, %r574, -1024;
$L__BB6_87:
	setp.eq.s32 	%p67, %r45, 0;
	@%p67 bra 	$L__BB6_95;
	setp.lt.u32 	%p68, %r45, 4;
	@%p68 bra 	$L__BB6_90;
	add.s32 	%r146, %r576, %r571;
	cvt.u64.u32 	%rd216, %r146;
	mul.wide.u32 	%rd217, %r146, 4;
	add.s64 	%rd218, %rd1, %rd217;
	add.s64 	%rd219, %rd2, %rd217;
	add.s64 	%rd220, %rd112, %rd216;
	ld.global.u32 	%r147, [%rd218];
	ld.global.u32 	%r148, [%rd219];
	setp.ne.s32 	%p69, %r147, %r148;
	selp.u16 	%rs155, 1, 0, %p69;
	and.b16  	%rs156, %rs385, 255;
	setp.ne.s16 	%p71, %rs156, 0;
	and.pred  	%p72, %p71, %p69;
	min.s64 	%rd221, %rd220, %rd482;
	setp.eq.s16 	%p73, %rs156, 0;
	selp.b16 	%rs157, %rs155, %rs385, %p73;
	selp.b64 	%rd222, %rd220, %rd482, %p73;
	selp.b16 	%rs158, 1, %rs157, %p72;
	and.b16  	%rs159, %rs158, 255;
	selp.b64 	%rd223, %rd221, %rd222, %p72;
	add.s32 	%r149, %r146, 256;
	cvt.u64.u32 	%rd224, %r149;
	mul.wide.u32 	%rd225, %r149, 4;
	add.s64 	%rd226, %rd1, %rd225;
	add.s64 	%rd227, %rd2, %rd225;
	add.s64 	%rd228, %rd112, %rd224;
	ld.global.u32 	%r150, [%rd226];
	ld.global.u32 	%r151, [%rd227];
	setp.ne.s32 	%p74, %r150, %r151;
	selp.u16 	%rs160, 1, 0, %p74;
	setp.ne.s16 	%p76, %rs159, 0;
	and.pred  	%p77, %p76, %p74;
	min.s64 	%rd229, %rd228, %rd223;
	setp.eq.s16 	%p78, %rs159, 0;
	selp.b16 	%rs161, %rs160, %rs158, %p78;
	selp.b64 	%rd230, %rd228, %rd223, %p78;
	selp.b16 	%rs162, 1, %rs161, %p77;
	and.b16  	%rs163, %rs162, 255;
	selp.b64 	%rd231, %rd229, %rd230, %p77;
	add.s32 	%r152, %r146, 512;
	cvt.u64.u32 	%rd232, %r152;
	mul.wide.u32 	%rd233, %r152, 4;
	add.s64 	%rd234, %rd1, %rd233;
	add.s64 	%rd235, %rd2, %rd233;
	add.s64 	%rd236, %rd112, %rd232;
	ld.global.u32 	%r153, [%rd234];
	ld.global.u32 	%r154, [%rd235];
	setp.ne.s32 	%p79, %r153, %r154;
	selp.u16 	%rs164, 1, 0, %p79;
	setp.ne.s16 	%p81, %rs163, 0;
	and.pred  	%p82, %p81, %p79;
	min.s64 	%rd237, %rd236, %rd231;
	setp.eq.s16 	%p83, %rs163, 0;
	selp.b16 	%rs165, %rs164, %rs162, %p83;
	selp.b64 	%rd238, %rd236, %rd231, %p83;
	selp.b16 	%rs166, 1, %rs165, %p82;
	and.b16  	%rs167, %rs166, 255;
	selp.b64 	%rd239, %rd237, %rd238, %p82;
	add.s32 	%r155, %r146, 768;
	cvt.u64.u32 	%rd240, %r155;
	mul.wide.u32 	%rd241, %r155, 4;
	add.s64 	%rd242, %rd1, %rd241;
	add.s64 	%rd243, %rd2, %rd241;
	add.s64 	%rd244, %rd112, %rd240;
	ld.global.u32 	%r156, [%rd242];
	ld.global.u32 	%r157, [%rd243];
	setp.ne.s32 	%p84, %r156, %r157;
	selp.u16 	%rs168, 1, 0, %p84;
	setp.ne.s16 	%p86, %rs167, 0;
	and.pred  	%p87, %p86, %p84;
	min.s64 	%rd245, %rd244, %rd239;
	setp.eq.s16 	%p88, %rs167, 0;
	selp.b16 	%rs169, %rs168, %rs166, %p88;
	selp.b64 	%rd246, %rd244, %rd239, %p88;
	selp.b16 	%rs385, 1, %rs169, %p87;
	selp.b64 	%rd482, %rd245, %rd246, %p87;
	add.s32 	%r576, %r576, 1024;
$L__BB6_90:
	and.b32  	%r158, %r44, 3;
	setp.eq.s32 	%p89, %r158, 0;
	@%p89 bra 	$L__BB6_95;
	setp.eq.s32 	%p90, %r158, 1;
	@%p90 bra 	$L__BB6_93;
	add.s32 	%r159, %r576, %r571;
	cvt.u64.u32 	%rd248, %r159;
	mul.wide.u32 	%rd249, %r159, 4;
	add.s64 	%rd250, %rd1, %rd249;
	add.s64 	%rd251, %rd2, %rd249;
	add.s64 	%rd252, %rd112, %rd248;
	ld.global.u32 	%r160, [%rd250];
	ld.global.u32 	%r161, [%rd251];
	setp.ne.s32 	%p91, %r160, %r161;
	selp.u16 	%rs171, 1, 0, %p91;
	and.b16  	%rs172, %rs385, 255;
	setp.ne.s16 	%p93, %rs172, 0;
	and.pred  	%p94, %p93, %p91;
	min.s64 	%rd253, %rd252, %rd482;
	setp.eq.s16 	%p95, %rs172, 0;
	selp.b16 	%rs173, %rs171, %rs385, %p95;
	selp.b64 	%rd254, %rd252, %rd482, %p95;
	selp.b16 	%rs174, 1, %rs173, %p94;
	and.b16  	%rs175, %rs174, 255;
	selp.b64 	%rd255, %rd253, %rd254, %p94;
	add.s32 	%r162, %r159, 256;
	cvt.u64.u32 	%rd256, %r162;
	mul.wide.u32 	%rd257, %r162, 4;
	add.s64 	%rd258, %rd1, %rd257;
	add.s64 	%rd259, %rd2, %rd257;
	add.s64 	%rd260, %rd112, %rd256;
	ld.global.u32 	%r163, [%rd258];
	ld.global.u32 	%r164, [%rd259];
	setp.ne.s32 	%p96, %r163, %r164;
	selp.u16 	%rs176, 1, 0, %p96;
	setp.ne.s16 	%p98, %rs175, 0;
	and.pred  	%p99, %p98, %p96;
	min.s64 	%rd261, %rd260, %rd255;
	setp.eq.s16 	%p100, %rs175, 0;
	selp.b16 	%rs177, %rs176, %rs174, %p100;
	selp.b64 	%rd262, %rd260, %rd255, %p100;
	selp.b16 	%rs385, 1, %rs177, %p99;
	selp.b64 	%rd482, %rd261, %rd262, %p99;
	add.s32 	%r576, %r576, 512;
$L__BB6_93:
	and.b32  	%r165, %r43, 256;
	setp.ne.s32 	%p101, %r165, 0;
	@%p101 bra 	$L__BB6_95;
	add.s32 	%r166, %r576, %r571;
	cvt.u64.u32 	%rd263, %r166;
	mul.wide.u32 	%rd264, %r166, 4;
	add.s64 	%rd265, %rd1, %rd264;
	add.s64 	%rd266, %rd2, %rd264;
	add.s64 	%rd267, %rd112, %rd263;
	ld.global.u32 	%r167, [%rd265];
	ld.global.u32 	%r168, [%rd266];
	setp.ne.s32 	%p102, %r167, %r168;
	selp.u16 	%rs178, 1, 0, %p102;
	and.b16  	%rs179, %rs385, 255;
	setp.ne.s16 	%p104, %rs179, 0;
	and.pred  	%p105, %p104, %p102;
	min.s64 	%rd268, %rd267, %rd482;
	setp.eq.s16 	%p106, %rs179, 0;
	selp.b16 	%rs180, %rs178, %rs385, %p106;
	selp.b64 	%rd269, %rd267, %rd482, %p106;
	selp.b16 	%rs385, 1, %rs180, %p105;
	selp.b64 	%rd482, %rd268, %rd269, %p105;
$L__BB6_95:
	// begin inline asm
	mov.u32 %r169, %laneid;
	// end inline asm
	cvt.u32.u16 	%r190, %rs385;
	and.b32  	%r171, %r190, 255;
	mov.b32 	%r187, 1;
	mov.b32 	%r188, 31;
	mov.b32 	%r189, -1;
	// begin inline asm
	shfl.sync.down.b32 %r170, %r171, %r187, %r188, %r189;
	// end inline asm
	// begin inline asm
	shfl.sync.down.b32 %r175, %r176, %r187, %r188, %r189;
	// end inline asm
	mov.b64 	{%r181, %r186}, %rd482;
	// begin inline asm
	shfl.sync.down.b32 %r180, %r181, %r187, %r188, %r189;
	// end inline asm
	// begin inline asm
	shfl.sync.down.b32 %r185, %r186, %r187, %r188, %r189;
	// end inline asm
	mov.b64 	%rd88, {%r180, %r185};
	cvt.u16.u32 	%rs74, %r170;
	setp.gt.s32 	%p107, %r169, 30;
	@%p107 bra 	$L__BB6_99;
	and.b16  	%rs181, %rs385, 255;
	setp.eq.s16 	%p108, %rs181, 0;
	and.b16  	%rs182, %rs74, 255;
	setp.eq.s16 	%p109, %rs182, 0;
	or.pred  	%p110, %p108, %p109;
	@%p110 bra 	$L__BB6_98;
	min.s64 	%rd482, %rd88, %rd482;
	mov.b16 	%rs385, 1;
	bra.uni 	$L__BB6_99;
$L__BB6_98:
	setp.eq.s16 	%p111, %rs181, 0;
	selp.b16 	%rs385, %rs74, %rs385, %p111;
	selp.b64 	%rd482, %rd88, %rd482, %p111;
$L__BB6_99:
	cvt.u32.u16 	%r211, %rs385;
	and.b32  	%r192, %r211, 255;
	mov.b32 	%r208, 2;
	mov.b32 	%r209, 31;
	mov.b32 	%r210, -1;
	// begin inline asm
	shfl.sync.down.b32 %r191, %r192, %r208, %r209, %r210;
	// end inline asm
	// begin inline asm
	shfl.sync.down.b32 %r196, %r197, %r208, %r209, %r210;
	// end inline asm
	mov.b64 	{%r202, %r207}, %rd482;
	// begin inline asm
	shfl.sync.down.b32 %r201, %r202, %r208, %r209, %r210;
	// end inline asm
	// begin inline asm
	shfl.sync.down.b32 %r206, %r207, %r208, %r209, %r210;
	// end inline asm
	mov.b64 	%rd92, {%r201, %r206};
	cvt.u16.u32 	%rs77, %r191;
	setp.gt.s32 	%p112, %r169, 29;
	@%p112 bra 	$L__BB6_103;
	and.b16  	%rs185, %rs385, 255;
	setp.eq.s16 	%p113, %rs185, 0;
	and.b16  	%rs186, %rs77, 255;
	setp.eq.s16 	%p114, %rs186, 0;
	or.pred  	%p115, %p113, %p114;
	@%p115 bra 	$L__BB6_102;
	min.s64 	%rd482, %rd92, %rd482;
	mov.b16 	%rs385, 1;
	bra.uni 	$L__BB6_103;
$L__BB6_102:
	setp.eq.s16 	%p116, %rs185, 0;
	selp.b16 	%rs385, %rs77, %rs385, %p116;
	selp.b64 	%rd482, %rd92, %rd482, %p116;
$L__BB6_103:
	cvt.u32.u16 	%r232, %rs385;
	and.b32  	%r213, %r232, 255;
	mov.b32 	%r229, 4;
	mov.b32 	%r230, 31;
	mov.b32 	%r231, -1;
	// begin inline asm
	shfl.sync.down.b32 %r212, %r213, %r229, %r230, %r231;
	// end inline asm
	// begin inline asm
	shfl.sync.down.b32 %r217, %r218, %r229, %r230, %r231;
	// end inline asm
	mov.b64 	{%r223, %r228}, %rd482;
	// begin inline asm
	shfl.sync.down.b32 %r222, %r223, %r229, %r230, %r231;
	// end inline asm
	// begin inline asm
	shfl.sync.down.b32 %r227, %r228, %r229, %r230, %r231;
	// end inline asm
	mov.b64 	%rd96, {%r222, %r227};
	cvt.u16.u32 	%rs80, %r212;
	setp.gt.s32 	%p117, %r169, 27;
	@%p117 bra 	$L__BB6_107;
	and.b16  	%rs189, %rs385, 255;
	setp.eq.s16 	%p118, %rs189, 0;
	and.b16  	%rs190, %rs80, 255;
	setp.eq.s16 	%p119, %rs190, 0;
	or.pred  	%p120, %p118, %p119;
	@%p120 bra 	$L__BB6_106;
	min.s64 	%rd482, %rd96, %rd482;
	mov.b16 	%rs385, 1;
	bra.uni 	$L__BB6_107;
$L__BB6_106:
	setp.eq.s16 	%p121, %rs189, 0;
	selp.b16 	%rs385, %rs80, %rs385, %p121;
	selp.b64 	%rd482, %rd96, %rd482, %p121;
$L__BB6_107:
	cvt.u32.u16 	%r253, %rs385;
	and.b32  	%r234, %r253, 255;
	mov.b32 	%r250, 8;
	mov.b32 	%r251, 31;
	mov.b32 	%r252, -1;
	// begin inline asm
	shfl.sync.down.b32 %r233, %r234, %r250, %r251, %r252;
	// end inline asm
	// begin inline asm
	shfl.sync.down.b32 %r238, %r239, %r250, %r251, %r252;
	// end inline asm
	mov.b64 	{%r244, %r249}, %rd482;
	// begin inline asm
	shfl.sync.down.b32 %r243, %r244, %r250, %r251, %r252;
	// end inline asm
	// begin inline asm
	shfl.sync.down.b32 %r248, %r249, %r250, %r251, %r252;
	// end inline asm
	mov.b64 	%rd100, {%r243, %r248};
	cvt.u16.u32 	%rs83, %r233;
	setp.gt.s32 	%p122, %r169, 23;
	@%p122 bra 	$L__BB6_111;
	and.b16  	%rs193, %rs385, 255;
	setp.eq.s16 	%p123, %rs193, 0;
	and.b16  	%rs194, %rs83, 255;
	setp.eq.s16 	%p124, %rs194, 0;
	or.pred  	%p125, %p123, %p124;
	@%p125 bra 	$L__BB6_110;
	min.s64 	%rd482, %rd100, %rd482;
	mov.b16 	%rs385, 1;
	bra.uni 	$L__BB6_111;
$L__BB6_110:
	setp.eq.s16 	%p126, %rs193, 0;
	selp.b16 	%rs385, %rs83, %rs385, %p126;
	selp.b64 	%rd482, %rd100, %rd482, %p126;
$L__BB6_111:
	cvt.u32.u16 	%r274, %rs385;
	and.b32  	%r255, %r274, 255;
	mov.b32 	%r271, 16;
	mov.b32 	%r272, 31;
	mov.b32 	%r273, -1;
	// begin inline asm
	shfl.sync.down.b32 %r254, %r255, %r271, %r272, %r273;
	// end inline asm
	// begin inline asm
	shfl.sync.down.b32 %r259, %r260, %r271, %r272, %r273;
	// end inline asm
	mov.b64 	{%r265, %r270}, %rd482;
	// begin inline asm
	shfl.sync.down.b32 %r264, %r265, %r271, %r272, %r273;
	// end inline asm
	// begin inline asm
	shfl.sync.down.b32 %r269, %r270, %r271, %r272, %r273;
	// end inline asm
	mov.b64 	%rd104, {%r264, %r269};
	cvt.u16.u32 	%rs86, %r254;
	setp.gt.s32 	%p127, %r169, 15;
	@%p127 bra 	$L__BB6_115;
	and.b16  	%rs197, %rs385, 255;
	setp.eq.s16 	%p128, %rs197, 0;
	and.b16  	%rs198, %rs86, 255;
	setp.eq.s16 	%p129, %rs198, 0;
	or.pred  	%p130, %p128, %p129;
	@%p130 bra 	$L__BB6_114;
	min.s64 	%rd482, %rd104, %rd482;
	mov.b16 	%rs385, 1;
	bra.uni 	$L__BB6_115;
$L__BB6_114:
	setp.eq.s16 	%p131, %rs197, 0;
	selp.b16 	%rs385, %rs86, %rs385, %p131;
	selp.b64 	%rd482, %rd104, %rd482, %p131;
$L__BB6_115:
	setp.ne.s32 	%p132, %r169, 0;
	@%p132 bra 	$L__BB6_117;
	shr.u32 	%r275, %r30, 1;
	and.b32  	%r276, %r275, 496;
	mov.u32 	%r277, _ZZN3cub18CUB_300001_SM_10006detail6reduce18DeviceReduceKernelINS2_10policy_hubIN4cuda3std3__45tupleIJblEEEjN6thrust24THRUST_300001_SM_1000_NS8cuda_cub9__find_if7functorIS9_EEE10Policy1000ENSB_12zip_iteratorINS8_IJNSD_26transform_input_iterator_tIbNSC_6detail35transform_pair_of_input_iterators_tIbNSB_6detail15normal_iteratorINSB_10device_ptrIiEEEESQ_NS7_8equal_toIiEEEENS7_10__not_fn_tINS7_10__identityEEEEENSB_17counting_iteratorIlNSB_11use_defaultESZ_SZ_EEEEEEEjSF_S9_SV_EEvT0_PT3_T1_NS0_13GridEvenShareIS16_EET2_T4_E12temp_storage;
	add.s32 	%r278, %r277, %r276;
	st.shared.u8 	[%r278+8], %rs385;
	st.shared.u64 	[%r278+16], %rd482;
$L__BB6_117:
	bar.sync 	0;
	setp.ne.s32 	%p133, %r30, 0;
	@%p133 bra 	$L__BB6_119;
	ld.shared.u8 	%rs201, [_ZZN3cub18CUB_300001_SM_10006detail6reduce18DeviceReduceKernelINS2_10policy_hubIN4cuda3std3__45tupleIJblEEEjN6thrust24THRUST_300001_SM_1000_NS8cuda_cub9__find_if7functorIS9_EEE10Policy1000ENSB_12zip_iteratorINS8_IJNSD_26transform_input_iterator_tIbNSC_6detail35transform_pair_of_input_iterators_tIbNSB_6detail15normal_iteratorINSB_10device_ptrIiEEEESQ_NS7_8equal_toIiEEEENS7_10__not_fn_tINS7_10__identityEEEEENSB_17counting_iteratorIlNSB_11use_defaultESZ_SZ_EEEEEEEjSF_S9_SV_EEvT0_PT3_T1_NS0_13GridEvenShareIS16_EET2_T4_E12temp_storage+24];
	ld.shared.u64 	%rd270, [_ZZN3cub18CUB_300001_SM_10006detail6reduce18DeviceReduceKernelINS2_10policy_hubIN4cuda3std3__45tupleIJblEEEjN6thrust24THRUST_300001_SM_1000_NS8cuda_cub9__find_if7functorIS9_EEE10Policy1000ENSB_12zip_iteratorINS8_IJNSD_26transform_input_iterator_tIbNSC_6detail35transform_pair_of_input_iterators_tIbNSB_6detail15normal_iteratorINSB_10device_ptrIiEEEESQ_NS7_8equal_toIiEEEENS7_10__not_fn_tINS7_10__identityEEEEENSB_17counting_iteratorIlNSB_11use_defaultESZ_SZ_EEEEEEEjSF_S9_SV_EEvT0_PT3_T1_NS0_13GridEvenShareIS16_EET2_T4_E12temp_storage+32];
	and.b16  	%rs202, %rs385, 255;
	setp.eq.s16 	%p134, %rs202, 0;
	setp.eq.s16 	%p135, %rs201, 0;
	min.s64 	%rd271, %rd270, %rd482;
	selp.b16 	%rs203, %rs385, 1, %p135;
	selp.b16 	%rs204, %rs201, %rs203, %p134;
	and.b16  	%rs205, %rs204, 255;
	selp.b64 	%rd272, %rd482, %rd271, %p135;
	selp.b64 	%rd273, %rd270, %rd272, %p134;
	ld.shared.u8 	%rs206, [_ZZN3cub18CUB_300001_SM_10006detail6reduce18DeviceReduceKernelINS2_10policy_hubIN4cuda3std3__45tupleIJblEEEjN6thrust24THRUST_300001_SM_1000_NS8cuda_cub9__find_if7functorIS9_EEE10Policy1000ENSB_12zip_iteratorINS8_IJNSD_26transform_input_iterator_tIbNSC_6detail35transform_pair_of_input_iterators_tIbNSB_6detail15normal_iteratorINSB_10device_ptrIiEEEESQ_NS7_8equal_toIiEEEENS7_10__not_fn_tINS7_10__identityEEEEENSB_17counting_iteratorIlNSB_11use_defaultESZ_SZ_EEEEEEEjSF_S9_SV_EEvT0_PT3_T1_NS0_13GridEvenShareIS16_EET2_T4_E12temp_storage+40];
	ld.shared.u64 	%rd274, [_ZZN3cub18CUB_300001_SM_10006detail6reduce18DeviceReduceKernelINS2_10policy_hubIN4cuda3std3__45tupleIJblEEEjN6thrust24THRUST_300001_SM_1000_NS8cuda_cub9__find_if7functorIS9_EEE10Policy1000ENSB_12zip_iteratorINS8_IJNSD_26transform_input_iterator_tIbNSC_6detail35transform_pair_of_input_iterators_tIbNSB_6detail15normal_iteratorINSB_10device_ptrIiEEEESQ_NS7_8equal_toIiEEEENS7_10__not_fn_tINS7_10__identityEEEEENSB_17counting_iteratorIlNSB_11use_defaultESZ_SZ_EEEEEEEjSF_S9_SV_EEvT0_PT3_T1_NS0_13GridEvenShareIS16_EET2_T4_E12temp_storage+48];
	setp.eq.s16 	%p136, %rs205, 0;
	setp.eq.s16 	%p137, %rs206, 0;
	min.s64 	%rd275, %rd274, %rd273;
	selp.b16 	%rs207, %rs204, 1, %p137;
	selp.b16 	%rs208, %rs206, %rs207, %p136;
	and.b16  	%rs209, %rs208, 255;
	selp.b64 	%rd276, %rd273, %rd275, %p137;
	selp.b64 	%rd277, %rd274, %rd276, %p136;
	ld.shared.u8 	%rs210, [_ZZN3cub18CUB_300001_SM_10006detail6reduce18DeviceReduceKernelINS2_10policy_hubIN4cuda3std3__45tupleIJblEEEjN6thrust24THRUST_300001_SM_1000_NS8cuda_cub9__find_if7functorIS9_EEE10Policy1000ENSB_12zip_iteratorINS8_IJNSD_26transform_input_iterator_tIbNSC_6detail35transform_pair_of_input_iterators_tIbNSB_6detail15normal_iteratorINSB_10device_ptrIiEEEESQ_NS7_8equal_toIiEEEENS7_10__not_fn_tINS7_10__identityEEEEENSB_17counting_iteratorIlNSB_11use_defaultESZ_SZ_EEEEEEEjSF_S9_SV_EEvT0_PT3_T1_NS0_13GridEvenShareIS16_EET2_T4_E12temp_storage+56];
	ld.shared.u64 	%rd278, [_ZZN3cub18CUB_300001_SM_10006detail6reduce18DeviceReduceKernelINS2_10policy_hubIN4cuda3std3__45tupleIJblEEEjN6thrust24THRUST_300001_SM_1000_NS8cuda_cub9__find_if7functorIS9_EEE10Policy1000ENSB_12zip_iteratorINS8_IJNSD_26transform_input_iterator_tIbNSC_6detail35transform_pair_of_input_iterators_tIbNSB_6detail15normal_iteratorINSB_10device_ptrIiEEEESQ_NS7_8equal_toIiEEEENS7_10__not_fn_tINS7_10__identityEEEEENSB_17counting_iteratorIlNSB_11use_defaultESZ_SZ_EEEEEEEjSF_S9_SV_EEvT0_PT3_T1_NS0_13GridEvenShareIS16_EET2_T4_E12temp_storage+64];
	setp.eq.s16 	%p138, %rs209, 0;
	setp.eq.s16 	%p139, %rs210, 0;
	min.s64 	%rd279, %rd278, %rd277;
	selp.b16 	%rs211, %rs208, 1, %p139;
	selp.b16 	%rs212, %rs210, %rs211, %p138;
	and.b16  	%rs213, %rs212, 255;
	selp.b64 	%rd280, %rd277, %rd279, %p139;
	selp.b64 	%rd281, %rd278, %rd280, %p138;
	ld.shared.u8 	%rs214, [_ZZN3cub18CUB_300001_SM_10006detail6reduce18DeviceReduceKernelINS2_10policy_hubIN4cuda3std3__45tupleIJblEEEjN6thrust24THRUST_300001_SM_1000_NS8cuda_cub9__find_if7functorIS9_EEE10Policy1000ENSB_12zip_iteratorINS8_IJNSD_26transform_input_iterator_tIbNSC_6detail35transform_pair_of_input_iterators_tIbNSB_6detail15normal_iteratorINSB_10device_ptrIiEEEESQ_NS7_8equal_toIiEEEENS7_10__not_fn_tINS7_10__identityEEEEENSB_17counting_iteratorIlNSB_11use_defaultESZ_SZ_EEEEEEEjSF_S9_SV_EEvT0_PT3_T1_NS0_13GridEvenShareIS16_EET2_T4_E12temp_storage+72];
	ld.shared.u64 	%rd282, [_ZZN3cub18CUB_300001_SM_10006detail6reduce18DeviceReduceKernelINS2_10policy_hubIN4cuda3std3__45tupleIJblEEEjN6thrust24THRUST_300001_SM_1000_NS8cuda_cub9__find_if7functorIS9_EEE10Policy1000ENSB_12zip_iteratorINS8_IJNSD_26transform_input_iterator_tIbNSC_6detail35transform_pair_of_input_iterators_tIbNSB_6detail15normal_iteratorINSB_10device_ptrIiEEEESQ_NS7_8equal_toIiEEEENS7_10__not_fn_tINS7_10__identityEEEEENSB_17counting_iteratorIlNSB_11use_defaultESZ_SZ_EEEEEEEjSF_S9_SV_EEvT0_PT3_T1_NS0_13GridEvenShareIS16_EET2_T4_E12temp_storage+80];
	setp.eq.s16 	%p140, %rs213, 0;
	setp.eq.s16 	%p141, %rs214, 0;
	min.s64 	%rd283, %rd282, %rd281;
	selp.b16 	%rs215, %rs212, 1, %p141;
	selp.b16 	%rs216, %rs214, %rs215, %p140;
	and.b16  	%rs217, %rs216, 255;
	selp.b64 	%rd284, %rd281, %rd283, %p141;
	selp.b64 	%rd285, %rd282, %rd284, %p140;
	ld.shared.u8 	%rs218, [_ZZN3cub18CUB_300001_SM_10006detail6reduce18DeviceReduceKernelINS2_10policy_hubIN4cuda3std3__45tupleIJblEEEjN6thrust24THRUST_300001_SM_1000_NS8cuda_cub9__find_if7functorIS9_EEE10Policy1000ENSB_12zip_iteratorINS8_IJNSD_26transform_input_iterator_tIbNSC_6detail35transform_pair_of_input_iterators_tIbNSB_6detail15normal_iteratorINSB_10device_ptrIiEEEESQ_NS7_8equal_toIiEEEENS7_10__not_fn_tINS7_10__identityEEEEENSB_17counting_iteratorIlNSB_11use_defaultESZ_SZ_EEEEEEEjSF_S9_SV_EEvT0_PT3_T1_NS0_13GridEvenShareIS16_EET2_T4_E12temp_storage+88];
	ld.shared.u64 	%rd286, [_ZZN3cub18CUB_300001_SM_10006detail6reduce18DeviceReduceKernelINS2_10policy_hubIN4cuda3std3__45tupleIJblEEEjN6thrust24THRUST_300001_SM_1000_NS8cuda_cub9__find_if7functorIS9_EEE10Policy1000ENSB_12zip_iteratorINS8_IJNSD_26transform_input_iterator_tIbNSC_6detail35transform_pair_of_input_iterators_tIbNSB_6detail15normal_iteratorINSB_10device_ptrIiEEEESQ_NS7_8equal_toIiEEEENS7_10__not_fn_tINS7_10__identityEEEEENSB_17counting_iteratorIlNSB_11use_defaultESZ_SZ_EEEEEEEjSF_S9_SV_EEvT0_PT3_T1_NS0_13GridEvenShareIS16_EET2_T4_E12temp_storage+96];
	setp.eq.s16 	%p142, %rs217, 0;
	setp.eq.s16 	%p143, %rs218, 0;
	min.s64 	%rd287, %rd286, %rd285;
	selp.b16 	%rs219, %rs216, 1, %p143;
	selp.b16 	%rs220, %rs218, %rs219, %p142;
	and.b16  	%rs221, %rs220, 255;
	selp.b64 	%rd288, %rd285, %rd287, %p143;
	selp.b64 	%rd289, %rd286, %rd288, %p142;
	ld.shared.u8 	%rs222, [_ZZN3cub18CUB_300001_SM_10006detail6reduce18DeviceReduceKernelINS2_10policy_hubIN4cuda3std3__45tupleIJblEEEjN6thrust24THRUST_300001_SM_1000_NS8cuda_cub9__find_if7functorIS9_EEE10Policy1000ENSB_12zip_iteratorINS8_IJNSD_26transform_input_iterator_tIbNSC_6detail35transform_pair_of_input_iterators_tIbNSB_6detail15normal_iteratorINSB_10device_ptrIiEEEESQ_NS7_8equal_toIiEEEENS7_10__not_fn_tINS7_10__identityEEEEENSB_17counting_iteratorIlNSB_11use_defaultESZ_SZ_EEEEEEEjSF_S9_SV_EEvT0_PT3_T1_NS0_13GridEvenShareIS16_EET2_T4_E12temp_storage+104];
	ld.shared.u64 	%rd290, [_ZZN3cub18CUB_300001_SM_10006detail6reduce18DeviceReduceKernelINS2_10policy_hubIN4cuda3std3__45tupleIJblEEEjN6thrust24THRUST_300001_SM_1000_NS8cuda_cub9__find_if7functorIS9_EEE10Policy1000ENSB_12zip_iteratorINS8_IJNSD_26transform_input_iterator_tIbNSC_6detail35transform_pair_of_input_iterators_tIbNSB_6detail15normal_iteratorINSB_10device_ptrIiEEEESQ_NS7_8equal_toIiEEEENS7_10__not_fn_tINS7_10__identityEEEEENSB_17counting_iteratorIlNSB_11use_defaultESZ_SZ_EEEEEEEjSF_S9_SV_EEvT0_PT3_T1_NS0_13GridEvenShareIS16_EET2_T4_E12temp_storage+112];
	setp.eq.s16 	%p144, %rs221, 0;
	setp.eq.s16 	%p145, %rs222, 0;
	min.s64 	%rd291, %rd290, %rd289;
	selp.b16 	%rs223, %rs220, 1, %p145;
	selp.b16 	%rs224, %rs222, %rs223, %p144;
	and.b16  	%rs225, %rs224, 255;
	selp.b64 	%rd292, %rd289, %rd291, %p145;
	selp.b64 	%rd293, %rd290, %rd292, %p144;
	ld.shared.u8 	%rs226, [_ZZN3cub18CUB_300001_SM_10006detail6reduce18DeviceReduceKernelINS2_10policy_hubIN4cuda3std3__45tupleIJblEEEjN6thrust24THRUST_300001_SM_1000_NS8cuda_cub9__find_if7functorIS9_EEE10Policy1000ENSB_12zip_iteratorINS8_IJNSD_26transform_input_iterator_tIbNSC_6detail35transform_pair_of_input_iterators_tIbNSB_6detail15normal_iteratorINSB_10device_ptrIiEEEESQ_NS7_8equal_toIiEEEENS7_10__not_fn_tINS7_10__identityEEEEENSB_17counting_iteratorIlNSB_11use_defaultESZ_SZ_EEEEEEEjSF_S9_SV_EEvT0_PT3_T1_NS0_13GridEvenShareIS16_EET2_T4_E12temp_storage+120];
	ld.shared.u64 	%rd294, [_ZZN3cub18CUB_300001_SM_10006detail6reduce18DeviceReduceKernelINS2_10policy_hubIN4cuda3std3__45tupleIJblEEEjN6thrust24THRUST_300001_SM_1000_NS8cuda_cub9__find_if7functorIS9_EEE10Policy1000ENSB_12zip_iteratorINS8_IJNSD_26transform_input_iterator_tIbNSC_6detail35transform_pair_of_input_iterators_tIbNSB_6detail15normal_iteratorINSB_10device_ptrIiEEEESQ_NS7_8equal_toIiEEEENS7_10__not_fn_tINS7_10__identityEEEEENSB_17counting_iteratorIlNSB_11use_defaultESZ_SZ_EEEEEEEjSF_S9_SV_EEvT0_PT3_T1_NS0_13GridEvenShareIS16_EET2_T4_E12temp_storage+128];
	setp.eq.s16 	%p146, %rs225, 0;
	setp.eq.s16 	%p147, %rs226, 0;
	min.s64 	%rd295, %rd294, %rd293;
	selp.b16 	%rs227, %rs224, 1, %p147;
	selp.b16 	%rs385, %rs226, %rs227, %p146;
	selp.b64 	%rd296, %rd293, %rd295, %p147;
	selp.b64 	%rd482, %rd294, %rd296, %p146;
$L__BB6_119:
	mov.u32 	%r560, %tid.x;
	setp.ne.s32 	%p324, %r560, 0;
	@%p324 bra 	$L__BB6_121;
	ld.param.u64 	%rd472, [_ZN3cub18CUB_300001_SM_10006detail6reduce18DeviceReduceKernelINS2_10policy_hubIN4cuda3std3__45tupleIJblEEEjN6thrust24THRUST_300001_SM_1000_NS8cuda_cub9__find_if7functorIS9_EEE10Policy1000ENSB_12zip_iteratorINS8_IJNSD_26transform_input_iterator_tIbNSC_6detail35transform_pair_of_input_iterators_tIbNSB_6detail15normal_iteratorINSB_10device_ptrIiEEEESQ_NS7_8equal_toIiEEEENS7_10__not_fn_tINS7_10__identityEEEEENSB_17counting_iteratorIlNSB_11use_defaultESZ_SZ_EEEEEEEjSF_S9_SV_EEvT0_PT3_T1_NS0_13GridEvenShareIS16_EET2_T4__param_1];
	cvta.to.global.u64 	%rd469, %rd472;
	mul.wide.u32 	%rd470, %r3, 16;
	add.s64 	%rd471, %rd469, %rd470;
	st.global.u8 	[%rd471], %rs385;
	st.global.u64 	[%rd471+8], %rd482;
$L__BB6_121:
	ret;

}
	// .globl	_ZN3cub18CUB_300001_SM_10006detail6reduce28DeviceReduceSingleTileKernelINS2_10policy_hubIN4cuda3std3__45tupleIJblEEEjN6thrust24THRUST_300001_SM_1000_NS8cuda_cub9__find_if7functorIS9_EEE10Policy1000EPS9_SI_iSF_S9_S9_NS7_10__identityEEEvT0_T1_T2_T3_T4_T6_
.visible .entry _ZN3cub18CUB_300001_SM_10006detail6reduce28DeviceReduceSingleTileKernelINS2_10policy_hubIN4cuda3std3__45tupleIJblEEEjN6thrust24THRUST_300001_SM_1000_NS8cuda_cub9__find_if7functorIS9_EEE10Policy1000EPS9_SI_iSF_S9_S9_NS7_10__identityEEEvT0_T1_T2_T3_T4_T6_(
	.param .u64 .ptr .align 1 _ZN3cub18CUB_300001_SM_10006detail6reduce28DeviceReduceSingleTileKernelINS2_10policy_hubIN4cuda3std3__45tupleIJblEEEjN6thrust24THRUST_300001_SM_1000_NS8cuda_cub9__find_if7functorIS9_EEE10Policy1000EPS9_SI_iSF_S9_S9_NS7_10__identityEEEvT0_T1_T2_T3_T4_T6__param_0,
	.param .u64 .ptr .align 1 _ZN3cub18CUB_300001_SM_10006detail6reduce28DeviceReduceSingleTileKernelINS2_10policy_hubIN4cuda3std3__45tupleIJblEEEjN6thrust24THRUST_300001_SM_1000_NS8cuda_cub9__find_if7functorIS9_EEE10Policy1000EPS9_SI_iSF_S9_S9_NS7_10__identityEEEvT0_T1_T2_T3_T4_T6__param_1,
	.param .u32 _ZN3cub18CUB_300001_SM_10006detail6reduce28DeviceReduceSingleTileKernelINS2_10policy_hubIN4cuda3std3__45tupleIJblEEEjN6thrust24THRUST_300001_SM_1000_NS8cuda_cub9__find_if7functorIS9_EEE10Policy1000EPS9_SI_iSF_S9_S9_NS7_10__identityEEEvT0_T1_T2_T3_T4_T6__param_2,
	.param .align 1 .b8 _ZN3cub18CUB_300001_SM_10006detail6reduce28DeviceReduceSingleTileKernelINS2_10policy_hubIN4cuda3std3__45tupleIJblEEEjN6thrust24THRUST_300001_SM_1000_NS8cuda_cub9__find_if7functorIS9_EEE10Policy1000EPS9_SI_iSF_S9_S9_NS7_10__identityEEEvT0_T1_T2_T3_T4_T6__param_3[1],
	.param .align 8 .b8 _ZN3cub18CUB_300001_SM_10006detail6reduce28DeviceReduceSingleTileKernelINS2_10policy_hubIN4cuda3std3__45tupleIJblEEEjN6thrust24THRUST_300001_SM_1000_NS8cuda_cub9__find_if7functorIS9_EEE10Policy1000EPS9_SI_iSF_S9_S9_NS7_10__identityEEEvT0_T1_T2_T3_T4_T6__param_4[16],
	.param .align 1 .b8 _ZN3cub18CUB_300001_SM_10006detail6reduce28DeviceReduceSingleTileKernelINS2_10policy_hubIN4cuda3std3__45tupleIJblEEEjN6thrust24THRUST_300001_SM_1000_NS8cuda_cub9__find_if7functorIS9_EEE10Policy1000EPS9_SI_iSF_S9_S9_NS7_10__identityEEEvT0_T1_T2_T3_T4_T6__param_5[1]
)
.maxntid 256
.minnctapersm 1
{
	.reg .pred 	%p<188>;
	.reg .b16 	%rs<340>;
	.reg .b32 	%r<406>;
	.reg .b64 	%rd<359>;
	// demoted variable
	.shared .align 8 .b8 _ZZN3cub18CUB_300001_SM_10006detail6reduce28DeviceReduceSingleTileKernelINS2_10policy_hubIN4cuda3std3__45tupleIJblEEEjN6thrust24THRUST_300001_SM_1000_NS8cuda_cub9__find_if7functorIS9_EEE10Policy1000EPS9_SI_iSF_S9_S9_NS7_10__identityEEEvT0_T1_T2_T3_T4_T6_E12temp_storage[152];
	ld.param.u64 	%rd106, [_ZN3cub18CUB_300001_SM_10006detail6reduce28DeviceReduceSingleTileKernelINS2_10policy_hubIN4cuda3std3__45tupleIJblEEEjN6thrust24THRUST_300001_SM_1000_NS8cuda_cub9__find_if7functorIS9_EEE10Policy1000EPS9_SI_iSF_S9_S9_NS7_10__identityEEEvT0_T1_T2_T3_T4_T6__param_4+8];
	ld.param.u64 	%rd105, [_ZN3cub18CUB_300001_SM_10006detail6reduce28DeviceReduceSingleTileKernelINS2_10policy_hubIN4cuda3std3__45tupleIJblEEEjN6thrust24THRUST_300001_SM_1000_NS8cuda_cub9__find_if7functorIS9_EEE10Policy1000EPS9_SI_iSF_S9_S9_NS7_10__identityEEEvT0_T1_T2_T3_T4_T6__param_0];
	ld.param.u64 	%rd107, [_ZN3cub18CUB_300001_SM_10006detail6reduce28DeviceReduceSingleTileKernelINS2_10policy_hubIN4cuda3std3__45tupleIJblEEEjN6thrust24THRUST_300001_SM_1000_NS8cuda_cub9__find_if7functorIS9_EEE10Policy1000EPS9_SI_iSF_S9_S9_NS7_10__identityEEEvT0_T1_T2_T3_T4_T6__param_1];
	ld.param.u32 	%r38, [_ZN3cub18CUB_300001_SM_10006detail6reduce28DeviceReduceSingleTileKernelINS2_10policy_hubIN4cuda3std3__45tupleIJblEEEjN6thrust24THRUST_300001_SM_1000_NS8cuda_cub9__find_if7functorIS9_EEE10Policy1000EPS9_SI_iSF_S9_S9_NS7_10__identityEEEvT0_T1_T2_T3_T4_T6__param_2];
	ld.param.u8 	%rs82, [_ZN3cub18CUB_300001_SM_10006detail6reduce28DeviceReduceSingleTileKernelINS2_10policy_hubIN4cuda3std3__45tupleIJblEEEjN6thrust24THRUST_300001_SM_1000_NS8cuda_cub9__find_if7functorIS9_EEE10Policy1000EPS9_SI_iSF_S9_S9_NS7_10__identityEEEvT0_T1_T2_T3_T4_T6__param_4];
	cvta.to.global.u64 	%rd1, %rd107;
	setp.ne.s32 	%p1, %r38, 0;
	@%p1 bra 	$L__BB7_3;
	mov.u32 	%r392, %tid.x;
	setp.ne.s32 	%p187, %r392, 0;
	@%p187 bra 	$L__BB7_112;
	st.global.u8 	[%rd1], %rs82;
	st.global.u64 	[%rd1+8], %rd106;
	bra.uni 	$L__BB7_112;
$L__BB7_3:
	setp.gt.s32 	%p2, %r38, 1023;
	@%p2 bra 	$L__BB7_74;
	mov.u32 	%r1, %tid.x;
	setp.ge.s32 	%p77, %r1, %r38;
	mov.b16 	%rs311, 0;
	mov.b64 	%rd329, 0;
	mov.u32 	%r396, %r1;
	@%p77 bra 	$L__BB7_6;
	mul.wide.u32 	%rd234, %r1, 16;
	add.s64 	%rd231, %rd105, %rd234;
	// begin inline asm
	ld.global.nc.u64 %rd230, [%rd231];
	// end inline asm
	add.s64 	%rd233, %rd231, 8;
	// begin inline asm
	ld.global.nc.u64 %rd329, [%rd233];
	// end inline asm
	cvt.u16.u64 	%rs311, %rd230;
	add.s32 	%r396, %r1, 256;
$L__BB7_6:
	setp.ge.s32 	%p78, %r396, %r38;
	@%p78 bra 	$L__BB7_12;
	not.b32 	%r158, %r396;
	add.s32 	%r4, %r38, %r158;
	and.b32  	%r159, %r4, 768;
	setp.eq.s32 	%p79, %r159, 768;
	@%p79 bra 	$L__BB7_10;
	mul.wide.u32 	%rd236, %r396, 16;
	add.s64 	%rd323, %rd105, %rd236;
	shr.u32 	%r160, %r4, 8;
	add.s32 	%r161, %r160, 1;
	and.b32  	%r162, %r161, 3;
	neg.s32 	%r394, %r162;
$L__BB7_9:
	.pragma "nounroll";
	// begin inline asm
	ld.global.nc.u64 %rd237, [%rd323];
	// end inline asm
	add.s64 	%rd240, %rd323, 8;
	// begin inline asm
	ld.global.nc.u64 %rd239, [%rd240];
	// end inline asm
	cvt.u16.u64 	%rs190, %rd237;
	and.b16  	%rs191, %rs190, 255;
	and.b16  	%rs192, %rs311, 255;
	setp.eq.s16 	%p80, %rs192, 0;
	setp.eq.s16 	%p81, %rs191, 0;
	min.s64 	%rd241, %rd239, %rd329;
	selp.b64 	%rd242, %rd329, %rd241, %p81;
	selp.b64 	%rd329, %rd239, %rd242, %p80;
	selp.b16 	%rs193, %rs311, 1, %p81;
	selp.b16 	%rs311, %rs190, %rs193, %p80;
	add.s32 	%r396, %r396, 256;
	add.s64 	%rd323, %rd323, 4096;
	add.s32 	%r394, %r394, 1;
	setp.ne.s32 	%p82, %r394, 0;
	@%p82 bra 	$L__BB7_9;
$L__BB7_10:
	setp.lt.u32 	%p83, %r4, 768;
	@%p83 bra 	$L__BB7_12;
$L__BB7_11:
	mul.wide.s32 	%rd259, %r396, 16;
	add.s64 	%rd244, %rd105, %rd259;
	// begin inline asm
	ld.global.nc.u64 %rd243, [%rd244];
	// end inline asm
	add.s64 	%rd246, %rd244, 8;
	// begin inline asm
	ld.global.nc.u64 %rd245, [%rd246];
	// end inline asm
	cvt.u16.u64 	%rs194, %rd243;
	and.b16  	%rs195, %rs194, 255;
	and.b16  	%rs196, %rs311, 255;
	setp.eq.s16 	%p84, %rs196, 0;
	setp.eq.s16 	%p85, %rs195, 0;
	min.s64 	%rd260, %rd245, %rd329;
	selp.b64 	%rd261, %rd329, %rd260, %p85;
	selp.b64 	%rd262, %rd245, %rd261, %p84;
	selp.b16 	%rs197, %rs311, 1, %p85;
	selp.b16 	%rs198, %rs194, %rs197, %p84;
	and.b16  	%rs199, %rs198, 255;
	add.s64 	%rd248, %rd244, 4096;
	// begin inline asm
	ld.global.nc.u64 %rd247, [%rd248];
	// end inline asm
	add.s64 	%rd250, %rd244, 4104;
	// begin inline asm
	ld.global.nc.u64 %rd249, [%rd250];
	// end inline asm
	cvt.u16.u64 	%rs200, %rd247;
	and.b16  	%rs201, %rs200, 255;
	setp.eq.s16 	%p86, %rs199, 0;
	setp.eq.s16 	%p87, %rs201, 0;
	min.s64 	%rd263, %rd249, %rd262;
	selp.b64 	%rd264, %rd262, %rd263, %p87;
	selp.b64 	%rd265, %rd249, %rd264, %p86;
	selp.b16 	%rs202, %rs198, 1, %p87;
	selp.b16 	%rs203, %rs200, %rs202, %p86;
	and.b16  	%rs204, %rs203, 255;
	add.s64 	%rd252, %rd244, 8192;
	// begin inline asm
	ld.global.nc.u64 %rd251, [%rd252];
	// end inline asm
	add.s64 	%rd254, %rd244, 8200;
	// begin inline asm
	ld.global.nc.u64 %rd253, [%rd254];
	// end inline asm
	cvt.u16.u64 	%rs205, %rd251;
	and.b16  	%rs206, %rs205, 255;
	setp.eq.s16 	%p88, %rs204, 0;
	setp.eq.s16 	%p89, %rs206, 0;
	min.s64 	%rd266, %rd253, %rd265;
	selp.b64 	%rd267, %rd265, %rd266, %p89;
	selp.b64 	%rd268, %rd253, %rd267, %p88;
	selp.b16 	%rs207, %rs203, 1, %p89;
	selp.b16 	%rs208, %rs205, %rs207, %p88;
	and.b16  	%rs209, %rs208, 255;
	add.s64 	%rd256, %rd244, 12288;
	// begin inline asm
	ld.global.nc.u64 %rd255, [%rd256];
	// end inline asm
	add.s64 	%rd258, %rd244, 12296;
	// begin inline asm
	ld.global.nc.u64 %rd257, [%rd258];
	// end inline asm
	cvt.u16.u64 	%rs210, %rd255;
	and.b16  	%rs211, %rs210, 255;
	setp.eq.s16 	%p90, %rs209, 0;
	setp.eq.s16 	%p91, %rs211, 0;
	min.s64 	%rd269, %rd257, %rd268;
	selp.b64 	%rd270, %rd268, %rd269, %p91;
	selp.b64 	%rd329, %rd257, %rd270, %p90;
	selp.b16 	%rs212, %rs208, 1, %p91;
	selp.b16 	%rs311, %rs210, %rs212, %p90;
	add.s32 	%r396, %r396, 1024;
	setp.lt.s32 	%p92, %r396, %r38;
	@%p92 bra 	$L__BB7_11;
$L__BB7_12:
	setp.lt.s32 	%p93, %r38, 256;
	@%p93 bra 	$L__BB7_37;
	// begin inline asm
	mov.u32 %r281, %laneid;
	// end inline asm
	cvt.u32.u16 	%r302, %rs311;
	and.b32  	%r283, %r302, 255;
	mov.b32 	%r299, 1;
	mov.b32 	%r300, 31;
	mov.b32 	%r301, -1;
	// begin inline asm
	shfl.sync.down.b32 %r282, %r283, %r299, %r300, %r301;
	// end inline asm
	// begin inline asm
	shfl.sync.down.b32 %r287, %r288, %r299, %r300, %r301;
	// end inline asm
	mov.b64 	{%r293, %r298}, %rd329;
	// begin inline asm
	shfl.sync.down.b32 %r292, %r293, %r299, %r300, %r301;
	// end inline asm
	// begin inline asm
	shfl.sync.down.b32 %r297, %r298, %r299, %r300, %r301;
	// end inline asm
	mov.b64 	%rd14, {%r292, %r297};
	cvt.u16.u32 	%rs10, %r282;
	setp.gt.s32 	%p143, %r281, 30;
	@%p143 bra 	$L__BB7_17;
	and.b16  	%rs254, %rs311, 255;
	setp.eq.s16 	%p144, %rs254, 0;
	and.b16  	%rs255, %rs10, 255;
	setp.eq.s16 	%p145, %rs255, 0;
	or.pred  	%p146, %p144, %p145;
	@%p146 bra 	$L__BB7_16;
	min.s64 	%rd329, %rd14, %rd329;
	mov.b16 	%rs311, 1;
	bra.uni 	$L__BB7_17;
$L__BB7_16:
	setp.eq.s16 	%p147, %rs254, 0;
	selp.b64 	%rd329, %rd14, %rd329, %p147;
	selp.b16 	%rs311, %rs10, %rs311, %p147;
$L__BB7_17:
	cvt.u32.u16 	%r323, %rs311;
	and.b32  	%r304, %r323, 255;
	mov.b32 	%r320, 2;
	mov.b32 	%r321, 31;
	mov.b32 	%r322, -1;
	// begin inline asm
	shfl.sync.down.b32 %r303, %r304, %r320, %r321, %r322;
	// end inline asm
	// begin inline asm
	shfl.sync.down.b32 %r308, %r309, %r320, %r321, %r322;
	// end inline asm
	mov.b64 	{%r314, %r319}, %rd329;
	// begin inline asm
	shfl.sync.down.b32 %r313, %r314, %r320, %r321, %r322;
	// end inline asm
	// begin inline asm
	shfl.sync.down.b32 %r318, %r319, %r320, %r321, %r322;
	// end inline asm
	mov.b64 	%rd18, {%r313, %r318};
	cvt.u16.u32 	%rs13, %r303;
	setp.gt.s32 	%p148, %r281, 29;
	@%p148 bra 	$L__BB7_21;
	and.b16  	%rs258, %rs311, 255;
	setp.eq.s16 	%p149, %rs258, 0;
	and.b16  	%rs259, %rs13, 255;
	setp.eq.s16 	%p150, %rs259, 0;
	or.pred  	%p151, %p149, %p150;
	@%p151 bra 	$L__BB7_20;
	min.s64 	%rd329, %rd18, %rd329;
	mov.b16 	%rs311, 1;
	bra.uni 	$L__BB7_21;
$L__BB7_20:
	setp.eq.s16 	%p152, %rs258, 0;
	selp.b64 	%rd329, %rd18, %rd329, %p152;
	selp.b16 	%rs311, %rs13, %rs311, %p152;
$L__BB7_21:
	cvt.u32.u16 	%r344, %rs311;
	and.b32  	%r325, %r344, 255;
	mov.b32 	%r341, 4;
	mov.b32 	%r342, 31;
	mov.b32 	%r343, -1;
	// begin inline asm
	shfl.sync.down.b32 %r324, %r325, %r341, %r342, %r343;
	// end inline asm
	// begin inline asm
	shfl.sync.down.b32 %r329, %r330, %r341, %r342, %r343;
	// end inline asm
	mov.b64 	{%r335, %r340}, %rd329;
	// begin inline asm
	shfl.sync.down.b32 %r334, %r335, %r341, %r342, %r343;
	// end inline asm
	// begin inline asm
	shfl.sync.down.b32 %r339, %r340, %r341, %r342, %r343;
	// end inline asm
	mov.b64 	%rd22, {%r334, %r339};
	cvt.u16.u32 	%rs16, %r324;
	setp.gt.s32 	%p153, %r281, 27;
	@%p153 bra 	$L__BB7_25;
	and.b16  	%rs262, %rs311, 255;
	setp.eq.s16 	%p154, %rs262, 0;
	and.b16  	%rs263, %rs16, 255;
	setp.eq.s16 	%p155, %rs263, 0;
	or.pred  	%p156, %p154, %p155;
	@%p156 bra 	$L__BB7_24;
	min.s64 	%rd329, %rd22, %rd329;
	mov.b16 	%rs311, 1;
	bra.uni 	$L__BB7_25;
$L__BB7_24:
	setp.eq.s16 	%p157, %rs262, 0;
	selp.b64 	%rd329, %rd22, %rd329, %p157;
	selp.b16 	%rs311, %rs16, %rs311, %p157;
$L__BB7_25:
	cvt.u32.u16 	%r365, %rs311;
	and.b32  	%r346, %r365, 255;
	mov.b32 	%r362, 8;
	mov.b32 	%r363, 31;
	mov.b32 	%r364, -1;
	// begin inline asm
	shfl.sync.down.b32 %r345, %r346, %r362, %r363, %r364;
	// end inline asm
	// begin inline asm
	shfl.sync.down.b32 %r350, %r351, %r362, %r363, %r364;
	// end inline asm
	mov.b64 	{%r356, %r361}, %rd329;
	// begin inline asm
	shfl.sync.down.b32 %r355, %r356, %r362, %r363, %r364;
	// end inline asm
	// begin inline asm
	shfl.sync.down.b32 %r360, %r361, %r362, %r363, %r364;
	// end inline asm
	mov.b64 	%rd26, {%r355, %r360};
	cvt.u16.u32 	%rs19, %r345;
	setp.gt.s32 	%p158, %r281, 23;
	@%p158 bra 	$L__BB7_29;
	and.b16  	%rs266, %rs311, 255;
	setp.eq.s16 	%p159, %rs266, 0;
	and.b16  	%rs267, %rs19, 255;
	setp.eq.s16 	%p160, %rs267, 0;
	or.pred  	%p161, %p159, %p160;
	@%p161 bra 	$L__BB7_28;
	min.s64 	%rd329, %rd26, %rd329;
	mov.b16 	%rs311, 1;
	bra.uni 	$L__BB7_29;
$L__BB7_28:
	setp.eq.s16 	%p162, %rs266, 0;
	selp.b64 	%rd329, %rd26, %rd329, %p162;
	selp.b16 	%rs311, %rs19, %rs311, %p162;
$L__BB7_29:
	cvt.u32.u16 	%r386, %rs311;
	and.b32  	%r367, %r386, 255;
	mov.b32 	%r383, 16;
	mov.b32 	%r384, 31;
	mov.b32 	%r385, -1;
	// begin inline asm
	shfl.sync.down.b32 %r366, %r367, %r383, %r384, %r385;
	// end inline asm
	// begin inline asm
	shfl.sync.down.b32 %r371, %r372, %r383, %r384, %r385;
	// end inline asm
	mov.b64 	{%r377, %r382}, %rd329;
	// begin inline asm
	shfl.sync.down.b32 %r376, %r377, %r383, %r384, %r385;
	// end inline asm
	// begin inline asm
	shfl.sync.down.b32 %r381, %r382, %r383, %r384, %r385;
	// end inline asm
	mov.b64 	%rd30, {%r376, %r381};
	cvt.u16.u32 	%rs22, %r366;
	setp.gt.s32 	%p163, %r281, 15;
	@%p163 bra 	$L__BB7_33;
	and.b16  	%rs270, %rs311, 255;
	setp.eq.s16 	%p164, %rs270, 0;
	and.b16  	%rs271, %rs22, 255;
	setp.eq.s16 	%p165, %rs271, 0;
	or.pred  	%p166, %p164, %p165;
	@%p166 bra 	$L__BB7_32;
	min.s64 	%rd329, %rd30, %rd329;
	mov.b16 	%rs311, 1;
	bra.uni 	$L__BB7_33;
$L__BB7_32:
	setp.eq.s16 	%p167, %rs270, 0;
	selp.b64 	%rd329, %rd30, %rd329, %p167;
	selp.b16 	%rs311, %rs22, %rs311, %p167;
$L__BB7_33:
	setp.ne.s32 	%p168, %r281, 0;
	@%p168 bra 	$L__BB7_35;
	shr.u32 	%r387, %r1, 1;
	and.b32  	%r388, %r387, 496;
	mov.u32 	%r389, _ZZN3cub18CUB_300001_SM_10006detail6reduce28DeviceReduceSingleTileKernelINS2_10policy_hubIN4cuda3std3__45tupleIJblEEEjN6thrust24THRUST_300001_SM_1000_NS8cuda_cub9__find_if7functorIS9_EEE10Policy1000EPS9_SI_iSF_S9_S9_NS7_10__identityEEEvT0_T1_T2_T3_T4_T6_E12temp_storage;
	add.s32 	%r390, %r389, %r388;
	st.shared.u8 	[%r390+8], %rs311;
	st.shared.u64 	[%r390+16], %rd329;
$L__BB7_35:
	bar.sync 	0;
	setp.ne.s32 	%p169, %r1, 0;
	@%p169 bra 	$L__BB7_110;
	ld.shared.u8 	%rs274, [_ZZN3cub18CUB_300001_SM_10006detail6reduce28DeviceReduceSingleTileKernelINS2_10policy_hubIN4cuda3std3__45tupleIJblEEEjN6thrust24THRUST_300001_SM_1000_NS8cuda_cub9__find_if7functorIS9_EEE10Policy1000EPS9_SI_iSF_S9_S9_NS7_10__identityEEEvT0_T1_T2_T3_T4_T6_E12temp_storage+24];
	ld.shared.u64 	%rd292, [_ZZN3cub18CUB_300001_SM_10006detail6reduce28DeviceReduceSingleTileKernelINS2_10policy_hubIN4cuda3std3__45tupleIJblEEEjN6thrust24THRUST_300001_SM_1000_NS8cuda_cub9__find_if7functorIS9_EEE10Policy1000EPS9_SI_iSF_S9_S9_NS7_10__identityEEEvT0_T1_T2_T3_T4_T6_E12temp_storage+32];
	and.b16  	%rs275, %rs311, 255;
	setp.eq.s16 	%p170, %rs275, 0;
	setp.eq.s16 	%p171, %rs274, 0;
	min.s64 	%rd293, %rd292, %rd329;
	selp.b64 	%rd294, %rd329, %rd293, %p171;
	selp.b64 	%rd295, %rd292, %rd294, %p170;
	selp.b16 	%rs276, %rs311, 1, %p171;
	selp.b16 	%rs277, %rs274, %rs276, %p170;
	and.b16  	%rs278, %rs277, 255;
	ld.shared.u8 	%rs279, [_ZZN3cub18CUB_300001_SM_10006detail6reduce28DeviceReduceSingleTileKernelINS2_10policy_hubIN4cuda3std3__45tupleIJblEEEjN6thrust24THRUST_300001_SM_1000_NS8cuda_cub9__find_if7functorIS9_EEE10Policy1000EPS9_SI_iSF_S9_S9_NS7_10__identityEEEvT0_T1_T2_T3_T4_T6_E12temp_storage+40];
	ld.shared.u64 	%rd296, [_ZZN3cub18CUB_300001_SM_10006detail6reduce28DeviceReduceSingleTileKernelINS2_10policy_hubIN4cuda3std3__45tupleIJblEEEjN6thrust24THRUST_300001_SM_1000_NS8cuda_cub9__find_if7functorIS9_EEE10Policy1000EPS9_SI_iSF_S9_S9_NS7_10__identityEEEvT0_T1_T2_T3_T4_T6_E12temp_storage+48];
	setp.eq.s16 	%p172, %rs278, 0;
	setp.eq.s16 	%p173, %rs279, 0;
	min.s64 	%rd297, %rd296, %rd295;
	selp.b64 	%rd298, %rd295, %rd297, %p173;
	selp.b64 	%rd299, %rd296, %rd298, %p172;
	selp.b16 	%rs280, %rs277, 1, %p173;
	selp.b16 	%rs281, %rs279, %rs280, %p172;
	and.b16  	%rs282, %rs281, 255;
	ld.shared.u8 	%rs283, [_ZZN3cub18CUB_300001_SM_10006detail6reduce28DeviceReduceSingleTileKernelINS2_10policy_hubIN4cuda3std3__45tupleIJblEEEjN6thrust24THRUST_300001_SM_1000_NS8cuda_cub9__find_if7functorIS9_EEE10Policy1000EPS9_SI_iSF_S9_S9_NS7_10__identityEEEvT0_T1_T2_T3_T4_T6_E12temp_storage+56];
	ld.shared.u64 	%rd300, [_ZZN3cub18CUB_300001_SM_10006detail6reduce28DeviceReduceSingleTileKernelINS2_10policy_hubIN4cuda3std3__45tupleIJblEEEjN6thrust24THRUST_300001_SM_1000_NS8cuda_cub9__find_if7functorIS9_EEE10Policy1000EPS9_SI_iSF_S9_S9_NS7_10__identityEEEvT0_T1_T2_T3_T4_T6_E12temp_storage+64];
	setp.eq.s16 	%p174, %rs282, 0;
	setp.eq.s16 	%p175, %rs283, 0;
	min.s64 	%rd301, %rd300, %rd299;
	selp.b16 	%rs284, %rs281, 1, %p175;
	selp.b16 	%rs285, %rs283, %rs284, %p174;
	and.b16  	%rs286, %rs285, 255;
	selp.b64 	%rd302, %rd299, %rd301, %p175;
	selp.b64 	%rd303, %rd300, %rd302, %p174;
	ld.shared.u8 	%rs287, [_ZZN3cub18CUB_300001_SM_10006detail6reduce28DeviceReduceSingleTileKernelINS2_10policy_hubIN4cuda3std3__45tupleIJblEEEjN6thrust24THRUST_300001_SM_1000_NS8cuda_cub9__find_if7functorIS9_EEE10Policy1000EPS9_SI_iSF_S9_S9_NS7_10__identityEEEvT0_T1_T2_T3_T4_T6_E12temp_storage+72];
	ld.shared.u64 	%rd304, [_ZZN3cub18CUB_300001_SM_10006detail6reduce28DeviceReduceSingleTileKernelINS2_10policy_hubIN4cuda3std3__45tupleIJblEEEjN6thrust24THRUST_300001_SM_1000_NS8cuda_cub9__find_if7functorIS9_EEE10Policy1000EPS9_SI_iSF_S9_S9_NS7_10__identityEEEvT0_T1_T2_T3_T4_T6_E12temp_storage+80];
	setp.eq.s16 	%p176, %rs286, 0;
	setp.eq.s16 	%p177, %rs287, 0;
	min.s64 	%rd305, %rd304, %rd303;
	selp.b16 	%rs288, %rs285, 1, %p177;
	selp.b16 	%rs289, %rs287, %rs288, %p176;
	and.b16  	%rs290, %rs289, 255;
	selp.b64 	%rd306, %rd303, %rd305, %p177;
	selp.b64 	%rd307, %rd304, %rd306, %p176;
	ld.shared.u8 	%rs291, [_ZZN3cub18CUB_300001_SM_10006detail6reduce28DeviceReduceSingleTileKernelINS2_10policy_hubIN4cuda3std3__45tupleIJblEEEjN6thrust24THRUST_300001_SM_1000_NS8cuda_cub9__find_if7functorIS9_EEE10Policy1000EPS9_SI_iSF_S9_S9_NS7_10__identityEEEvT0_T1_T2_T3_T4_T6_E12temp_storage+88];
	ld.shared.u64 	%rd308, [_ZZN3cub18CUB_300001_SM_10006detail6reduce28DeviceReduceSingleTileKernelINS2_10policy_hubIN4cuda3std3__45tupleIJblEEEjN6thrust24THRUST_300001_SM_1000_NS8cuda_cub9__find_if7functorIS9_EEE10Policy1000EPS9_SI_iSF_S9_S9_NS7_10__identityEEEvT0_T1_T2_T3_T4_T6_E12temp_storage+96];
	setp.eq.s16 	%p178, %rs290, 0;
	setp.eq.s16 	%p179, %rs291, 0;
	min.s64 	%rd309, %rd308, %rd307;
	selp.b16 	%rs292, %rs289, 1, %p179;
	selp.b16 	%rs293, %rs291, %rs292, %p178;
	and.b16  	%rs294, %rs293, 255;
	selp.b64 	%rd310, %rd307, %rd309, %p179;
	selp.b64 	%rd311, %rd308, %rd310, %p178;
	ld.shared.u8 	%rs295, [_ZZN3cub18CUB_300001_SM_10006detail6reduce28DeviceReduceSingleTileKernelINS2_10policy_hubIN4cuda3std3__45tupleIJblEEEjN6thrust24THRUST_300001_SM_1000_NS8cuda_cub9__find_if7functorIS9_EEE10Policy1000EPS9_SI_iSF_S9_S9_NS7_10__identityEEEvT0_T1_T2_T3_T4_T6_E12temp_storage+104];
	ld.shared.u64 	%rd312, [_ZZN3cub18CUB_300001_SM_10006detail6reduce28DeviceReduceSingleTileKernelINS2_10policy_hubIN4cuda3std3__45tupleIJblEEEjN6thrust24THRUST_300001_SM_1000_NS8cuda_cub9__find_if7functorIS9_EEE10Policy1000EPS9_SI_iSF_S9_S9_NS7_10__identityEEEvT0_T1_T2_T3_T4_T6_E12temp_storage+112];
	setp.eq.s16 	%p180, %rs294, 0;
	setp.eq.s16 	%p181, %rs295, 0;
	min.s64 	%rd313, %rd312, %rd311;
	selp.b16 	%rs296, %rs293, 1, %p181;
	selp.b16 	%rs297, %rs295, %rs296, %p180;
	and.b16  	%rs298, %rs297, 255;
	selp.b64 	%rd314, %rd311, %rd313, %p181;
	selp.b64 	%rd315, %rd312, %rd314, %p180;
	ld.shared.u8 	%rs299, [_ZZN3cub18CUB_300001_SM_10006detail6reduce28DeviceReduceSingleTileKernelINS2_10policy_hubIN4cuda3std3__45tupleIJblEEEjN6thrust24THRUST_300001_SM_1000_NS8cuda_cub9__find_if7functorIS9_EEE10Policy1000EPS9_SI_iSF_S9_S9_NS7_10__identityEEEvT0_T1_T2_T3_T4_T6_E12temp_storage+120];
	ld.shared.u64 	%rd316, [_ZZN3cub18CUB_300001_SM_10006detail6reduce28DeviceReduceSingleTileKernelINS2_10policy_hubIN4cuda3std3__45tupleIJblEEEjN6thrust24THRUST_300001_SM_1000_NS8cuda_cub9__find_if7functorIS9_EEE10Policy1000EPS9_SI_iSF_S9_S9_NS7_10__identityEEEvT0_T1_T2_T3_T4_T6_E12temp_storage+128];
	setp.eq.s16 	%p182, %rs298, 0;
	setp.eq.s16 	%p183, %rs299, 0;
	min.s64 	%rd317, %rd316, %rd315;
	selp.b16 	%rs300, %rs297, 1, %p183;
	selp.b16 	%rs311, %rs299, %rs300, %p182;
	selp.b64 	%rd318, %rd315, %rd317, %p183;
	selp.b64 	%rd329, %rd316, %rd318, %p182;
	bra.uni 	$L__BB7_110;
$L__BB7_37:
	// begin inline asm
	mov.u32 %r163, %laneid;
	// end inline asm
	and.b32  	%r184, %r1, 992;
	add.s32 	%r185, %r184, 32;
	setp.gt.s32 	%p94, %r185, %r38;
	not.b32 	%r186, %r184;
	add.s32 	%r187, %r38, %r186;
	selp.b32 	%r182, %r187, 31, %p94;
	cvt.u32.u16 	%r188, %rs311;
	and.b32  	%r165, %r188, 255;
	mov.b32 	%r181, 1;
	mov.b32 	%r183, -1;
	// begin inline asm
	shfl.sync.down.b32 %r164, %r165, %r181, %r182, %r183;
	// end inline asm
	// begin inline asm
	shfl.sync.down.b32 %r169, %r170, %r181, %r182, %r183;
	// end inline asm
	mov.b64 	{%r175, %r180}, %rd329;
	// begin inline asm
	shfl.sync.down.b32 %r174, %r175, %r181, %r182, %r183;
	// end inline asm
	// begin inline asm
	shfl.sync.down.b32 %r179, %r180, %r181, %r182, %r183;
	// end inline asm
	mov.b64 	%rd35, {%r174, %r179};
	cvt.u16.u32 	%rs26, %r164;
	setp.ge.s32 	%p95, %r163, %r182;
	@%p95 bra 	$L__BB7_41;
	and.b16  	%rs213, %rs311, 255;
	setp.eq.s16 	%p96, %rs213, 0;
	and.b16  	%rs214, %rs26, 255;
	setp.eq.s16 	%p97, %rs214, 0;
	or.pred  	%p98, %p96, %p97;
	@%p98 bra 	$L__BB7_40;
	min.s64 	%rd329, %rd35, %rd329;
	mov.b16 	%rs311, 1;
	bra.uni 	$L__BB7_41;
$L__BB7_40:
	setp.eq.s16 	%p99, %rs213, 0;
	selp.b16 	%rs311, %rs26, %rs311, %p99;
	selp.b64 	%rd329, %rd35, %rd329, %p99;
$L__BB7_41:
	cvt.u32.u16 	%r209, %rs311;
	and.b32  	%r190, %r209, 255;
	mov.b32 	%r206, 2;
	mov.b32 	%r208, -1;
	// begin inline asm
	shfl.sync.down.b32 %r189, %r190, %r206, %r182, %r208;
	// end inline asm
	// begin inline asm
	shfl.sync.down.b32 %r194, %r195, %r206, %r182, %r208;
	// end inline asm
	mov.b64 	{%r200, %r205}, %rd329;
	// begin inline asm
	shfl.sync.down.b32 %r199, %r200, %r206, %r182, %r208;
	// end inline asm
	// begin inline asm
	shfl.sync.down.b32 %r204, %r205, %r206, %r182, %r208;
	// end inline asm
	mov.b64 	%rd39, {%r199, %r204};
	cvt.u16.u32 	%rs29, %r189;
	add.s32 	%r210, %r163, 2;
	setp.gt.s32 	%p100, %r210, %r182;
	@%p100 bra 	$L__BB7_45;
	and.b16  	%rs217, %rs311, 255;
	setp.eq.s16 	%p101, %rs217, 0;
	and.b16  	%rs218, %rs29, 255;
	setp.eq.s16 	%p102, %rs218, 0;
	or.pred  	%p103, %p101, %p102;
	@%p103 bra 	$L__BB7_44;
	min.s64 	%rd329, %rd39, %rd329;
	mov.b16 	%rs311, 1;
	bra.uni 	$L__BB7_45;
$L__BB7_44:
	setp.eq.s16 	%p104, %rs217, 0;
	selp.b16 	%rs311, %rs29, %rs311, %p104;
	selp.b64 	%rd329, %rd39, %rd329, %p104;
$L__BB7_45:
	cvt.u32.u16 	%r231, %rs311;
	and.b32  	%r212, %r231, 255;
	mov.b32 	%r228, 4;
	mov.b32 	%r230, -1;
	// begin inline asm
	shfl.sync.down.b32 %r211, %r212, %r228, %r182, %r230;
	// end inline asm
	// begin inline asm
	shfl.sync.down.b32 %r216, %r217, %r228, %r182, %r230;
	// end inline asm
	mov.b64 	{%r222, %r227}, %rd329;
	// begin inline asm
	shfl.sync.down.b32 %r221, %r222, %r228, %r182, %r230;
	// end inline asm
	// begin inline asm
	shfl.sync.down.b32 %r226, %r227, %r228, %r182, %r230;
	// end inline asm
	mov.b64 	%rd43, {%r221, %r226};
	cvt.u16.u32 	%rs32, %r211;
	add.s32 	%r232, %r163, 4;
	setp.gt.s32 	%p105, %r232, %r182;
	@%p105 bra 	$L__BB7_49;
	and.b16  	%rs221, %rs311, 255;
	setp.eq.s16 	%p106, %rs221, 0;
	and.b16  	%rs222, %rs32, 255;
	setp.eq.s16 	%p107, %rs222, 0;
	or.pred  	%p108, %p106, %p107;
	@%p108 bra 	$L__BB7_48;
	min.s64 	%rd329, %rd43, %rd329;
	mov.b16 	%rs311, 1;
	bra.uni 	$L__BB7_49;
$L__BB7_48:
	setp.eq.s16 	%p109, %rs221, 0;
	selp.b16 	%rs311, %rs32, %rs311, %p109;
	selp.b64 	%rd329, %rd43, %rd329, %p109;
$L__BB7_49:
	cvt.u32.u16 	%r253, %rs311;
	and.b32  	%r234, %r253, 255;
	mov.b32 	%r250, 8;
	mov.b32 	%r252, -1;
	// begin inline asm
	shfl.sync.down.b32 %r233, %r234, %r250, %r182, %r252;
	// end inline asm
	// begin inline asm
	shfl.sync.down.b32 %r238, %r239, %r250, %r182, %r252;
	// end inline asm
	mov.b64 	{%r244, %r249}, %rd329;
	// begin inline asm
	shfl.sync.down.b32 %r243, %r244, %r250, %r182, %r252;
	// end inline asm
	// begin inline asm
	shfl.sync.down.b32 %r248, %r249, %r250, %r182, %r252;
	// end inline asm
	mov.b64 	%rd47, {%r243, %r248};
	cvt.u16.u32 	%rs35, %r233;
	add.s32 	%r254, %r163, 8;
	setp.gt.s32 	%p110, %r254, %r182;
	@%p110 bra 	$L__BB7_53;
	and.b16  	%rs225, %rs311, 255;
	setp.eq.s16 	%p111, %rs225, 0;
	and.b16  	%rs226, %rs35, 255;
	setp.eq.s16 	%p112, %rs226, 0;
	or.pred  	%p113, %p111, %p112;
	@%p113 bra 	$L__BB7_52;
	min.s64 	%rd329, %rd47, %rd329;
	mov.b16 	%rs311, 1;
	bra.uni 	$L__BB7_53;
$L__BB7_52:
	setp.eq.s16 	%p114, %rs225, 0;
	selp.b16 	%rs311, %rs35, %rs311, %p114;
	selp.b64 	%rd329, %rd47, %rd329, %p114;
$L__BB7_53:
	cvt.u32.u16 	%r275, %rs311;
	and.b32  	%r256, %r275, 255;
	mov.b32 	%r272, 16;
	mov.b32 	%r274, -1;
	// begin inline asm
	shfl.sync.down.b32 %r255, %r256, %r272, %r182, %r274;
	// end inline asm
	// begin inline asm
	shfl.sync.down.b32 %r260, %r261, %r272, %r182, %r274;
	// end inline asm
	mov.b64 	{%r266, %r271}, %rd329;
	// begin inline asm
	shfl.sync.down.b32 %r265, %r266, %r272, %r182, %r274;
	// end inline asm
	// begin inline asm
	shfl.sync.down.b32 %r270, %r271, %r272, %r182, %r274;
	// end inline asm
	mov.b64 	%rd51, {%r265, %r270};
	cvt.u16.u32 	%rs38, %r255;
	add.s32 	%r276, %r163, 16;
	setp.gt.s32 	%p115, %r276, %r182;
	@%p115 bra 	$L__BB7_57;
	and.b16  	%rs229, %rs311, 255;
	setp.eq.s16 	%p116, %rs229, 0;
	and.b16  	%rs230, %rs38, 255;
	setp.eq.s16 	%p117, %rs230, 0;
	or.pred  	%p118, %p116, %p117;
	@%p118 bra 	$L__BB7_56;
	min.s64 	%rd329, %rd51, %rd329;
	mov.b16 	%rs311, 1;
	bra.uni 	$L__BB7_57;
$L__BB7_56:
	setp.eq.s16 	%p119, %rs229, 0;
	selp.b16 	%rs311, %rs38, %rs311, %p119;
	selp.b64 	%rd329, %rd51, %rd329, %p119;
$L__BB7_57:
	setp.ne.s32 	%p120, %r163, 0;
	@%p120 bra 	$L__BB7_59;
	shr.u32 	%r277, %r1, 1;
	and.b32  	%r278, %r277, 496;
	mov.u32 	%r279, _ZZN3cub18CUB_300001_SM_10006detail6reduce28DeviceReduceSingleTileKernelINS2_10policy_hubIN4cuda3std3__45tupleIJblEEEjN6thrust24THRUST_300001_SM_1000_NS8cuda_cub9__find_if7functorIS9_EEE10Policy1000EPS9_SI_iSF_S9_S9_NS7_10__identityEEEvT0_T1_T2_T3_T4_T6_E12temp_storage;
	add.s32 	%r280, %r279, %r278;
	st.shared.u8 	[%r280+8], %rs311;
	st.shared.u64 	[%r280+16], %rd329;
$L__BB7_59:
	bar.sync 	0;
	setp.ne.s32 	%p121, %r1, 0;
	@%p121 bra 	$L__BB7_110;
	setp.lt.s32 	%p122, %r38, 33;
	@%p122 bra 	$L__BB7_62;
	ld.shared.u8 	%rs233, [_ZZN3cub18CUB_300001_SM_10006detail6reduce28DeviceReduceSingleTileKernelINS2_10policy_hubIN4cuda3std3__45tupleIJblEEEjN6thrust24THRUST_300001_SM_1000_NS8cuda_cub9__find_if7functorIS9_EEE10Policy1000EPS9_SI_iSF_S9_S9_NS7_10__identityEEEvT0_T1_T2_T3_T4_T6_E12temp_storage+24];
	ld.shared.u64 	%rd271, [_ZZN3cub18CUB_300001_SM_10006detail6reduce28DeviceReduceSingleTileKernelINS2_10policy_hubIN4cuda3std3__45tupleIJblEEEjN6thrust24THRUST_300001_SM_1000_NS8cuda_cub9__find_if7functorIS9_EEE10Policy1000EPS9_SI_iSF_S9_S9_NS7_10__identityEEEvT0_T1_T2_T3_T4_T6_E12temp_storage+32];
	and.b16  	%rs234, %rs311, 255;
	setp.eq.s16 	%p123, %rs234, 0;
	setp.eq.s16 	%p124, %rs233, 0;
	min.s64 	%rd272, %rd271, %rd329;
	selp.b16 	%rs235, %rs311, 1, %p124;
	selp.b16 	%rs311, %rs233, %rs235, %p123;
	selp.b64 	%rd273, %rd329, %rd272, %p124;
	selp.b64 	%rd329, %rd271, %rd273, %p123;
$L__BB7_62:
	setp.lt.s32 	%p125, %r38, 65;
	@%p125 bra 	$L__BB7_64;
	ld.shared.u8 	%rs236, [_ZZN3cub18CUB_300001_SM_10006detail6reduce28DeviceReduceSingleTileKernelINS2_10policy_hubIN4cuda3std3__45tupleIJblEEEjN6thrust24THRUST_300001_SM_1000_NS8cuda_cub9__find_if7functorIS9_EEE10Policy1000EPS9_SI_iSF_S9_S9_NS7_10__identityEEEvT0_T1_T2_T3_T4_T6_E12temp_storage+40];
	ld.shared.u64 	%rd274, [_ZZN3cub18CUB_300001_SM_10006detail6reduce28DeviceReduceSingleTileKernelINS2_10policy_hubIN4cuda3std3__45tupleIJblEEEjN6thrust24THRUST_300001_SM_1000_NS8cuda_cub9__find_if7functorIS9_EEE10Policy1000EPS9_SI_iSF_S9_S9_NS7_10__identityEEEvT0_T1_T2_T3_T4_T6_E12temp_storage+48];
	and.b16  	%rs237, %rs311, 255;
	setp.eq.s16 	%p126, %rs237, 0;
	setp.eq.s16 	%p127, %rs236, 0;
	min.s64 	%rd275, %rd274, %rd329;
	selp.b16 	%rs238, %rs311, 1, %p127;
	selp.b16 	%rs311, %rs236, %rs238, %p126;
	selp.b64 	%rd276, %rd329, %rd275, %p127;
	selp.b64 	%rd329, %rd274, %rd276, %p126;
$L__BB7_64:
	setp.lt.s32 	%p128, %r38, 97;
	@%p128 bra 	$L__BB7_66;
	ld.shared.u8 	%rs239, [_ZZN3cub18CUB_300001_SM_10006detail6reduce28DeviceReduceSingleTileKernelINS2_10policy_hubIN4cuda3std3__45tupleIJblEEEjN6thrust24THRUST_300001_SM_1000_NS8cuda_cub9__find_if7functorIS9_EEE10Policy1000EPS9_SI_iSF_S9_S9_NS7_10__identityEEEvT0_T1_T2_T3_T4_T6_E12temp_storage+56];
	ld.shared.u64 	%rd277, [_ZZN3cub18CUB_300001_SM_10006detail6reduce28DeviceReduceSingleTileKernelINS2_10policy_hubIN4cuda3std3__45tupleIJblEEEjN6thrust24THRUST_300001_SM_1000_NS8cuda_cub9__find_if7functorIS9_EEE10Policy1000EPS9_SI_iSF_S9_S9_NS7_10__identityEEEvT0_T1_T2_T3_T4_T6_E12temp_storage+64];
	and.b16  	%rs240, %rs311, 255;
	setp.eq.s16 	%p129, %rs240, 0;
	setp.eq.s16 	%p130, %rs239, 0;
	min.s64 	%rd278, %rd277, %rd329;
	selp.b16 	%rs241, %rs311, 1, %p130;
	selp.b16 	%rs311, %rs239, %rs241, %p129;
	selp.b64 	%rd279, %rd329, %rd278, %p130;
	selp.b64 	%rd329, %rd277, %rd279, %p129;
$L__BB7_66:
	setp.lt.s32 	%p131, %r38, 129;
	@%p131 bra 	$L__BB7_68;
	ld.shared.u8 	%rs242, [_ZZN3cub18CUB_300001_SM_10006detail6reduce28DeviceReduceSingleTileKernelINS2_10policy_hubIN4cuda3std3__45tupleIJblEEEjN6thrust24THRUST_300001_SM_1000_NS8cuda_cub9__find_if7functorIS9_EEE10Policy1000EPS9_SI_iSF_S9_S9_NS7_10__identityEEEvT0_T1_T2_T3_T4_T6_E12temp_storage+72];
	ld.shared.u64 	%rd280, [_ZZN3cub18CUB_300001_SM_10006detail6reduce28DeviceReduceSingleTileKernelINS2_10policy_hubIN4cuda3std3__45tupleIJblEEEjN6thrust24THRUST_300001_SM_1000_NS8cuda_cub9__find_if7functorIS9_EEE10Policy1000EPS9_SI_iSF_S9_S9_NS7_10__identityEEEvT0_T1_T2_T3_T4_T6_E12temp_storage+80];
	and.b16  	%rs243, %rs311, 255;
	setp.eq.s16 	%p132, %rs243, 0;
	setp.eq.s16 	%p133, %rs242, 0;
	min.s64 	%rd281, %rd280, %rd329;
	selp.b16 	%rs244, %rs311, 1, %p133;
	selp.b16 	%rs311, %rs242, %rs244, %p132;
	selp.b64 	%rd282, %rd329, %rd281, %p133;
	selp.b64 	%rd329, %rd280, %rd282, %p132;
$L__BB7_68:
	setp.lt.s32 	%p134, %r38, 161;
	@%p134 bra 	$L__BB7_70;
	ld.shared.u8 	%rs245, [_ZZN3cub18CUB_300001_SM_10006detail6reduce28DeviceReduceSingleTileKernelINS2_10policy_hubIN4cuda3std3__45tupleIJblEEEjN6thrust24THRUST_300001_SM_1000_NS8cuda_cub9__find_if7functorIS9_EEE10Policy1000EPS9_SI_iSF_S9_S9_NS7_10__identityEEEvT0_T1_T2_T3_T4_T6_E12temp_storage+88];
	ld.shared.u64 	%rd283, [_ZZN3cub18CUB_300001_SM_10006detail6reduce28DeviceReduceSingleTileKernelINS2_10policy_hubIN4cuda3std3__45tupleIJblEEEjN6thrust24THRUST_300001_SM_1000_NS8cuda_cub9__find_if7functorIS9_EEE10Policy1000EPS9_SI_iSF_S9_S9_NS7_10__identityEEEvT0_T1_T2_T3_T4_T6_E12temp_storage+96];
	and.b16  	%rs246, %rs311, 255;
	setp.eq.s16 	%p135, %rs246, 0;
	setp.eq.s16 	%p136, %rs245, 0;
	min.s64 	%rd284, %rd283, %rd329;
	selp.b16 	%rs247, %rs311, 1, %p136;
	selp.b16 	%rs311, %rs245, %rs247, %p135;
	selp.b64 	%rd285, %rd329, %rd284, %p136;
	selp.b64 	%rd329, %rd283, %rd285, %p135;
$L__BB7_70:
	setp.lt.s32 	%p137, %r38, 193;
	@%p137 bra 	$L__BB7_72;
	ld.shared.u8 	%rs248, [_ZZN3cub18CUB_300001_SM_10006detail6reduce28DeviceReduceSingleTileKernelINS2_10policy_hubIN4cuda3std3__45tupleIJblEEEjN6thrust24THRUST_300001_SM_1000_NS8cuda_cub9__find_if7functorIS9_EEE10Policy1000EPS9_SI_iSF_S9_S9_NS7_10__identityEEEvT0_T1_T2_T3_T4_T6_E12temp_storage+104];
	ld.shared.u64 	%rd286, [_ZZN3cub18CUB_300001_SM_10006detail6reduce28DeviceReduceSingleTileKernelINS2_10policy_hubIN4cuda3std3__45tupleIJblEEEjN6thrust24THRUST_300001_SM_1000_NS8cuda_cub9__find_if7functorIS9_EEE10Policy1000EPS9_SI_iSF_S9_S9_NS7_10__identityEEEvT0_T1_T2_T3_T4_T6_E12temp_storage+112];
	and.b16  	%rs249, %rs311, 255;
	setp.eq.s16 	%p138, %rs249, 0;
	setp.eq.s16 	%p139, %rs248, 0;
	min.s64 	%rd287, %rd286, %rd329;
	selp.b16 	%rs250, %rs311, 1, %p139;
	selp.b16 	%rs311, %rs248, %rs250, %p138;
	selp.b64 	%rd288, %rd329, %rd287, %p139;
	selp.b64 	%rd329, %rd286, %rd288, %p138;
$L__BB7_72:
	setp.lt.s32 	%p140, %r38, 225;
	@%p140 bra 	$L__BB7_110;
	ld.shared.u8 	%rs251, [_ZZN3cub18CUB_300001_SM_10006detail6reduce28DeviceReduceSingleTileKernelINS2_10policy_hubIN4cuda3std3__45tupleIJblEEEjN6thrust24THRUST_300001_SM_1000_NS8cuda_cub9__find_if7functorIS9_EEE10Policy1000EPS9_SI_iSF_S9_S9_NS7_10__identityEEEvT0_T1_T2_T3_T4_T6_E12temp_storage+120];
	ld.shared.u64 	%rd289, [_ZZN3cub18CUB_300001_SM_10006detail6reduce28DeviceReduceSingleTileKernelINS2_10policy_hubIN4cuda3std3__45tupleIJblEEEjN6thrust24THRUST_300001_SM_1000_NS8cuda_cub9__find_if7functorIS9_EEE10Policy1000EPS9_SI_iSF_S9_S9_NS7_10__identityEEEvT0_T1_T2_T3_T4_T6_E12temp_storage+128];
	and.b16  	%rs252, %rs311, 255;
	setp.eq.s16 	%p141, %rs252, 0;
	setp.eq.s16 	%p142, %rs251, 0;
	min.s64 	%rd290, %rd289, %rd329;
	selp.b16 	%rs253, %rs311, 1, %p142;
	selp.b16 	%rs311, %rs251, %rs253, %p141;
	selp.b64 	%rd291, %rd329, %rd290, %p142;
	selp.b64 	%rd329, %rd289, %rd291, %p141;
	bra.uni 	$L__BB7_110;
$L__BB7_74:
	mov.u32 	%r16, %tid.x;
	mul.wide.u32 	%rd124, %r16, 16;
	add.s64 	%rd109, %rd105, %rd124;
	// begin inline asm
	ld.global.nc.u64 %rd108, [%rd109];
	// end inline asm
	add.s64 	%rd111, %rd109, 8;
	// begin inline asm
	ld.global.nc.u64 %rd110, [%rd111];
	// end inline asm
	cvt.u16.u64 	%rs83, %rd108;
	and.b16  	%rs84, %rs83, 255;
	add.s64 	%rd113, %rd109, 4096;
	// begin inline asm
	ld.global.nc.u64 %rd112, [%rd113];
	// end inline asm
	add.s64 	%rd115, %rd109, 4104;
	// begin inline asm
	ld.global.nc.u64 %rd114, [%rd115];
	// end inline asm
	cvt.u16.u64 	%rs85, %rd112;
	and.b16  	%rs86, %rs85, 255;
	add.s64 	%rd117, %rd109, 8192;
	// begin inline asm
	ld.global.nc.u64 %rd116, [%rd117];
	// end inline asm
	add.s64 	%rd119, %rd109, 8200;
	// begin inline asm
	ld.global.nc.u64 %rd118, [%rd119];
	// end inline asm
	cvt.u16.u64 	%rs87, %rd116;
	and.b16  	%rs88, %rs87, 255;
	add.s64 	%rd121, %rd109, 12288;
	// begin inline asm
	ld.global.nc.u64 %rd120, [%rd121];
	// end inline asm
	add.s64 	%rd123, %rd109, 12296;
	// begin inline asm
	ld.global.nc.u64 %rd122, [%rd123];
	// end inline asm
	cvt.u16.u64 	%rs89, %rd120;
	and.b16  	%rs90, %rs89, 255;
	setp.eq.s16 	%p3, %rs84, 0;
	setp.eq.s16 	%p4, %rs86, 0;
	min.s64 	%rd125, %rd114, %rd110;
	selp.b16 	%rs91, %rs83, 1, %p4;
	selp.b64 	%rd126, %rd110, %rd125, %p4;
	selp.b16 	%rs92, %rs85, %rs91, %p3;
	and.b16  	%rs93, %rs92, 255;
	selp.b64 	%rd127, %rd114, %rd126, %p3;
	setp.eq.s16 	%p5, %rs93, 0;
	setp.eq.s16 	%p6, %rs88, 0;
	min.s64 	%rd128, %rd118, %rd127;
	selp.b16 	%rs94, %rs92, 1, %p6;
	selp.b64 	%rd129, %rd127, %rd128, %p6;
	selp.b16 	%rs95, %rs87, %rs94, %p5;
	and.b16  	%rs96, %rs95, 255;
	selp.b64 	%rd130, %rd118, %rd129, %p5;
	setp.eq.s16 	%p7, %rs96, 0;
	setp.eq.s16 	%p8, %rs90, 0;
	min.s64 	%rd131, %rd122, %rd130;
	selp.b16 	%rs97, %rs95, 1, %p8;
	selp.b64 	%rd132, %rd130, %rd131, %p8;
	selp.b16 	%rs311, %rs89, %rs97, %p7;
	selp.b64 	%rd329, %rd122, %rd132, %p7;
	setp.lt.u32 	%p9, %r38, 2048;
	mov.b32 	%r399, 1024;
	@%p9 bra 	$L__BB7_78;
	add.s32 	%r17, %r38, -1024;
	mov.b32 	%r399, 1024;
$L__BB7_76:
	mul.wide.s32 	%rd149, %r399, 16;
	add.s64 	%rd134, %rd109, %rd149;
	// begin inline asm
	ld.global.nc.u64 %rd133, [%rd134];
	// end inline asm
	add.s64 	%rd136, %rd134, 8;
	// begin inline asm
	ld.global.nc.u64 %rd135, [%rd136];
	// end inline asm
	cvt.u16.u64 	%rs98, %rd133;
	and.b16  	%rs99, %rs98, 255;
	add.s64 	%rd138, %rd134, 4096;
	// begin inline asm
	ld.global.nc.u64 %rd137, [%rd138];
	// end inline asm
	add.s64 	%rd140, %rd134, 4104;
	// begin inline asm
	ld.global.nc.u64 %rd139, [%rd140];
	// end inline asm
	cvt.u16.u64 	%rs100, %rd137;
	and.b16  	%rs101, %rs100, 255;
	add.s64 	%rd142, %rd134, 8192;
	// begin inline asm
	ld.global.nc.u64 %rd141, [%rd142];
	// end inline asm
	add.s64 	%rd144, %rd134, 8200;
	// begin inline asm
	ld.global.nc.u64 %rd143, [%rd144];
	// end inline asm
	cvt.u16.u64 	%rs102, %rd141;
	and.b16  	%rs103, %rs102, 255;
	add.s64 	%rd146, %rd134, 12288;
	// begin inline asm
	ld.global.nc.u64 %rd145, [%rd146];
	// end inline asm
	add.s64 	%rd148, %rd134, 12296;
	// begin inline asm
	ld.global.nc.u64 %rd147, [%rd148];
	// end inline asm
	cvt.u16.u64 	%rs104, %rd145;
	and.b16  	%rs105, %rs104, 255;
	and.b16  	%rs106, %rs311, 255;
	setp.eq.s16 	%p10, %rs106, 0;
	setp.eq.s16 	%p11, %rs99, 0;
	min.s64 	%rd150, %rd135, %rd329;
	selp.b16 	%rs107, %rs311, 1, %p11;
	selp.b64 	%rd151, %rd329, %rd150, %p11;
	selp.b16 	%rs108, %rs98, %rs107, %p10;
	and.b16  	%rs109, %rs108, 255;
	selp.b64 	%rd152, %rd135, %rd151, %p10;
	setp.eq.s16 	%p12, %rs109, 0;
	setp.eq.s16 	%p13, %rs101, 0;
	min.s64 	%rd153, %rd139, %rd152;
	selp.b16 	%rs110, %rs108, 1, %p13;
	selp.b64 	%rd154, %rd152, %rd153, %p13;
	selp.b16 	%rs111, %rs100, %rs110, %p12;
	and.b16  	%rs112, %rs111, 255;
	selp.b64 	%rd155, %rd139, %rd154, %p12;
	setp.eq.s16 	%p14, %rs112, 0;
	setp.eq.s16 	%p15, %rs103, 0;
	min.s64 	%rd156, %rd143, %rd155;
	selp.b16 	%rs113, %rs111, 1, %p15;
	selp.b64 	%rd157, %rd155, %rd156, %p15;
	selp.b16 	%rs114, %rs102, %rs113, %p14;
	and.b16  	%rs115, %rs114, 255;
	selp.b64 	%rd158, %rd143, %rd157, %p14;
	setp.eq.s16 	%p16, %rs115, 0;
	setp.eq.s16 	%p17, %rs105, 0;
	min.s64 	%rd159, %rd147, %rd158;
	selp.b16 	%rs116, %rs114, 1, %p17;
	selp.b64 	%rd160, %rd158, %rd159, %p17;
	selp.b16 	%rs311, %rs104, %rs116, %p16;
	selp.b64 	%rd329, %rd147, %rd160, %p16;
	sub.s32 	%r41, %r38, %r399;
	setp.lt.s32 	%p18, %r41, 1024;
	@%p18 bra 	$L__BB7_86;
	add.s32 	%r399, %r399, 1024;
	setp.le.s32 	%p19, %r399, %r17;
	@%p19 bra 	$L__BB7_76;
$L__BB7_78:
	setp.le.s32 	%p20, %r38, %r399;
	@%p20 bra 	$L__BB7_86;
	sub.s32 	%r21, %r38, %r399;
	setp.ge.s32 	%p21, %r16, %r21;
	@%p21 bra 	$L__BB7_86;
	not.b32 	%r42, %r16;
	add.s32 	%r43, %r38, %r42;
	sub.s32 	%r22, %r43, %r399;
	and.b32  	%r44, %r22, 768;
	setp.eq.s32 	%p22, %r44, 768;
	mov.u32 	%r403, %r16;
	@%p22 bra 	$L__BB7_83;
	add.s32 	%r401, %r16, %r399;
	shr.u32 	%r45, %r22, 8;
	add.s32 	%r46, %r45, 1;
	and.b32  	%r47, %r46, 3;
	neg.s32 	%r400, %r47;
	mov.u32 	%r403, %r16;
$L__BB7_82:
	.pragma "nounroll";
	mul.wide.u32 	%rd166, %r401, 16;
	add.s64 	%rd163, %rd105, %rd166;
	// begin inline asm
	ld.global.nc.u64 %rd162, [%rd163];
	// end inline asm
	add.s64 	%rd165, %rd163, 8;
	// begin inline asm
	ld.global.nc.u64 %rd164, [%rd165];
	// end inline asm
	cvt.u16.u64 	%rs118, %rd162;
	and.b16  	%rs119, %rs118, 255;
	and.b16  	%rs120, %rs311, 255;
	setp.eq.s16 	%p23, %rs120, 0;
	setp.eq.s16 	%p24, %rs119, 0;
	min.s64 	%rd167, %rd164, %rd329;
	selp.b16 	%rs121, %rs311, 1, %p24;
	selp.b16 	%rs311, %rs118, %rs121, %p23;
	selp.b64 	%rd168, %rd329, %rd167, %p24;
	selp.b64 	%rd329, %rd164, %rd168, %p23;
	add.s32 	%r403, %r403, 256;
	add.s32 	%r401, %r401, 256;
	add.s32 	%r400, %r400, 1;
	setp.ne.s32 	%p25, %r400, 0;
	@%p25 bra 	$L__BB7_82;
$L__BB7_83:
	setp.lt.u32 	%p26, %r22, 768;
	@%p26 bra 	$L__BB7_86;
	cvt.u64.u32 	%rd169, %r403;
	cvt.u64.u32 	%rd170, %r399;
	add.s64 	%rd171, %rd169, %rd170;
	shl.b64 	%rd172, %rd171, 4;
	add.s64 	%rd173, %rd172, %rd105;
	add.s64 	%rd350, %rd173, 12296;
	add.s32 	%r404, %r403, %r399;
$L__BB7_85:
	mul.wide.u32 	%rd190, %r404, 16;
	add.s64 	%rd175, %rd105, %rd190;
	// begin inline asm
	ld.global.nc.u64 %rd174, [%rd175];
	// end inline asm
	add.s64 	%rd177, %rd175, 8;
	// begin inline asm
	ld.global.nc.u64 %rd176, [%rd177];
	// end inline asm
	cvt.u16.u64 	%rs122, %rd174;
	and.b16  	%rs123, %rs122, 255;
	and.b16  	%rs124, %rs311, 255;
	setp.eq.s16 	%p27, %rs124, 0;
	setp.eq.s16 	%p28, %rs123, 0;
	min.s64 	%rd191, %rd176, %rd329;
	selp.b16 	%rs125, %rs311, 1, %p28;
	selp.b16 	%rs126, %rs122, %rs125, %p27;
	and.b16  	%rs127, %rs126, 255;
	selp.b64 	%rd192, %rd329, %rd191, %p28;
	selp.b64 	%rd193, %rd176, %rd192, %p27;
	add.s64 	%rd179, %rd350, -8200;
	// begin inline asm
	ld.global.nc.u64 %rd178, [%rd179];
	// end inline asm
	add.s64 	%rd181, %rd350, -8192;
	// begin inline asm
	ld.global.nc.u64 %rd180, [%rd181];
	// end inline asm
	cvt.u16.u64 	%rs128, %rd178;
	and.b16  	%rs129, %rs128, 255;
	setp.eq.s16 	%p29, %rs127, 0;
	setp.eq.s16 	%p30, %rs129, 0;
	min.s64 	%rd194, %rd180, %rd193;
	selp.b16 	%rs130, %rs126, 1, %p30;
	selp.b16 	%rs131, %rs128, %rs130, %p29;
	and.b16  	%rs132, %rs131, 255;
	selp.b64 	%rd195, %rd193, %rd194, %p30;
	selp.b64 	%rd196, %rd180, %rd195, %p29;
	add.s64 	%rd183, %rd350, -4104;
	// begin inline asm
	ld.global.nc.u64 %rd182, [%rd183];
	// end inline asm
	add.s64 	%rd185, %rd350, -4096;
	// begin inline asm
	ld.global.nc.u64 %rd184, [%rd185];
	// end inline asm
	cvt.u16.u64 	%rs133, %rd182;
	and.b16  	%rs134, %rs133, 255;
	setp.eq.s16 	%p31, %rs132, 0;
	setp.eq.s16 	%p32, %rs134, 0;
	min.s64 	%rd197, %rd184, %rd196;
	selp.b16 	%rs135, %rs131, 1, %p32;
	selp.b16 	%rs136, %rs133, %rs135, %p31;
	and.b16  	%rs137, %rs136, 255;
	selp.b64 	%rd198, %rd196, %rd197, %p32;
	selp.b64 	%rd199, %rd184, %rd198, %p31;
	add.s64 	%rd187, %rd350, -8;
	// begin inline asm
	ld.global.nc.u64 %rd186, [%rd187];
	// end inline asm
	// begin inline asm
	ld.global.nc.u64 %rd188, [%rd350];
	// end inline asm
	cvt.u16.u64 	%rs138, %rd186;
	and.b16  	%rs139, %rs138, 255;
	setp.eq.s16 	%p33, %rs137, 0;
	setp.eq.s16 	%p34, %rs139, 0;
	min.s64 	%rd200, %rd188, %rd199;
	selp.b16 	%rs140, %rs136, 1, %p34;
	selp.b16 	%rs311, %rs138, %rs140, %p33;
	selp.b64 	%rd201, %rd199, %rd200, %p34;
	selp.b64 	%rd329, %rd188, %rd201, %p33;
	add.s32 	%r403, %r403, 1024;
	add.s64 	%rd350, %rd350, 16384;
	add.s32 	%r404, %r404, 1024;
	setp.lt.s32 	%p35, %r403, %r21;
	@%p35 bra 	$L__BB7_85;
$L__BB7_86:
	// begin inline asm
	mov.u32 %r48, %laneid;
	// end inline asm
	cvt.u32.u16 	%r69, %rs311;
	and.b32  	%r50, %r69, 255;
	mov.b32 	%r66, 1;
	mov.b32 	%r67, 31;
	mov.b32 	%r68, -1;
	// begin inline asm
	shfl.sync.down.b32 %r49, %r50, %r66, %r67, %r68;
	// end inline asm
	// begin inline asm
	shfl.sync.down.b32 %r54, %r55, %r66, %r67, %r68;
	// end inline asm
	mov.b64 	{%r60, %r65}, %rd329;
	// begin inline asm
	shfl.sync.down.b32 %r59, %r60, %r66, %r67, %r68;
	// end inline asm
	// begin inline asm
	shfl.sync.down.b32 %r64, %r65, %r66, %r67, %r68;
	// end inline asm
	mov.b64 	%rd83, {%r59, %r64};
	cvt.u16.u32 	%rs65, %r49;
	setp.gt.s32 	%p36, %r48, 30;
	@%p36 bra 	$L__BB7_90;
	and.b16  	%rs141, %rs311, 255;
	setp.eq.s16 	%p37, %rs141, 0;
	and.b16  	%rs142, %rs65, 255;
	setp.eq.s16 	%p38, %rs142, 0;
	or.pred  	%p39, %p37, %p38;
	@%p39 bra 	$L__BB7_89;
	min.s64 	%rd329, %rd83, %rd329;
	mov.b16 	%rs311, 1;
	bra.uni 	$L__BB7_90;
$L__BB7_89:
	setp.eq.s16 	%p40, %rs141, 0;
	selp.b16 	%rs311, %rs65, %rs311, %p40;
	selp.b64 	%rd329, %rd83, %rd329, %p40;
$L__BB7_90:
	cvt.u32.u16 	%r90, %rs311;
	and.b32  	%r71, %r90, 255;
	mov.b32 	%r87, 2;
	mov.b32 	%r88, 31;
	mov.b32 	%r89, -1;
	// begin inline asm
	shfl.sync.down.b32 %r70, %r71, %r87, %r88, %r89;
	// end inline asm
	// begin inline asm
	shfl.sync.down.b32 %r75, %r76, %r87, %r88, %r89;
	// end inline asm
	mov.b64 	{%r81, %r86}, %rd329;
	// begin inline asm
	shfl.sync.down.b32 %r80, %r81, %r87, %r88, %r89;
	// end inline asm
	// begin inline asm
	shfl.sync.down.b32 %r85, %r86, %r87, %r88, %r89;
	// end inline asm
	mov.b64 	%rd87, {%r80, %r85};
	cvt.u16.u32 	%rs68, %r70;
	setp.gt.s32 	%p41, %r48, 29;
	@%p41 bra 	$L__BB7_94;
	and.b16  	%rs145, %rs311, 255;
	setp.eq.s16 	%p42, %rs145, 0;
	and.b16  	%rs146, %rs68, 255;
	setp.eq.s16 	%p43, %rs146, 0;
	or.pred  	%p44, %p42, %p43;
	@%p44 bra 	$L__BB7_93;
	min.s64 	%rd329, %rd87, %rd329;
	mov.b16 	%rs311, 1;
	bra.uni 	$L__BB7_94;
$L__BB7_93:
	setp.eq.s16 	%p45, %rs145, 0;
	selp.b16 	%rs311, %rs68, %rs311, %p45;
	selp.b64 	%rd329, %rd87, %rd329, %p45;
$L__BB7_94:
	cvt.u32.u16 	%r111, %rs311;
	and.b32  	%r92, %r111, 255;
	mov.b32 	%r108, 4;
	mov.b32 	%r109, 31;
	mov.b32 	%r110, -1;
	// begin inline asm
	shfl.sync.down.b32 %r91, %r92, %r108, %r109, %r110;
	// end inline asm
	// begin inline asm
	shfl.sync.down.b32 %r96, %r97, %r108, %r109, %r110;
	// end inline asm
	mov.b64 	{%r102, %r107}, %rd329;
	// begin inline asm
	shfl.sync.down.b32 %r101, %r102, %r108, %r109, %r110;
	// end inline asm
	// begin inline asm
	shfl.sync.down.b32 %r106, %r107, %r108, %r109, %r110;
	// end inline asm
	mov.b64 	%rd91, {%r101, %r106};
	cvt.u16.u32 	%rs71, %r91;
	setp.gt.s32 	%p46, %r48, 27;
	@%p46 bra 	$L__BB7_98;
	and.b16  	%rs149, %rs311, 255;
	setp.eq.s16 	%p47, %rs149, 0;
	and.b16  	%rs150, %rs71, 255;
	setp.eq.s16 	%p48, %rs150, 0;
	or.pred  	%p49, %p47, %p48;
	@%p49 bra 	$L__BB7_97;
	min.s64 	%rd329, %rd91, %rd329;
	mov.b16 	%rs311, 1;
	bra.uni 	$L__BB7_98;
$L__BB7_97:
	setp.eq.s16 	%p50, %rs149, 0;
	selp.b16 	%rs311, %rs71, %rs311, %p50;
	selp.b64 	%rd329, %rd91, %rd329, %p50;
$L__BB7_98:
	cvt.u32.u16 	%r132, %rs311;
	and.b32  	%r113, %r132, 255;
	mov.b32 	%r129, 8;
	mov.b32 	%r130, 31;
	mov.b32 	%r131, -1;
	// begin inline asm
	shfl.sync.down.b32 %r112, %r113, %r129, %r130, %r131;
	// end inline asm
	// begin inline asm
	shfl.sync.down.b32 %r117, %r118, %r129, %r130, %r131;
	// end inline asm
	mov.b64 	{%r123, %r128}, %rd329;
	// begin inline asm
	shfl.sync.down.b32 %r122, %r123, %r129, %r130, %r131;
	// end inline asm
	// begin inline asm
	shfl.sync.down.b32 %r127, %r128, %r129, %r130, %r131;
	// end inline asm
	mov.b64 	%rd95, {%r122, %r127};
	cvt.u16.u32 	%rs74, %r112;
	setp.gt.s32 	%p51, %r48, 23;
	@%p51 bra 	$L__BB7_102;
	and.b16  	%rs153, %rs311, 255;
	setp.eq.s16 	%p52, %rs153, 0;
	and.b16  	%rs154, %rs74, 255;
	setp.eq.s16 	%p53, %rs154, 0;
	or.pred  	%p54, %p52, %p53;
	@%p54 bra 	$L__BB7_101;
	min.s64 	%rd329, %rd95, %rd329;
	mov.b16 	%rs311, 1;
	bra.uni 	$L__BB7_102;
$L__BB7_101:
	setp.eq.s16 	%p55, %rs153, 0;
	selp.b16 	%rs311, %rs74, %rs311, %p55;
	selp.b64 	%rd329, %rd95, %rd329, %p55;
$L__BB7_102:
	cvt.u32.u16 	%r153, %rs311;
	and.b32  	%r134, %r153, 255;
	mov.b32 	%r150, 16;
	mov.b32 	%r151, 31;
	mov.b32 	%r152, -1;
	// begin inline asm
	shfl.sync.down.b32 %r133, %r134, %r150, %r151, %r152;
	// end inline asm
	// begin inline asm
	shfl.sync.down.b32 %r138, %r139, %r150, %r151, %r152;
	// end inline asm
	mov.b64 	{%r144, %r149}, %rd329;
	// begin inline asm
	shfl.sync.down.b32 %r143, %r144, %r150, %r151, %r152;
	// end inline asm
	// begin inline asm
	shfl.sync.down.b32 %r148, %r149, %r150, %r151, %r152;
	// end inline asm
	mov.b64 	%rd99, {%r143, %r148};
	cvt.u16.u32 	%rs77, %r133;
	setp.gt.s32 	%p56, %r48, 15;
	@%p56 bra 	$L__BB7_106;
	and.b16  	%rs157, %rs311, 255;
	setp.eq.s16 	%p57, %rs157, 0;
	and.b16  	%rs158, %rs77, 255;
	setp.eq.s16 	%p58, %rs158, 0;
	or.pred  	%p59, %p57, %p58;
	@%p59 bra 	$L__BB7_105;
	min.s64 	%rd329, %rd99, %rd329;
	mov.b16 	%rs311, 1;
	bra.uni 	$L__BB7_106;
$L__BB7_105:
	setp.eq.s16 	%p60, %rs157, 0;
	selp.b16 	%rs311, %rs77, %rs311, %p60;
	selp.b64 	%rd329, %rd99, %rd329, %p60;
$L__BB7_106:
	setp.ne.s32 	%p61, %r48, 0;
	@%p61 bra 	$L__BB7_108;
	shr.u32 	%r154, %r16, 1;
	and.b32  	%r155, %r154, 496;
	mov.u32 	%r156, _ZZN3cub18CUB_300001_SM_10006detail6reduce28DeviceReduceSingleTileKernelINS2_10policy_hubIN4cuda3std3__45tupleIJblEEEjN6thrust24THRUST_300001_SM_1000_NS8cuda_cub9__find_if7functorIS9_EEE10Policy1000EPS9_SI_iSF_S9_S9_NS7_10__identityEEEvT0_T1_T2_T3_T4_T6_E12temp_storage;
	add.s32 	%r157, %r156, %r155;
	st.shared.u8 	[%r157+8], %rs311;
	st.shared.u64 	[%r157+16], %rd329;
$L__BB7_108:
	bar.sync 	0;
	setp.ne.s32 	%p62, %r16, 0;
	@%p62 bra 	$L__BB7_110;
	ld.shared.u8 	%rs161, [_ZZN3cub18CUB_300001_SM_10006detail6reduce28DeviceReduceSingleTileKernelINS2_10policy_hubIN4cuda3std3__45tupleIJblEEEjN6thrust24THRUST_300001_SM_1000_NS8cuda_cub9__find_if7functorIS9_EEE10Policy1000EPS9_SI_iSF_S9_S9_NS7_10__identityEEEvT0_T1_T2_T3_T4_T6_E12temp_storage+24];
	ld.shared.u64 	%rd202, [_ZZN3cub18CUB_300001_SM_10006detail6reduce28DeviceReduceSingleTileKernelINS2_10policy_hubIN4cuda3std3__45tupleIJblEEEjN6thrust24THRUST_300001_SM_1000_NS8cuda_cub9__find_if7functorIS9_EEE10Policy1000EPS9_SI_iSF_S9_S9_NS7_10__identityEEEvT0_T1_T2_T3_T4_T6_E12temp_storage+32];
	and.b16  	%rs162, %rs311, 255;
	setp.eq.s16 	%p63, %rs162, 0;
	setp.eq.s16 	%p64, %rs161, 0;
	min.s64 	%rd203, %rd202, %rd329;
	selp.b16 	%rs163, %rs311, 1, %p64;
	selp.b16 	%rs164, %rs161, %rs163, %p63;
	and.b16  	%rs165, %rs164, 255;
	selp.b64 	%rd204, %rd329, %rd203, %p64;
	selp.b64 	%rd205, %rd202, %rd204, %p63;
	ld.shared.u8 	%rs166, [_ZZN3cub18CUB_300001_SM_10006detail6reduce28DeviceReduceSingleTileKernelINS2_10policy_hubIN4cuda3std3__45tupleIJblEEEjN6thrust24THRUST_300001_SM_1000_NS8cuda_cub9__find_if7functorIS9_EEE10Policy1000EPS9_SI_iSF_S9_S9_NS7_10__identityEEEvT0_T1_T2_T3_T4_T6_E12temp_storage+40];
	ld.shared.u64 	%rd206, [_ZZN3cub18CUB_300001_SM_10006detail6reduce28DeviceReduceSingleTileKernelINS2_10policy_hubIN4cuda3std3__45tupleIJblEEEjN6thrust24THRUST_300001_SM_1000_NS8cuda_cub9__find_if7functorIS9_EEE10Policy1000EPS9_SI_iSF_S9_S9_NS7_10__identityEEEvT0_T1_T2_T3_T4_T6_E12temp_storage+48];
	setp.eq.s16 	%p65, %rs165, 0;
	setp.eq.s16 	%p66, %rs166, 0;
	min.s64 	%rd207, %rd206, %rd205;
	selp.b16 	%rs167, %rs164, 1, %p66;
	selp.b16 	%rs168, %rs166, %rs167, %p65;
	and.b16  	%rs169, %rs168, 255;
	selp.b64 	%rd208, %rd205, %rd207, %p66;
	selp.b64 	%rd209, %rd206, %rd208, %p65;
	ld.shared.u8 	%rs170, [_ZZN3cub18CUB_300001_SM_10006detail6reduce28DeviceReduceSingleTileKernelINS2_10policy_hubIN4cuda3std3__45tupleIJblEEEjN6thrust24THRUST_300001_SM_1000_NS8cuda_cub9__find_if7functorIS9_EEE10Policy1000EPS9_SI_iSF_S9_S9_NS7_10__identityEEEvT0_T1_T2_T3_T4_T6_E12temp_storage+56];
	ld.shared.u64 	%rd210, [_ZZN3cub18CUB_300001_SM_10006detail6reduce28DeviceReduceSingleTileKernelINS2_10policy_hubIN4cuda3std3__45tupleIJblEEEjN6thrust24THRUST_300001_SM_1000_NS8cuda_cub9__find_if7functorIS9_EEE10Policy1000EPS9_SI_iSF_S9_S9_NS7_10__identityEEEvT0_T1_T2_T3_T4_T6_E12temp_storage+64];
	setp.eq.s16 	%p67, %rs169, 0;
	setp.eq.s16 	%p68, %rs170, 0;
	min.s64 	%rd211, %rd210, %rd209;
	selp.b16 	%rs171, %rs168, 1, %p68;
	selp.b16 	%rs172, %rs170, %rs171, %p67;
	and.b16  	%rs173, %rs172, 255;
	selp.b64 	%rd212, %rd209, %rd211, %p68;
	selp.b64 	%rd213, %rd210, %rd212, %p67;
	ld.shared.u8 	%rs174, [_ZZN3cub18CUB_300001_SM_10006detail6reduce28DeviceReduceSingleTileKernelINS2_10policy_hubIN4cuda3std3__45tupleIJblEEEjN6thrust24THRUST_300001_SM_1000_NS8cuda_cub9__find_if7functorIS9_EEE10Policy1000EPS9_SI_iSF_S9_S9_NS7_10__identityEEEvT0_T1_T2_T3_T4_T6_E12temp_storage+72];
	ld.shared.u64 	%rd214, [_ZZN3cub18CUB_300001_SM_10006detail6reduce28DeviceReduceSingleTileKernelINS2_10policy_hubIN4cuda3std3__45tupleIJblEEEjN6thrust24THRUST_300001_SM_1000_NS8cuda_cub9__find_if7functorIS9_EEE10Policy1000EPS9_SI_iSF_S9_S9_NS7_10__identityEEEvT0_T1_T2_T3_T4_T6_E12temp_storage+80];
	setp.eq.s16 	%p69, %rs173, 0;
	setp.eq.s16 	%p70, %rs174, 0;
	min.s64 	%rd215, %rd214, %rd213;
	selp.b16 	%rs175, %rs172, 1, %p70;
	selp.b16 	%rs176, %rs174, %rs175, %p69;
	and.b16  	%rs177, %rs176, 255;
	selp.b64 	%rd216, %rd213, %rd215, %p70;
	selp.b64 	%rd217, %rd214, %rd216, %p69;
	ld.shared.u8 	%rs178, [_ZZN3cub18CUB_300001_SM_10006detail6reduce28DeviceReduceSingleTileKernelINS2_10policy_hubIN4cuda3std3__45tupleIJblEEEjN6thrust24THRUST_300001_SM_1000_NS8cuda_cub9__find_if7functorIS9_EEE10Policy1000EPS9_SI_iSF_S9_S9_NS7_10__identityEEEvT0_T1_T2_T3_T4_T6_E12temp_storage+88];
	ld.shared.u64 	%rd218, [_ZZN3cub18CUB_300001_SM_10006detail6reduce28DeviceReduceSingleTileKernelINS2_10policy_hubIN4cuda3std3__45tupleIJblEEEjN6thrust24THRUST_300001_SM_1000_NS8cuda_cub9__find_if7functorIS9_EEE10Policy1000EPS9_SI_iSF_S9_S9_NS7_10__identityEEEvT0_T1_T2_T3_T4_T6_E12temp_storage+96];
	setp.eq.s16 	%p71, %rs177, 0;
	setp.eq.s16 	%p72, %rs178, 0;
	min.s64 	%rd219, %rd218, %rd217;
	selp.b16 	%rs179, %rs176, 1, %p72;
	selp.b16 	%rs180, %rs178, %rs179, %p71;
	and.b16  	%rs181, %rs180, 255;
	selp.b64 	%rd220, %rd217, %rd219, %p72;
	selp.b64 	%rd221, %rd218, %rd220, %p71;
	ld.shared.u8 	%rs182, [_ZZN3cub18CUB_300001_SM_10006detail6reduce28DeviceReduceSingleTileKernelINS2_10policy_hubIN4cuda3std3__45tupleIJblEEEjN6thrust24THRUST_300001_SM_1000_NS8cuda_cub9__find_if7functorIS9_EEE10Policy1000EPS9_SI_iSF_S9_S9_NS7_10__identityEEEvT0_T1_T2_T3_T4_T6_E12temp_storage+104];
	ld.shared.u64 	%rd222, [_ZZN3cub18CUB_300001_SM_10006detail6reduce28DeviceReduceSingleTileKernelINS2_10policy_hubIN4cuda3std3__45tupleIJblEEEjN6thrust24THRUST_300001_SM_1000_NS8cuda_cub9__find_if7functorIS9_EEE10Policy1000EPS9_SI_iSF_S9_S9_NS7_10__identityEEEvT0_T1_T2_T3_T4_T6_E12temp_storage+112];
	setp.eq.s16 	%p73, %rs181, 0;
	setp.eq.s16 	%p74, %rs182, 0;
	min.s64 	%rd223, %rd222, %rd221;
	selp.b16 	%rs183, %rs180, 1, %p74;
	selp.b16 	%rs184, %rs182, %rs183, %p73;
	and.b16  	%rs185, %rs184, 255;
	selp.b64 	%rd224, %rd221, %rd223, %p74;
	selp.b64 	%rd225, %rd222, %rd224, %p73;
	ld.shared.u8 	%rs186, [_ZZN3cub18CUB_300001_SM_10006detail6reduce28DeviceReduceSingleTileKernelINS2_10policy_hubIN4cuda3std3__45tupleIJblEEEjN6thrust24THRUST_300001_SM_1000_NS8cuda_cub9__find_if7functorIS9_EEE10Policy1000EPS9_SI_iSF_S9_S9_NS7_10__identityEEEvT0_T1_T2_T3_T4_T6_E12temp_storage+120];
	ld.shared.u64 	%rd226, [_ZZN3cub18CUB_300001_SM_10006detail6reduce28DeviceReduceSingleTileKernelINS2_10policy_hubIN4cuda3std3__45tupleIJblEEEjN6thrust24THRUST_300001_SM_1000_NS8cuda_cub9__find_if7functorIS9_EEE10Policy1000EPS9_SI_iSF_S9_S9_NS7_10__identityEEEvT0_T1_T2_T3_T4_T6_E12temp_storage+128];
	setp.eq.s16 	%p75, %rs185, 0;
	setp.eq.s16 	%p76, %rs186, 0;
	min.s64 	%rd227, %rd226, %rd225;
	selp.b16 	%rs187, %rs184, 1, %p76;
	selp.b16 	%rs311, %rs186, %rs187, %p75;
	selp.b64 	%rd228, %rd225, %rd227, %p76;
	selp.b64 	%rd329, %rd226, %rd228, %p75;
$L__BB7_110:
	mov.u32 	%r391, %tid.x;
	setp.ne.s32 	%p184, %r391, 0;
	@%p184 bra 	$L__BB7_112;
	setp.eq.s16 	%p185, %rs82, 0;
	and.b16  	%rs302, %rs311, 255;
	setp.eq.s16 	%p186, %rs302, 0;
	min.s64 	%rd319, %rd329, %rd106;
	selp.b16 	%rs303, %rs82, 1, %p186;
	selp.b16 	%rs304, %rs311, %rs303, %p185;
	selp.b64 	%rd320, %rd106, %rd319, %p186;
	selp.b64 	%rd321, %rd329, %rd320, %p185;
	st.global.u8 	[%rd1], %rs304;
	st.global.u64 	[%rd1+8], %rd321;
$L__BB7_112:
	ret;

}
	// .globl	_ZN3cub18CUB_300001_SM_10006detail6reduce28DeviceReduceSingleTileKernelINS2_10policy_hubIN4cuda3std3__45tupleIJblEEEyN6thrust24THRUST_300001_SM_1000_NS8cuda_cub9__find_if7functorIS9_EEE10Policy1000ENSB_12zip_iteratorINS8_IJNSD_26transform_input_iterator_tIbNSC_6detail35transform_pair_of_input_iterators_tIbNSB_6detail15normal_iteratorINSB_10device_ptrIiEEEESQ_NS7_8equal_toIiEEEENS7_10__not_fn_tINS7_10__identityEEEEENSB_17counting_iteratorIlNSB_11use_defaultESZ_SZ_EEEEEEEPS9_ySF_S9_S9_SV_EEvT0_T1_T2_T3_T4_T6_
.visible .entry _ZN3cub18CUB_300001_SM_10006detail6reduce28DeviceReduceSingleTileKernelINS2_10policy_hubIN4cuda3std3__45tupleIJblEEEyN6thrust24THRUST_300001_SM_1000_NS8cuda_cub9__find_if7functorIS9_EEE10Policy1000ENSB_12zip_iteratorINS8_IJNSD_26transform_input_iterator_tIbNSC_6detail35transform_pair_of_input_iterators_tIbNSB_6detail15normal_iteratorINSB_10device_ptrIiEEEESQ_NS7_8equal_toIiEEEENS7_10__not_fn_tINS7_10__identityEEEEENSB_17counting_iteratorIlNSB_11use_defaultESZ_SZ_EEEEEEEPS9_ySF_S9_S9_SV_EEvT0_T1_T2_T3_T4_T6_(
	.param .align 8 .b8 _ZN3cub18CUB_300001_SM_10006detail6reduce28DeviceReduceSingleTileKernelINS2_10policy_hubIN4cuda3std3__45tupleIJblEEEyN6thrust24THRUST_300001_SM_1000_NS8cuda_cub9__find_if7functorIS9_EEE10Policy1000ENSB_12zip_iteratorINS8_IJNSD_26transform_input_iterator_tIbNSC_6detail35transform_pair_of_input_iterators_tIbNSB_6detail15normal_iteratorINSB_10device_ptrIiEEEESQ_NS7_8equal_toIiEEEENS7_10__not_fn_tINS7_10__identityEEEEENSB_17counting_iteratorIlNSB_11use_defaultESZ_SZ_EEEEEEEPS9_ySF_S9_S9_SV_EEvT0_T1_T2_T3_T4_T6__param_0[40],
	.param .u64 .ptr .align 1 _ZN3cub18CUB_300001_SM_10006detail6reduce28DeviceReduceSingleTileKernelINS2_10policy_hubIN4cuda3std3__45tupleIJblEEEyN6thrust24THRUST_300001_SM_1000_NS8cuda_cub9__find_if7functorIS9_EEE10Policy1000ENSB_12zip_iteratorINS8_IJNSD_26transform_input_iterator_tIbNSC_6detail35transform_pair_of_input_iterators_tIbNSB_6detail15normal_iteratorINSB_10device_ptrIiEEEESQ_NS7_8equal_toIiEEEENS7_10__not_fn_tINS7_10__identityEEEEENSB_17counting_iteratorIlNSB_11use_defaultESZ_SZ_EEEEEEEPS9_ySF_S9_S9_SV_EEvT0_T1_T2_T3_T4_T6__param_1,
	.param .u64 _ZN3cub18CUB_300001_SM_10006detail6reduce28DeviceReduceSingleTileKernelINS2_10policy_hubIN4cuda3std3__45tupleIJblEEEyN6thrust24THRUST_300001_SM_1000_NS8cuda_cub9__find_if7functorIS9_EEE10Policy1000ENSB_12zip_iteratorINS8_IJNSD_26transform_input_iterator_tIbNSC_6detail35transform_pair_of_input_iterators_tIbNSB_6detail15normal_iteratorINSB_10device_ptrIiEEEESQ_NS7_8equal_toIiEEEENS7_10__not_fn_tINS7_10__identityEEEEENSB_17counting_iteratorIlNSB_11use_defaultESZ_SZ_EEEEEEEPS9_ySF_S9_S9_SV_EEvT0_T1_T2_T3_T4_T6__param_2,
	.param .align 1 .b8 _ZN3cub18CUB_300001_SM_10006detail6reduce28DeviceReduceSingleTileKernelINS2_10policy_hubIN4cuda3std3__45tupleIJblEEEyN6thrust24THRUST_300001_SM_1000_NS8cuda_cub9__find_if7functorIS9_EEE10Policy1000ENSB_12zip_iteratorINS8_IJNSD_26transform_input_iterator_tIbNSC_6detail35transform_pair_of_input_iterators_tIbNSB_6detail15normal_iteratorINSB_10device_ptrIiEEEESQ_NS7_8equal_toIiEEEENS7_10__not_fn_tINS7_10__identityEEEEENSB_17counting_iteratorIlNSB_11use_defaultESZ_SZ_EEEEEEEPS9_ySF_S9_S9_SV_EEvT0_T1_T2_T3_T4_T6__param_3[1],
	.param .align 8 .b8 _ZN3cub18CUB_300001_SM_10006detail6reduce28DeviceReduceSingleTileKernelINS2_10policy_hubIN4cuda3std3__45tupleIJblEEEyN6thrust24THRUST_300001_SM_1000_NS8cuda_cub9__find_if7functorIS9_EEE10Policy1000ENSB_12zip_iteratorINS8_IJNSD_26transform_input_iterator_tIbNSC_6detail35transform_pair_of_input_iterators_tIbNSB_6detail15normal_iteratorINSB_10device_ptrIiEEEESQ_NS7_8equal_toIiEEEENS7_10__not_fn_tINS7_10__identityEEEEENSB_17counting_iteratorIlNSB_11use_defaultESZ_SZ_EEEEEEEPS9_ySF_S9_S9_SV_EEvT0_T1_T2_T3_T4_T6__param_4[16],
	.param .align 1 .b8 _ZN3cub18CUB_300001_SM_10006detail6reduce28DeviceReduceSingleTileKernelINS2_10policy_hubIN4cuda3std3__45tupleIJblEEEyN6thrust24THRUST_300001_SM_1000_NS8cuda_cub9__find_if7functorIS9_EEE10Policy1000ENSB_12zip_iteratorINS8_IJNSD_26transform_input_iterator_tIbNSC_6detail35transform_pair_of_input_iterators_tIbNSB_6detail15normal_iteratorINSB_10device_ptrIiEEEESQ_NS7_8equal_toIiEEEENS7_10__not_fn_tINS7_10__identityEEEEENSB_17counting_iteratorIlNSB_11use_defaultESZ_SZ_EEEEEEEPS9_ySF_S9_S9_SV_EEvT0_T1_T2_T3_T4_T6__param_5[1]
)
.maxntid 256
.minnctapersm 1
{
	.reg .pred 	%p<329>;
	.reg .b16 	%rs<423>;
	.reg .b32 	%r<514>;
	.reg .b64 	%rd<450>;
	// demoted variable
	.shared .align 8 .b8 _ZZN3cub18CUB_300001_SM_10006detail6reduce28DeviceReduceSingleTileKernelINS2_10policy_hubIN4cuda3std3__45tupleIJblEEEyN6thrust24THRUST_300001_SM_1000_NS8cuda_cub9__find_if7functorIS9_EEE10Policy1000ENSB_12zip_iteratorINS8_IJNSD_26transform_input_iterator_tIbNSC_6detail35transform_pair_of_input_iterators_tIbNSB_6detail15normal_iteratorINSB_10device_ptrIiEEEESQ_NS7_8equal_toIiEEEENS7_10__not_fn_tINS7_10__identityEEEEENSB_17counting_iteratorIlNSB_11use_defaultESZ_SZ_EEEEEEEPS9_ySF_S9_S9_SV_EEvT0_T1_T2_T3_T4_T6_E12temp_storage[152];
	ld.param.u64 	%rd122, [_ZN3cub18CUB_300001_SM_10006detail6reduce28DeviceReduceSingleTileKernelINS2_10policy_hubIN4cuda3std3__45tupleIJblEEEyN6thrust24THRUST_300001_SM_1000_NS8cuda_cub9__find_if7functorIS9_EEE10Policy1000ENSB_12zip_iteratorINS8_IJNSD_26transform_input_iterator_tIbNSC_6detail35transform_pair_of_input_iterators_tIbNSB_6detail15normal_iteratorINSB_10device_ptrIiEEEESQ_NS7_8equal_toIiEEEENS7_10__not_fn_tINS7_10__identityEEEEENSB_17counting_iteratorIlNSB_11use_defaultESZ_SZ_EEEEEEEPS9_ySF_S9_S9_SV_EEvT0_T1_T2_T3_T4_T6__param_4+8];
	ld.param.u64 	%rd120, [_ZN3cub18CUB_300001_SM_10006detail6reduce28DeviceReduceSingleTileKernelINS2_10policy_hubIN4cuda3std3__45tupleIJblEEEyN6thrust24THRUST_300001_SM_1000_NS8cuda_cub9__find_if7functorIS9_EEE10Policy1000ENSB_12zip_iteratorINS8_IJNSD_26transform_input_iterator_tIbNSC_6detail35transform_pair_of_input_iterators_tIbNSB_6detail15normal_iteratorINSB_10device_ptrIiEEEESQ_NS7_8equal_toIiEEEENS7_10__not_fn_tINS7_10__identityEEEEENSB_17counting_iteratorIlNSB_11use_defaultESZ_SZ_EEEEEEEPS9_ySF_S9_S9_SV_EEvT0_T1_T2_T3_T4_T6__param_0+32];
	ld.param.u64 	%rd119, [_ZN3cub18CUB_300001_SM_10006detail6reduce28DeviceReduceSingleTileKernelINS2_10policy_hubIN4cuda3std3__45tupleIJblEEEyN6thrust24THRUST_300001_SM_1000_NS8cuda_cub9__find_if7functorIS9_EEE10Policy1000ENSB_12zip_iteratorINS8_IJNSD_26transform_input_iterator_tIbNSC_6detail35transform_pair_of_input_iterators_tIbNSB_6detail15normal_iteratorINSB_10device_ptrIiEEEESQ_NS7_8equal_toIiEEEENS7_10__not_fn_tINS7_10__identityEEEEENSB_17counting_iteratorIlNSB_11use_defaultESZ_SZ_EEEEEEEPS9_ySF_S9_S9_SV_EEvT0_T1_T2_T3_T4_T6__param_0+8];
	ld.param.u64 	%rd118, [_ZN3cub18CUB_300001_SM_10006detail6reduce28DeviceReduceSingleTileKernelINS2_10policy_hubIN4cuda3std3__45tupleIJblEEEyN6thrust24THRUST_300001_SM_1000_NS8cuda_cub9__find_if7functorIS9_EEE10Policy1000ENSB_12zip_iteratorINS8_IJNSD_26transform_input_iterator_tIbNSC_6detail35transform_pair_of_input_iterators_tIbNSB_6detail15normal_iteratorINSB_10device_ptrIiEEEESQ_NS7_8equal_toIiEEEENS7_10__not_fn_tINS7_10__identityEEEEENSB_17counting_iteratorIlNSB_11use_defaultESZ_SZ_EEEEEEEPS9_ySF_S9_S9_SV_EEvT0_T1_T2_T3_T4_T6__param_0];
	ld.param.u64 	%rd123, [_ZN3cub18CUB_300001_SM_10006detail6reduce28DeviceReduceSingleTileKernelINS2_10policy_hubIN4cuda3std3__45tupleIJblEEEyN6thrust24THRUST_300001_SM_1000_NS8cuda_cub9__find_if7functorIS9_EEE10Policy1000ENSB_12zip_iteratorINS8_IJNSD_26transform_input_iterator_tIbNSC_6detail35transform_pair_of_input_iterators_tIbNSB_6detail15normal_iteratorINSB_10device_ptrIiEEEESQ_NS7_8equal_toIiEEEENS7_10__not_fn_tINS7_10__identityEEEEENSB_17counting_iteratorIlNSB_11use_defaultESZ_SZ_EEEEEEEPS9_ySF_S9_S9_SV_EEvT0_T1_T2_T3_T4_T6__param_1];
	ld.param.u64 	%rd121, [_ZN3cub18CUB_300001_SM_10006detail6reduce28DeviceReduceSingleTileKernelINS2_10policy_hubIN4cuda3std3__45tupleIJblEEEyN6thrust24THRUST_300001_SM_1000_NS8cuda_cub9__find_if7functorIS9_EEE10Policy1000ENSB_12zip_iteratorINS8_IJNSD_26transform_input_iterator_tIbNSC_6detail35transform_pair_of_input_iterators_tIbNSB_6detail15normal_iteratorINSB_10device_ptrIiEEEESQ_NS7_8equal_toIiEEEENS7_10__not_fn_tINS7_10__identityEEEEENSB_17counting_iteratorIlNSB_11use_defaultESZ_SZ_EEEEEEEPS9_ySF_S9_S9_SV_EEvT0_T1_T2_T3_T4_T6__param_2];
	ld.param.u8 	%rs108, [_ZN3cub18CUB_300001_SM_10006detail6reduce28DeviceReduceSingleTileKernelINS2_10policy_hubIN4cuda3std3__45tupleIJblEEEyN6thrust24THRUST_300001_SM_1000_NS8cuda_cub9__find_if7functorIS9_EEE10Policy1000ENSB_12zip_iteratorINS8_IJNSD_26transform_input_iterator_tIbNSC_6detail35transform_pair_of_input_iterators_tIbNSB_6detail15normal_iteratorINSB_10device_ptrIiEEEESQ_NS7_8equal_toIiEEEENS7_10__not_fn_tINS7_10__identityEEEEENSB_17counting_iteratorIlNSB_11use_defaultESZ_SZ_EEEEEEEPS9_ySF_S9_S9_SV_EEvT0_T1_T2_T3_T4_T6__param_4];
	cvta.to.global.u64 	%rd1, %rd123;
	setp.ne.s64 	%p1, %rd121, 0;
	@%p1 bra 	$L__BB8_3;
	mov.u32 	%r502, %tid.x;
	setp.ne.s32 	%p328, %r502, 0;
	@%p328 bra 	$L__BB8_122;
	st.global.u8 	[%rd1], %rs108;
	st.global.u64 	[%rd1+8], %rd122;
	bra.uni 	$L__BB8_122;
$L__BB8_3:
	cvta.to.global.u64 	%rd2, %rd118;
	cvta.to.global.u64 	%rd3, %rd119;
	setp.gt.u64 	%p2, %rd121, 1023;
	@%p2 bra 	$L__BB8_80;
	cvt.u32.u64 	%r1, %rd121;
	mov.u32 	%r2, %tid.x;
	setp.ge.u32 	%p149, %r2, %r1;
	mov.b16 	%rs391, 0;
	mov.b64 	%rd416, 0;
	mov.u32 	%r506, %r2;
	@%p149 bra 	$L__BB8_6;
	cvt.u64.u32 	%rd273, %r2;
	mul.wide.u32 	%rd274, %r2, 4;
	add.s64 	%rd275, %rd2, %rd274;
	add.s64 	%rd276, %rd3, %rd274;
	add.s64 	%rd416, %rd120, %rd273;
	ld.global.u32 	%r232, [%rd275];
	ld.global.u32 	%r233, [%rd276];
	setp.ne.s32 	%p150, %r232, %r233;
	selp.u16 	%rs391, 1, 0, %p150;
	add.s32 	%r506, %r2, 256;
$L__BB8_6:
	setp.ge.u32 	%p151, %r506, %r1;
	@%p151 bra 	$L__BB8_18;
	not.b32 	%r234, %r506;
	add.s32 	%r5, %r234, %r1;
	shr.u32 	%r235, %r5, 8;
	add.s32 	%r6, %r235, 1;
	and.b32  	%r7, %r6, 7;
	setp.lt.u32 	%p152, %r5, 1792;
	@%p152 bra 	$L__BB8_10;
	and.b32  	%r236, %r6, 33554424;
	neg.s32 	%r504, %r236;
$L__BB8_9:
	.pragma "nounroll";
	cvt.u64.u32 	%rd278, %r506;
	mul.wide.u32 	%rd279, %r506, 4;
	add.s64 	%rd280, %rd2, %rd279;
	add.s64 	%rd281, %rd3, %rd279;
	add.s64 	%rd282, %rd120, %rd278;
	ld.global.u32 	%r237, [%rd280];
	ld.global.u32 	%r238, [%rd281];
	setp.ne.s32 	%p153, %r237, %r238;
	selp.u16 	%rs232, 1, 0, %p153;
	and.b16  	%rs233, %rs391, 255;
	setp.ne.s16 	%p155, %rs233, 0;
	and.pred  	%p156, %p155, %p153;
	min.s64 	%rd283, %rd282, %rd416;
	setp.eq.s16 	%p157, %rs233, 0;
	selp.b64 	%rd284, %rd282, %rd416, %p157;
	selp.b16 	%rs234, %rs232, %rs391, %p157;
	selp.b64 	%rd285, %rd283, %rd284, %p156;
	selp.b16 	%rs235, 1, %rs234, %p156;
	and.b16  	%rs236, %rs235, 255;
	add.s64 	%rd286, %rd282, 256;
	ld.global.u32 	%r239, [%rd280+1024];
	ld.global.u32 	%r240, [%rd281+1024];
	setp.ne.s32 	%p158, %r239, %r240;
	selp.u16 	%rs237, 1, 0, %p158;
	setp.ne.s16 	%p160, %rs236, 0;
	and.pred  	%p161, %p160, %p158;
	min.s64 	%rd287, %rd286, %rd285;
	setp.eq.s16 	%p162, %rs236, 0;
	selp.b64 	%rd288, %rd286, %rd285, %p162;
	selp.b16 	%rs238, %rs237, %rs235, %p162;
	selp.b64 	%rd289, %rd287, %rd288, %p161;
	selp.b16 	%rs239, 1, %rs238, %p161;
	and.b16  	%rs240, %rs239, 255;
	add.s64 	%rd290, %rd282, 512;
	ld.global.u32 	%r241, [%rd280+2048];
	ld.global.u32 	%r242, [%rd281+2048];
	setp.ne.s32 	%p163, %r241, %r242;
	selp.u16 	%rs241, 1, 0, %p163;
	setp.ne.s16 	%p165, %rs240, 0;
	and.pred  	%p166, %p165, %p163;
	min.s64 	%rd291, %rd290, %rd289;
	setp.eq.s16 	%p167, %rs240, 0;
	selp.b64 	%rd292, %rd290, %rd289, %p167;
	selp.b16 	%rs242, %rs241, %rs239, %p167;
	selp.b64 	%rd293, %rd291, %rd292, %p166;
	selp.b16 	%rs243, 1, %rs242, %p166;
	and.b16  	%rs244, %rs243, 255;
	add.s64 	%rd294, %rd282, 768;
	ld.global.u32 	%r243, [%rd280+3072];
	ld.global.u32 	%r244, [%rd281+3072];
	setp.ne.s32 	%p168, %r243, %r244;
	selp.u16 	%rs245, 1, 0, %p168;
	setp.ne.s16 	%p170, %rs244, 0;
	and.pred  	%p171, %p170, %p168;
	min.s64 	%rd295, %rd294, %rd293;
	setp.eq.s16 	%p172, %rs244, 0;
	selp.b64 	%rd296, %rd294, %rd293, %p172;
	selp.b16 	%rs246, %rs245, %rs243, %p172;
	selp.b64 	%rd297, %rd295, %rd296, %p171;
	selp.b16 	%rs247, 1, %rs246, %p171;
	and.b16  	%rs248, %rs247, 255;
	add.s64 	%rd298, %rd282, 1024;
	ld.global.u32 	%r245, [%rd280+4096];
	ld.global.u32 	%r246, [%rd281+4096];
	setp.ne.s32 	%p173, %r245, %r246;
	selp.u16 	%rs249, 1, 0, %p173;
	setp.ne.s16 	%p175, %rs248, 0;
	and.pred  	%p176, %p175, %p173;
	min.s64 	%rd299, %rd298, %rd297;
	setp.eq.s16 	%p177, %rs248, 0;
	selp.b64 	%rd300, %rd298, %rd297, %p177;
	selp.b16 	%rs250, %rs249, %rs247, %p177;
	selp.b64 	%rd301, %rd299, %rd300, %p176;
	selp.b16 	%rs251, 1, %rs250, %p176;
	and.b16  	%rs252, %rs251, 255;
	add.s64 	%rd302, %rd282, 1280;
	ld.global.u32 	%r247, [%rd280+5120];
	ld.global.u32 	%r248, [%rd281+5120];
	setp.ne.s32 	%p178, %r247, %r248;
	selp.u16 	%rs253, 1, 0, %p178;
	setp.ne.s16 	%p180, %rs252, 0;
	and.pred  	%p181, %p180, %p178;
	min.s64 	%rd303, %rd302, %rd301;
	setp.eq.s16 	%p182, %rs252, 0;
	selp.b64 	%rd304, %rd302, %rd301, %p182;
	selp.b16 	%rs254, %rs253, %rs251, %p182;
	selp.b64 	%rd305, %rd303, %rd304, %p181;
	selp.b16 	%rs255, 1, %rs254, %p181;
	and.b16  	%rs256, %rs255, 255;
	add.s64 	%rd306, %rd282, 1536;
	ld.global.u32 	%r249, [%rd280+6144];
	ld.global.u32 	%r250, [%rd281+6144];
	setp.ne.s32 	%p183, %r249, %r250;
	selp.u16 	%rs257, 1, 0, %p183;
	setp.ne.s16 	%p185, %rs256, 0;
	and.pred  	%p186, %p185, %p183;
	min.s64 	%rd307, %rd306, %rd305;
	setp.eq.s16 	%p187, %rs256, 0;
	selp.b64 	%rd308, %rd306, %rd305, %p187;
	selp.b16 	%rs258, %rs257, %rs255, %p187;
	selp.b64 	%rd309, %rd307, %rd308, %p186;
	selp.b16 	%rs259, 1, %rs258, %p186;
	and.b16  	%rs260, %rs259, 255;
	add.s64 	%rd310, %rd282, 1792;
	ld.global.u32 	%r251, [%rd280+7168];
	ld.global.u32 	%r252, [%rd281+7168];
	setp.ne.s32 	%p188, %r251, %r252;
	selp.u16 	%rs261, 1, 0, %p188;
	setp.ne.s16 	%p190, %rs260, 0;
	and.pred  	%p191, %p190, %p188;
	min.s64 	%rd311, %rd310, %rd309;
	setp.eq.s16 	%p192, %rs260, 0;
	selp.b64 	%rd312, %rd310, %rd309, %p192;
	selp.b16 	%rs262, %rs261, %rs259, %p192;
	selp.b64 	%rd416, %rd311, %rd312, %p191;
	selp.b16 	%rs391, 1, %rs262, %p191;
	add.s32 	%r506, %r506, 2048;
	add.s32 	%r504, %r504, 8;
	setp.ne.s32 	%p193, %r504, 0;
	@%p193 bra 	$L__BB8_9;
$L__BB8_10:
	setp.eq.s32 	%p194, %r7, 0;
	@%p194 bra 	$L__BB8_18;
	setp.lt.u32 	%p195, %r7, 4;
	@%p195 bra 	$L__BB8_13;
	cvt.u64.u32 	%rd314, %r506;
	mul.wide.u32 	%rd315, %r506, 4;
	add.s64 	%rd316, %rd2, %rd315;
	add.s64 	%rd317, %rd3, %rd315;
	add.s64 	%rd318, %rd120, %rd314;
	ld.global.u32 	%r253, [%rd316];
	ld.global.u32 	%r254, [%rd317];
	setp.ne.s32 	%p196, %r253, %r254;
	selp.u16 	%rs264, 1, 0, %p196;
	and.b16  	%rs265, %rs391, 255;
	setp.ne.s16 	%p198, %rs265, 0;
	and.pred  	%p199, %p198, %p196;
	min.s64 	%rd319, %rd318, %rd416;
	setp.eq.s16 	%p200, %rs265, 0;
	selp.b64 	%rd320, %rd318, %rd416, %p200;
	selp.b16 	%rs266, %rs264, %rs391, %p200;
	selp.b64 	%rd321, %rd319, %rd320, %p199;
	selp.b16 	%rs267, 1, %rs266, %p199;
	and.b16  	%rs268, %rs267, 255;
	add.s32 	%r255, %r506, 256;
	cvt.u64.u32 	%rd322, %r255;
	add.s64 	%rd323, %rd120, %rd322;
	ld.global.u32 	%r256, [%rd316+1024];
	ld.global.u32 	%r257, [%rd317+1024];
	setp.ne.s32 	%p201, %r256, %r257;
	selp.u16 	%rs269, 1, 0, %p201;
	setp.ne.s16 	%p203, %rs268, 0;
	and.pred  	%p204, %p203, %p201;
	min.s64 	%rd324, %rd323, %rd321;
	setp.eq.s16 	%p205, %rs268, 0;
	selp.b64 	%rd325, %rd323, %rd321, %p205;
	selp.b16 	%rs270, %rs269, %rs267, %p205;
	selp.b64 	%rd326, %rd324, %rd325, %p204;
	selp.b16 	%rs271, 1, %rs270, %p204;
	and.b16  	%rs272, %rs271, 255;
	add.s32 	%r258, %r506, 512;
	cvt.u64.u32 	%rd327, %r258;
	add.s64 	%rd328, %rd120, %rd327;
	ld.global.u32 	%r259, [%rd316+2048];
	ld.global.u32 	%r260, [%rd317+2048];
	setp.ne.s32 	%p206, %r259, %r260;
	selp.u16 	%rs273, 1, 0, %p206;
	setp.ne.s16 	%p208, %rs272, 0;
	and.pred  	%p209, %p208, %p206;
	min.s64 	%rd329, %rd328, %rd326;
	setp.eq.s16 	%p210, %rs272, 0;
	selp.b64 	%rd330, %rd328, %rd326, %p210;
	selp.b16 	%rs274, %rs273, %rs271, %p210;
	selp.b64 	%rd331, %rd329, %rd330, %p209;
	selp.b16 	%rs275, 1, %rs274, %p209;
	and.b16  	%rs276, %rs275, 255;
	add.s32 	%r261, %r506, 768;
	cvt.u64.u32 	%rd332, %r261;
	add.s64 	%rd333, %rd120, %rd332;
	ld.global.u32 	%r262, [%rd316+3072];
	ld.global.u32 	%r263, [%rd317+3072];
	setp.ne.s32 	%p211, %r262, %r263;
	selp.u16 	%rs277, 1, 0, %p211;
	setp.ne.s16 	%p213, %rs276, 0;
	and.pred  	%p214, %p213, %p211;
	min.s64 	%rd334, %rd333, %rd331;
	setp.eq.s16 	%p215, %rs276, 0;
	selp.b64 	%rd335, %rd333, %rd331, %p215;
	selp.b16 	%rs278, %rs277, %rs275, %p215;
	selp.b64 	%rd416, %rd334, %rd335, %p214;
	selp.b16 	%rs391, 1, %rs278, %p214;
	add.s32 	%r506, %r506, 1024;
$L__BB8_13:
	and.b32  	%r264, %r6, 3;
	setp.eq.s32 	%p216, %r264, 0;
	@%p216 bra 	$L__BB8_18;
	setp.eq.s32 	%p217, %r264, 1;
	@%p217 bra 	$L__BB8_16;
	cvt.u64.u32 	%rd337, %r506;
	mul.wide.u32 	%rd338, %r506, 4;
	add.s64 	%rd339, %rd2, %rd338;
	add.s64 	%rd340, %rd3, %rd338;
	add.s64 	%rd341, %rd120, %rd337;
	ld.global.u32 	%r265, [%rd339];
	ld.global.u32 	%r266, [%rd340];
	setp.ne.s32 	%p218, %r265, %r266;
	selp.u16 	%rs280, 1, 0, %p218;
	and.b16  	%rs281, %rs391, 255;
	setp.ne.s16 	%p220, %rs281, 0;
	and.pred  	%p221, %p220, %p218;
	min.s64 	%rd342, %rd341, %rd416;
	setp.eq.s16 	%p222, %rs281, 0;
	selp.b64 	%rd343, %rd341, %rd416, %p222;
	selp.b16 	%rs282, %rs280, %rs391, %p222;
	selp.b64 	%rd344, %rd342, %rd343, %p221;
	selp.b16 	%rs283, 1, %rs282, %p221;
	and.b16  	%rs284, %rs283, 255;
	add.s32 	%r267, %r506, 256;
	cvt.u64.u32 	%rd345, %r267;
	add.s64 	%rd346, %rd120, %rd345;
	ld.global.u32 	%r268, [%rd339+1024];
	ld.global.u32 	%r269, [%rd340+1024];
	setp.ne.s32 	%p223, %r268, %r269;
	selp.u16 	%rs285, 1, 0, %p223;
	setp.ne.s16 	%p225, %rs284, 0;
	and.pred  	%p226, %p225, %p223;
	min.s64 	%rd347, %rd346, %rd344;
	setp.eq.s16 	%p227, %rs284, 0;
	selp.b64 	%rd348, %rd346, %rd344, %p227;
	selp.b16 	%rs286, %rs285, %rs283, %p227;
	selp.b64 	%rd416, %rd347, %rd348, %p226;
	selp.b16 	%rs391, 1, %rs286, %p226;
	add.s32 	%r506, %r506, 512;
$L__BB8_16:
	and.b32  	%r270, %r5, 256;
	setp.ne.s32 	%p228, %r270, 0;
	@%p228 bra 	$L__BB8_18;
	cvt.u64.u32 	%rd349, %r506;
	mul.wide.u32 	%rd350, %r506, 4;
	add.s64 	%rd351, %rd2, %rd350;
	add.s64 	%rd352, %rd3, %rd350;
	add.s64 	%rd353, %rd120, %rd349;
	ld.global.u32 	%r271, [%rd351];
	ld.global.u32 	%r272, [%rd352];
	setp.ne.s32 	%p229, %r271, %r272;
	selp.u16 	%rs287, 1, 0, %p229;
	and.b16  	%rs288, %rs391, 255;
	setp.ne.s16 	%p231, %rs288, 0;
	and.pred  	%p232, %p231, %p229;
	min.s64 	%rd354, %rd353, %rd416;
	setp.eq.s16 	%p233, %rs288, 0;
	selp.b64 	%rd355, %rd353, %rd416, %p233;
	selp.b16 	%rs289, %rs287, %rs391, %p233;
	selp.b64 	%rd416, %rd354, %rd355, %p232;
	selp.b16 	%rs391, 1, %rs289, %p232;
$L__BB8_18:
	setp.lt.u64 	%p234, %rd121, 256;
	@%p234 bra 	$L__BB8_43;
	// begin inline asm
	mov.u32 %r391, %laneid;
	// end inline asm
	cvt.u32.u16 	%r412, %rs391;
	and.b32  	%r393, %r412, 255;
	mov.b32 	%r409, 1;
	mov.b32 	%r410, 31;
	mov.b32 	%r411, -1;
	// begin inline asm
	shfl.sync.down.b32 %r392, %r393, %r409, %r410, %r411;
	// end inline asm
	// begin inline asm
	shfl.sync.down.b32 %r397, %r398, %r409, %r410, %r411;
	// end inline asm
	mov.b64 	{%r403, %r408}, %rd416;
	// begin inline asm
	shfl.sync.down.b32 %r402, %r403, %r409, %r410, %r411;
	// end inline asm
	// begin inline asm
	shfl.sync.down.b32 %r407, %r408, %r409, %r410, %r411;
	// end inline asm
	mov.b64 	%rd19, {%r402, %r407};
	cvt.u16.u32 	%rs15, %r392;
	setp.gt.s32 	%p284, %r391, 30;
	@%p284 bra 	$L__BB8_23;
	and.b16  	%rs331, %rs391, 255;
	setp.eq.s16 	%p285, %rs331, 0;
	and.b16  	%rs332, %rs15, 255;
	setp.eq.s16 	%p286, %rs332, 0;
	or.pred  	%p287, %p285, %p286;
	@%p287 bra 	$L__BB8_22;
	min.s64 	%rd416, %rd19, %rd416;
	mov.b16 	%rs391, 1;
	bra.uni 	$L__BB8_23;
$L__BB8_22:
	setp.eq.s16 	%p288, %rs331, 0;
	selp.b64 	%rd416, %rd19, %rd416, %p288;
	selp.b16 	%rs391, %rs15, %rs391, %p288;
$L__BB8_23:
	cvt.u32.u16 	%r433, %rs391;
	and.b32  	%r414, %r433, 255;
	mov.b32 	%r430, 2;
	mov.b32 	%r431, 31;
	mov.b32 	%r432, -1;
	// begin inline asm
	shfl.sync.down.b32 %r413, %r414, %r430, %r431, %r432;
	// end inline asm
	// begin inline asm
	shfl.sync.down.b32 %r418, %r419, %r430, %r431, %r432;
	// end inline asm
	mov.b64 	{%r424, %r429}, %rd416;
	// begin inline asm
	shfl.sync.down.b32 %r423, %r424, %r430, %r431, %r432;
	// end inline asm
	// begin inline asm
	shfl.sync.down.b32 %r428, %r429, %r430, %r431, %r432;
	// end inline asm
	mov.b64 	%rd23, {%r423, %r428};
	cvt.u16.u32 	%rs18, %r413;
	setp.gt.s32 	%p289, %r391, 29;
	@%p289 bra 	$L__BB8_27;
	and.b16  	%rs335, %rs391, 255;
	setp.eq.s16 	%p290, %rs335, 0;
	and.b16  	%rs336, %rs18, 255;
	setp.eq.s16 	%p291, %rs336, 0;
	or.pred  	%p292, %p290, %p291;
	@%p292 bra 	$L__BB8_26;
	min.s64 	%rd416, %rd23, %rd416;
	mov.b16 	%rs391, 1;
	bra.uni 	$L__BB8_27;
$L__BB8_26:
	setp.eq.s16 	%p293, %rs335, 0;
	selp.b16 	%rs391, %rs18, %rs391, %p293;
	selp.b64 	%rd416, %rd23, %rd416, %p293;
$L__BB8_27:
	cvt.u32.u16 	%r454, %rs391;
	and.b32  	%r435, %r454, 255;
	mov.b32 	%r451, 4;
	mov.b32 	%r452, 31;
	mov.b32 	%r453, -1;
	// begin inline asm
	shfl.sync.down.b32 %r434, %r435, %r451, %r452, %r453;
	// end inline asm
	// begin inline asm
	shfl.sync.down.b32 %r439, %r440, %r451, %r452, %r453;
	// end inline asm
	mov.b64 	{%r445, %r450}, %rd416;
	// begin inline asm
	shfl.sync.down.b32 %r444, %r445, %r451, %r452, %r453;
	// end inline asm
	// begin inline asm
	shfl.sync.down.b32 %r449, %r450, %r451, %r452, %r453;
	// end inline asm
	mov.b64 	%rd27, {%r444, %r449};
	cvt.u16.u32 	%rs21, %r434;
	setp.gt.s32 	%p294, %r391, 27;
	@%p294 bra 	$L__BB8_31;
	and.b16  	%rs339, %rs391, 255;
	setp.eq.s16 	%p295, %rs339, 0;
	and.b16  	%rs340, %rs21, 255;
	setp.eq.s16 	%p296, %rs340, 0;
	or.pred  	%p297, %p295, %p296;
	@%p297 bra 	$L__BB8_30;
	min.s64 	%rd416, %rd27, %rd416;
	mov.b16 	%rs391, 1;
	bra.uni 	$L__BB8_31;
$L__BB8_30:
	setp.eq.s16 	%p298, %rs339, 0;
	selp.b16 	%rs391, %rs21, %rs391, %p298;
	selp.b64 	%rd416, %rd27, %rd416, %p298;
$L__BB8_31:
	cvt.u32.u16 	%r475, %rs391;
	and.b32  	%r456, %r475, 255;
	mov.b32 	%r472, 8;
	mov.b32 	%r473, 31;
	mov.b32 	%r474, -1;
	// begin inline asm
	shfl.sync.down.b32 %r455, %r456, %r472, %r473, %r474;
	// end inline asm
	// begin inline asm
	shfl.sync.down.b32 %r460, %r461, %r472, %r473, %r474;
	// end inline asm
	mov.b64 	{%r466, %r471}, %rd416;
	// begin inline asm
	shfl.sync.down.b32 %r465, %r466, %r472, %r473, %r474;
	// end inline asm
	// begin inline asm
	shfl.sync.down.b32 %r470, %r471, %r472, %r473, %r474;
	// end inline asm
	mov.b64 	%rd31, {%r465, %r470};
	cvt.u16.u32 	%rs24, %r455;
	setp.gt.s32 	%p299, %r391, 23;
	@%p299 bra 	$L__BB8_35;
	and.b16  	%rs343, %rs391, 255;
	setp.eq.s16 	%p300, %rs343, 0;
	and.b16  	%rs344, %rs24, 255;
	setp.eq.s16 	%p301, %rs344, 0;
	or.pred  	%p302, %p300, %p301;
	@%p302 bra 	$L__BB8_34;
	min.s64 	%rd416, %rd31, %rd416;
	mov.b16 	%rs391, 1;
	bra.uni 	$L__BB8_35;
$L__BB8_34:
	setp.eq.s16 	%p303, %rs343, 0;
	selp.b16 	%rs391, %rs24, %rs391, %p303;
	selp.b64 	%rd416, %rd31, %rd416, %p303;
$L__BB8_35:
	cvt.u32.u16 	%r496, %rs391;
	and.b32  	%r477, %r496, 255;
	mov.b32 	%r493, 16;
	mov.b32 	%r494, 31;
	mov.b32 	%r495, -1;
	// begin inline asm
	shfl.sync.down.b32 %r476, %r477, %r493, %r494, %r495;
	// end inline asm
	// begin inline asm
	shfl.sync.down.b32 %r481, %r482, %r493, %r494, %r495;
	// end inline asm
	mov.b64 	{%r487, %r492}, %rd416;
	// begin inline asm
	shfl.sync.down.b32 %r486, %r487, %r493, %r494, %r495;
	// end inline asm
	// begin inline asm
	shfl.sync.down.b32 %r491, %r492, %r493, %r494, %r495;
	// end inline asm
	mov.b64 	%rd35, {%r486, %r491};
	cvt.u16.u32 	%rs27, %r476;
	setp.gt.s32 	%p304, %r391, 15;
	@%p304 bra 	$L__BB8_39;
	and.b16  	%rs347, %rs391, 255;
	setp.eq.s16 	%p305, %rs347, 0;
	and.b16  	%rs348, %rs27, 255;
	setp.eq.s16 	%p306, %rs348, 0;
	or.pred  	%p307, %p305, %p306;
	@%p307 bra 	$L__BB8_38;
	min.s64 	%rd416, %rd35, %rd416;
	mov.b16 	%rs391, 1;
	bra.uni 	$L__BB8_39;
$L__BB8_38:
	setp.eq.s16 	%p308, %rs347, 0;
	selp.b16 	%rs391, %rs27, %rs391, %p308;
	selp.b64 	%rd416, %rd35, %rd416, %p308;
$L__BB8_39:
	setp.ne.s32 	%p309, %r391, 0;
	@%p309 bra 	$L__BB8_41;
	shr.u32 	%r497, %r2, 1;
	and.b32  	%r498, %r497, 496;
	mov.u32 	%r499, _ZZN3cub18CUB_300001_SM_10006detail6reduce28DeviceReduceSingleTileKernelINS2_10policy_hubIN4cuda3std3__45tupleIJblEEEyN6thrust24THRUST_300001_SM_1000_NS8cuda_cub9__find_if7functorIS9_EEE10Policy1000ENSB_12zip_iteratorINS8_IJNSD_26transform_input_iterator_tIbNSC_6detail35transform_pair_of_input_iterators_tIbNSB_6detail15normal_iteratorINSB_10device_ptrIiEEEESQ_NS7_8equal_toIiEEEENS7_10__not_fn_tINS7_10__identityEEEEENSB_17counting_iteratorIlNSB_11use_defaultESZ_SZ_EEEEEEEPS9_ySF_S9_S9_SV_EEvT0_T1_T2_T3_T4_T6_E12temp_storage;
	add.s32 	%r500, %r499, %r498;
	st.shared.u8 	[%r500+8], %rs391;
	st.shared.u64 	[%r500+16], %rd416;
$L__BB8_41:
	bar.sync 	0;
	setp.ne.s32 	%p310, %r2, 0;
	@%p310 bra 	$L__BB8_120;
	ld.shared.u8 	%rs351, [_ZZN3cub18CUB_300001_SM_10006detail6reduce28DeviceReduceSingleTileKernelINS2_10policy_hubIN4cuda3std3__45tupleIJblEEEyN6thrust24THRUST_300001_SM_1000_NS8cuda_cub9__find_if7functorIS9_EEE10Policy1000ENSB_12zip_iteratorINS8_IJNSD_26transform_input_iterator_tIbNSC_6detail35transform_pair_of_input_iterators_tIbNSB_6detail15normal_iteratorINSB_10device_ptrIiEEEESQ_NS7_8equal_toIiEEEENS7_10__not_fn_tINS7_10__identityEEEEENSB_17counting_iteratorIlNSB_11use_defaultESZ_SZ_EEEEEEEPS9_ySF_S9_S9_SV_EEvT0_T1_T2_T3_T4_T6_E12temp_storage+24];
	ld.shared.u64 	%rd377, [_ZZN3cub18CUB_300001_SM_10006detail6reduce28DeviceReduceSingleTileKernelINS2_10policy_hubIN4cuda3std3__45tupleIJblEEEyN6thrust24THRUST_300001_SM_1000_NS8cuda_cub9__find_if7functorIS9_EEE10Policy1000ENSB_12zip_iteratorINS8_IJNSD_26transform_input_iterator_tIbNSC_6detail35transform_pair_of_input_iterators_tIbNSB_6detail15normal_iteratorINSB_10device_ptrIiEEEESQ_NS7_8equal_toIiEEEENS7_10__not_fn_tINS7_10__identityEEEEENSB_17counting_iteratorIlNSB_11use_defaultESZ_SZ_EEEEEEEPS9_ySF_S9_S9_SV_EEvT0_T1_T2_T3_T4_T6_E12temp_storage+32];
	and.b16  	%rs352, %rs391, 255;
	setp.eq.s16 	%p311, %rs352, 0;
	setp.eq.s16 	%p312, %rs351, 0;
	min.s64 	%rd378, %rd377, %rd416;
	selp.b16 	%rs353, %rs391, 1, %p312;
	selp.b16 	%rs354, %rs351, %rs353, %p311;
	and.b16  	%rs355, %rs354, 255;
	selp.b64 	%rd379, %rd416, %rd378, %p312;
	selp.b64 	%rd380, %rd377, %rd379, %p311;
	ld.shared.u8 	%rs356, [_ZZN3cub18CUB_300001_SM_10006detail6reduce28DeviceReduceSingleTileKernelINS2_10policy_hubIN4cuda3std3__45tupleIJblEEEyN6thrust24THRUST_300001_SM_1000_NS8cuda_cub9__find_if7functorIS9_EEE10Policy1000ENSB_12zip_iteratorINS8_IJNSD_26transform_input_iterator_tIbNSC_6detail35transform_pair_of_input_iterators_tIbNSB_6detail15normal_iteratorINSB_10device_ptrIiEEEESQ_NS7_8equal_toIiEEEENS7_10__not_fn_tINS7_10__identityEEEEENSB_17counting_iteratorIlNSB_11use_defaultESZ_SZ_EEEEEEEPS9_ySF_S9_S9_SV_EEvT0_T1_T2_T3_T4_T6_E12temp_storage+40];
	ld.shared.u64 	%rd381, [_ZZN3cub18CUB_300001_SM_10006detail6reduce28DeviceReduceSingleTileKernelINS2_10policy_hubIN4cuda3std3__45tupleIJblEEEyN6thrust24THRUST_300001_SM_1000_NS8cuda_cub9__find_if7functorIS9_EEE10Policy1000ENSB_12zip_iteratorINS8_IJNSD_26transform_input_iterator_tIbNSC_6detail35transform_pair_of_input_iterators_tIbNSB_6detail15normal_iteratorINSB_10device_ptrIiEEEESQ_NS7_8equal_toIiEEEENS7_10__not_fn_tINS7_10__identityEEEEENSB_17counting_iteratorIlNSB_11use_defaultESZ_SZ_EEEEEEEPS9_ySF_S9_S9_SV_EEvT0_T1_T2_T3_T4_T6_E12temp_storage+48];
	setp.eq.s16 	%p313, %rs355, 0;
	setp.eq.s16 	%p314, %rs356, 0;
	min.s64 	%rd382, %rd381, %rd380;
	selp.b16 	%rs357, %rs354, 1, %p314;
	selp.b16 	%rs358, %rs356, %rs357, %p313;
	and.b16  	%rs359, %rs358, 255;
	selp.b64 	%rd383, %rd380, %rd382, %p314;
	selp.b64 	%rd384, %rd381, %rd383, %p313;
	ld.shared.u8 	%rs360, [_ZZN3cub18CUB_300001_SM_10006detail6reduce28DeviceReduceSingleTileKernelINS2_10policy_hubIN4cuda3std3__45tupleIJblEEEyN6thrust24THRUST_300001_SM_1000_NS8cuda_cub9__find_if7functorIS9_EEE10Policy1000ENSB_12zip_iteratorINS8_IJNSD_26transform_input_iterator_tIbNSC_6detail35transform_pair_of_input_iterators_tIbNSB_6detail15normal_iteratorINSB_10device_ptrIiEEEESQ_NS7_8equal_toIiEEEENS7_10__not_fn_tINS7_10__identityEEEEENSB_17counting_iteratorIlNSB_11use_defaultESZ_SZ_EEEEEEEPS9_ySF_S9_S9_SV_EEvT0_T1_T2_T3_T4_T6_E12temp_storage+56];
	ld.shared.u64 	%rd385, [_ZZN3cub18CUB_300001_SM_10006detail6reduce28DeviceReduceSingleTileKernelINS2_10policy_hubIN4cuda3std3__45tupleIJblEEEyN6thrust24THRUST_300001_SM_1000_NS8cuda_cub9__find_if7functorIS9_EEE10Policy1000ENSB_12zip_iteratorINS8_IJNSD_26transform_input_iterator_tIbNSC_6detail35transform_pair_of_input_iterators_tIbNSB_6detail15normal_iteratorINSB_10device_ptrIiEEEESQ_NS7_8equal_toIiEEEENS7_10__not_fn_tINS7_10__identityEEEEENSB_17counting_iteratorIlNSB_11use_defaultESZ_SZ_EEEEEEEPS9_ySF_S9_S9_SV_EEvT0_T1_T2_T3_T4_T6_E12temp_storage+64];
	setp.eq.s16 	%p315, %rs359, 0;
	setp.eq.s16 	%p316, %rs360, 0;
	min.s64 	%rd386, %rd385, %rd384;
	selp.b16 	%rs361, %rs358, 1, %p316;
	selp.b16 	%rs362, %rs360, %rs361, %p315;
	and.b16  	%rs363, %rs362, 255;
	selp.b64 	%rd387, %rd384, %rd386, %p316;
	selp.b64 	%rd388, %rd385, %rd387, %p315;
	ld.shared.u8 	%rs364, [_ZZN3cub18CUB_300001_SM_10006detail6reduce28DeviceReduceSingleTileKernelINS2_10policy_hubIN4cuda3std3__45tupleIJblEEEyN6thrust24THRUST_300001_SM_1000_NS8cuda_cub9__find_if7functorIS9_EEE10Policy1000ENSB_12zip_iteratorINS8_IJNSD_26transform_input_iterator_tIbNSC_6detail35transform_pair_of_input_iterators_tIbNSB_6detail15normal_iteratorINSB_10device_ptrIiEEEESQ_NS7_8equal_toIiEEEENS7_10__not_fn_tINS7_10__identityEEEEENSB_17counting_iteratorIlNSB_11use_defaultESZ_SZ_EEEEEEEPS9_ySF_S9_S9_SV_EEvT0_T1_T2_T3_T4_T6_E12temp_storage+72];
	ld.shared.u64 	%rd389, [_ZZN3cub18CUB_300001_SM_10006detail6reduce28DeviceReduceSingleTileKernelINS2_10policy_hubIN4cuda3std3__45tupleIJblEEEyN6thrust24THRUST_300001_SM_1000_NS8cuda_cub9__find_if7functorIS9_EEE10Policy1000ENSB_12zip_iteratorINS8_IJNSD_26transform_input_iterator_tIbNSC_6detail35transform_pair_of_input_iterators_tIbNSB_6detail15normal_iteratorINSB_10device_ptrIiEEEESQ_NS7_8equal_toIiEEEENS7_10__not_fn_tINS7_10__identityEEEEENSB_17counting_iteratorIlNSB_11use_defaultESZ_SZ_EEEEEEEPS9_ySF_S9_S9_SV_EEvT0_T1_T2_T3_T4_T6_E12temp_storage+80];
	setp.eq.s16 	%p317, %rs363, 0;
	setp.eq.s16 	%p318, %rs364, 0;
	min.s64 	%rd390, %rd389, %rd388;
	selp.b16 	%rs365, %rs362, 1, %p318;
	selp.b16 	%rs366, %rs364, %rs365, %p317;
	and.b16  	%rs367, %rs366, 255;
	selp.b64 	%rd391, %rd388, %rd390, %p318;
	selp.b64 	%rd392, %rd389, %rd391, %p317;
	ld.shared.u8 	%rs368, [_ZZN3cub18CUB_300001_SM_10006detail6reduce28DeviceReduceSingleTileKernelINS2_10policy_hubIN4cuda3std3__45tupleIJblEEEyN6thrust24THRUST_300001_SM_1000_NS8cuda_cub9__find_if7functorIS9_EEE10Policy1000ENSB_12zip_iteratorINS8_IJNSD_26transform_input_iterator_tIbNSC_6detail35transform_pair_of_input_iterators_tIbNSB_6detail15normal_iteratorINSB_10device_ptrIiEEEESQ_NS7_8equal_toIiEEEENS7_10__not_fn_tINS7_10__identityEEEEENSB_17counting_iteratorIlNSB_11use_defaultESZ_SZ_EEEEEEEPS9_ySF_S9_S9_SV_EEvT0_T1_T2_T3_T4_T6_E12temp_storage+88];
	ld.shared.u64 	%rd393, [_ZZN3cub18CUB_300001_SM_10006detail6reduce28DeviceReduceSingleTileKernelINS2_10policy_hubIN4cuda3std3__45tupleIJblEEEyN6thrust24THRUST_300001_SM_1000_NS8cuda_cub9__find_if7functorIS9_EEE10Policy1000ENSB_12zip_iteratorINS8_IJNSD_26transform_input_iterator_tIbNSC_6detail35transform_pair_of_input_iterators_tIbNSB_6detail15normal_iteratorINSB_10device_ptrIiEEEESQ_NS7_8equal_toIiEEEENS7_10__not_fn_tINS7_10__identityEEEEENSB_17counting_iteratorIlNSB_11use_defaultESZ_SZ_EEEEEEEPS9_ySF_S9_S9_SV_EEvT0_T1_T2_T3_T4_T6_E12temp_storage+96];
	setp.eq.s16 	%p319, %rs367, 0;
	setp.eq.s16 	%p320, %rs368, 0;
	min.s64 	%rd394, %rd393, %rd392;
	selp.b16 	%rs369, %rs366, 1, %p320;
	selp.b16 	%rs370, %rs368, %rs369, %p319;
	and.b16  	%rs371, %rs370, 255;
	selp.b64 	%rd395, %rd392, %rd394, %p320;
	selp.b64 	%rd396, %rd393, %rd395, %p319;
	ld.shared.u8 	%rs372, [_ZZN3cub18CUB_300001_SM_10006detail6reduce28DeviceReduceSingleTileKernelINS2_10policy_hubIN4cuda3std3__45tupleIJblEEEyN6thrust24THRUST_300001_SM_1000_NS8cuda_cub9__find_if7functorIS9_EEE10Policy1000ENSB_12zip_iteratorINS8_IJNSD_26transform_input_iterator_tIbNSC_6detail35transform_pair_of_input_iterators_tIbNSB_6detail15normal_iteratorINSB_10device_ptrIiEEEESQ_NS7_8equal_toIiEEEENS7_10__not_fn_tINS7_10__identityEEEEENSB_17counting_iteratorIlNSB_11use_defaultESZ_SZ_EEEEEEEPS9_ySF_S9_S9_SV_EEvT0_T1_T2_T3_T4_T6_E12temp_storage+104];
	ld.shared.u64 	%rd397, [_ZZN3cub18CUB_300001_SM_10006detail6reduce28DeviceReduceSingleTileKernelINS2_10policy_hubIN4cuda3std3__45tupleIJblEEEyN6thrust24THRUST_300001_SM_1000_NS8cuda_cub9__find_if7functorIS9_EEE10Policy1000ENSB_12zip_iteratorINS8_IJNSD_26transform_input_iterator_tIbNSC_6detail35transform_pair_of_input_iterators_tIbNSB_6detail15normal_iteratorINSB_10device_ptrIiEEEESQ_NS7_8equal_toIiEEEENS7_10__not_fn_tINS7_10__identityEEEEENSB_17counting_iteratorIlNSB_11use_defaultESZ_SZ_EEEEEEEPS9_ySF_S9_S9_SV_EEvT0_T1_T2_T3_T4_T6_E12temp_storage+112];
	setp.eq.s16 	%p321, %rs371, 0;
	setp.eq.s16 	%p322, %rs372, 0;
	min.s64 	%rd398, %rd397, %rd396;
	selp.b16 	%rs373, %rs370, 1, %p322;
	selp.b16 	%rs374, %rs372, %rs373, %p321;
	and.b16  	%rs375, %rs374, 255;
	selp.b64 	%rd399, %rd396, %rd398, %p322;
	selp.b64 	%rd400, %rd397, %rd399, %p321;
	ld.shared.u8 	%rs376, [_ZZN3cub18CUB_300001_SM_10006detail6reduce28DeviceReduceSingleTileKernelINS2_10policy_hubIN4cuda3std3__45tupleIJblEEEyN6thrust24THRUST_300001_SM_1000_NS8cuda_cub9__find_if7functorIS9_EEE10Policy1000ENSB_12zip_iteratorINS8_IJNSD_26transform_input_iterator_tIbNSC_6detail35transform_pair_of_input_iterators_tIbNSB_6detail15normal_iteratorINSB_10device_ptrIiEEEESQ_NS7_8equal_toIiEEEENS7_10__not_fn_tINS7_10__identityEEEEENSB_17counting_iteratorIlNSB_11use_defaultESZ_SZ_EEEEEEEPS9_ySF_S9_S9_SV_EEvT0_T1_T2_T3_T4_T6_E12temp_storage+120];
	ld.shared.u64 	%rd401, [_ZZN3cub18CUB_300001_SM_10006detail6reduce28DeviceReduceSingleTileKernelINS2_10policy_hubIN4cuda3std3__45tupleIJblEEEyN6thrust24THRUST_300001_SM_1000_NS8cuda_cub9__find_if7functorIS9_EEE10Policy1000ENSB_12zip_iteratorINS8_IJNSD_26transform_input_iterator_tIbNSC_6detail35transform_pair_of_input_iterators_tIbNSB_6detail15normal_iteratorINSB_10device_ptrIiEEEESQ_NS7_8equal_toIiEEEENS7_10__not_fn_tINS7_10__identityEEEEENSB_17counting_iteratorIlNSB_11use_defaultESZ_SZ_EEEEEEEPS9_ySF_S9_S9_SV_EEvT0_T1_T2_T3_T4_T6_E12temp_storage+128];
	setp.eq.s16 	%p323, %rs375, 0;
	setp.eq.s16 	%p324, %rs376, 0;
	min.s64 	%rd402, %rd401, %rd400;
	selp.b16 	%rs377, %rs374, 1, %p324;
	selp.b16 	%rs391, %rs376, %rs377, %p323;
	selp.b64 	%rd403, %rd400, %rd402, %p324;
	selp.b64 	%rd416, %rd401, %rd403, %p323;
	bra.uni 	$L__BB8_120;
$L__BB8_43:
	// begin inline asm
	mov.u32 %r273, %laneid;
	// end inline asm
	and.b32  	%r294, %r2, 992;
	add.s32 	%r295, %r294, 32;
	setp.gt.u32 	%p235, %r295, %r1;
	not.b32 	%r296, %r294;
	add.s32 	%r297, %r1, %r296;
	selp.b32 	%r292, %r297, 31, %p235;
	cvt.u32.u16 	%r298, %rs391;
	and.b32  	%r275, %r298, 255;
	mov.b32 	%r291, 1;
	mov.b32 	%r293, -1;
	// begin inline asm
	shfl.sync.down.b32 %r274, %r275, %r291, %r292, %r293;
	// end inline asm
	// begin inline asm
	shfl.sync.down.b32 %r279, %r280, %r291, %r292, %r293;
	// end inline asm
	mov.b64 	{%r285, %r290}, %rd416;
	// begin inline asm
	shfl.sync.down.b32 %r284, %r285, %r291, %r292, %r293;
	// end inline asm
	// begin inline asm
	shfl.sync.down.b32 %r289, %r290, %r291, %r292, %r293;
	// end inline asm
	mov.b64 	%rd40, {%r284, %r289};
	cvt.u16.u32 	%rs31, %r274;
	setp.ge.s32 	%p236, %r273, %r292;
	@%p236 bra 	$L__BB8_47;
	and.b16  	%rs290, %rs391, 255;
	setp.eq.s16 	%p237, %rs290, 0;
	and.b16  	%rs291, %rs31, 255;
	setp.eq.s16 	%p238, %rs291, 0;
	or.pred  	%p239, %p237, %p238;
	@%p239 bra 	$L__BB8_46;
	min.s64 	%rd416, %rd40, %rd416;
	mov.b16 	%rs391, 1;
	bra.uni 	$L__BB8_47;
$L__BB8_46:
	setp.eq.s16 	%p240, %rs290, 0;
	selp.b16 	%rs391, %rs31, %rs391, %p240;
	selp.b64 	%rd416, %rd40, %rd416, %p240;
$L__BB8_47:
	cvt.u32.u16 	%r319, %rs391;
	and.b32  	%r300, %r319, 255;
	mov.b32 	%r316, 2;
	mov.b32 	%r318, -1;
	// begin inline asm
	shfl.sync.down.b32 %r299, %r300, %r316, %r292, %r318;
	// end inline asm
	// begin inline asm
	shfl.sync.down.b32 %r304, %r305, %r316, %r292, %r318;
	// end inline asm
	mov.b64 	{%r310, %r315}, %rd416;
	// begin inline asm
	shfl.sync.down.b32 %r309, %r310, %r316, %r292, %r318;
	// end inline asm
	// begin inline asm
	shfl.sync.down.b32 %r314, %r315, %r316, %r292, %r318;
	// end inline asm
	mov.b64 	%rd44, {%r309, %r314};
	cvt.u16.u32 	%rs34, %r299;
	add.s32 	%r320, %r273, 2;
	setp.gt.s32 	%p241, %r320, %r292;
	@%p241 bra 	$L__BB8_51;
	and.b16  	%rs294, %rs391, 255;
	setp.eq.s16 	%p242, %rs294, 0;
	and.b16  	%rs295, %rs34, 255;
	setp.eq.s16 	%p243, %rs295, 0;
	or.pred  	%p244, %p242, %p243;
	@%p244 bra 	$L__BB8_50;
	min.s64 	%rd416, %rd44, %rd416;
	mov.b16 	%rs391, 1;
	bra.uni 	$L__BB8_51;
$L__BB8_50:
	setp.eq.s16 	%p245, %rs294, 0;
	selp.b16 	%rs391, %rs34, %rs391, %p245;
	selp.b64 	%rd416, %rd44, %rd416, %p245;
$L__BB8_51:
	cvt.u32.u16 	%r341, %rs391;
	and.b32  	%r322, %r341, 255;
	mov.b32 	%r338, 4;
	mov.b32 	%r340, -1;
	// begin inline asm
	shfl.sync.down.b32 %r321, %r322, %r338, %r292, %r340;
	// end inline asm
	// begin inline asm
	shfl.sync.down.b32 %r326, %r327, %r338, %r292, %r340;
	// end inline asm
	mov.b64 	{%r332, %r337}, %rd416;
	// begin inline asm
	shfl.sync.down.b32 %r331, %r332, %r338, %r292, %r340;
	// end inline asm
	// begin inline asm
	shfl.sync.down.b32 %r336, %r337, %r338, %r292, %r340;
	// end inline asm
	mov.b64 	%rd48, {%r331, %r336};
	cvt.u16.u32 	%rs37, %r321;
	add.s32 	%r342, %r273, 4;
	setp.gt.s32 	%p246, %r342, %r292;
	@%p246 bra 	$L__BB8_55;
	and.b16  	%rs298, %rs391, 255;
	setp.eq.s16 	%p247, %rs298, 0;
	and.b16  	%rs299, %rs37, 255;
	setp.eq.s16 	%p248, %rs299, 0;
	or.pred  	%p249, %p247, %p248;
	@%p249 bra 	$L__BB8_54;
	min.s64 	%rd416, %rd48, %rd416;
	mov.b16 	%rs391, 1;
	bra.uni 	$L__BB8_55;
$L__BB8_54:
	setp.eq.s16 	%p250, %rs298, 0;
	selp.b16 	%rs391, %rs37, %rs391, %p250;
	selp.b64 	%rd416, %rd48, %rd416, %p250;
$L__BB8_55:
	cvt.u32.u16 	%r363, %rs391;
	and.b32  	%r344, %r363, 255;
	mov.b32 	%r360, 8;
	mov.b32 	%r362, -1;
	// begin inline asm
	shfl.sync.down.b32 %r343, %r344, %r360, %r292, %r362;
	// end inline asm
	// begin inline asm
	shfl.sync.down.b32 %r348, %r349, %r360, %r292, %r362;
	// end inline asm
	mov.b64 	{%r354, %r359}, %rd416;
	// begin inline asm
	shfl.sync.down.b32 %r353, %r354, %r360, %r292, %r362;
	// end inline asm
	// begin inline asm
	shfl.sync.down.b32 %r358, %r359, %r360, %r292, %r362;
	// end inline asm
	mov.b64 	%rd52, {%r353, %r358};
	cvt.u16.u32 	%rs40, %r343;
	add.s32 	%r364, %r273, 8;
	setp.gt.s32 	%p251, %r364, %r292;
	@%p251 bra 	$L__BB8_59;
	and.b16  	%rs302, %rs391, 255;
	setp.eq.s16 	%p252, %rs302, 0;
	and.b16  	%rs303, %rs40, 255;
	setp.eq.s16 	%p253, %rs303, 0;
	or.pred  	%p254, %p252, %p253;
	@%p254 bra 	$L__BB8_58;
	min.s64 	%rd416, %rd52, %rd416;
	mov.b16 	%rs391, 1;
	bra.uni 	$L__BB8_59;
$L__BB8_58:
	setp.eq.s16 	%p255, %rs302, 0;
	selp.b16 	%rs391, %rs40, %rs391, %p255;
	selp.b64 	%rd416, %rd52, %rd416, %p255;
$L__BB8_59:
	cvt.u32.u16 	%r385, %rs391;
	and.b32  	%r366, %r385, 255;
	mov.b32 	%r382, 16;
	mov.b32 	%r384, -1;
	// begin inline asm
	shfl.sync.down.b32 %r365, %r366, %r382, %r292, %r384;
	// end inline asm
	// begin inline asm
	shfl.sync.down.b32 %r370, %r371, %r382, %r292, %r384;
	// end inline asm
	mov.b64 	{%r376, %r381}, %rd416;
	// begin inline asm
	shfl.sync.down.b32 %r375, %r376, %r382, %r292, %r384;
	// end inline asm
	// begin inline asm
	shfl.sync.down.b32 %r380, %r381, %r382, %r292, %r384;
	// end inline asm
	mov.b64 	%rd56, {%r375, %r380};
	cvt.u16.u32 	%rs43, %r365;
	add.s32 	%r386, %r273, 16;
	setp.gt.s32 	%p256, %r386, %r292;
	@%p256 bra 	$L__BB8_63;
	and.b16  	%rs306, %rs391, 255;
	setp.eq.s16 	%p257, %rs306, 0;
	and.b16  	%rs307, %rs43, 255;
	setp.eq.s16 	%p258, %rs307, 0;
	or.pred  	%p259, %p257, %p258;
	@%p259 bra 	$L__BB8_62;
	min.s64 	%rd416, %rd56, %rd416;
	mov.b16 	%rs391, 1;
	bra.uni 	$L__BB8_63;
$L__BB8_62:
	setp.eq.s16 	%p260, %rs306, 0;
	selp.b16 	%rs391, %rs43, %rs391, %p260;
	selp.b64 	%rd416, %rd56, %rd416, %p260;
$L__BB8_63:
	setp.ne.s32 	%p261, %r273, 0;
	@%p261 bra 	$L__BB8_65;
	shr.u32 	%r387, %r2, 1;
	and.b32  	%r388, %r387, 496;
	mov.u32 	%r389, _ZZN3cub18CUB_300001_SM_10006detail6reduce28DeviceReduceSingleTileKernelINS2_10policy_hubIN4cuda3std3__45tupleIJblEEEyN6thrust24THRUST_300001_SM_1000_NS8cuda_cub9__find_if7functorIS9_EEE10Policy1000ENSB_12zip_iteratorINS8_IJNSD_26transform_input_iterator_tIbNSC_6detail35transform_pair_of_input_iterators_tIbNSB_6detail15normal_iteratorINSB_10device_ptrIiEEEESQ_NS7_8equal_toIiEEEENS7_10__not_fn_tINS7_10__identityEEEEENSB_17counting_iteratorIlNSB_11use_defaultESZ_SZ_EEEEEEEPS9_ySF_S9_S9_SV_EEvT0_T1_T2_T3_T4_T6_E12temp_storage;
	add.s32 	%r390, %r389, %r388;
	st.shared.u8 	[%r390+8], %rs391;
	st.shared.u64 	[%r390+16], %rd416;
$L__BB8_65:
	bar.sync 	0;
	setp.ne.s32 	%p262, %r2, 0;
	@%p262 bra 	$L__BB8_120;
	setp.lt.u64 	%p263, %rd121, 33;
	@%p263 bra 	$L__BB8_68;
	ld.shared.u8 	%rs310, [_ZZN3cub18CUB_300001_SM_10006detail6reduce28DeviceReduceSingleTileKernelINS2_10policy_hubIN4cuda3std3__45tupleIJblEEEyN6thrust24THRUST_300001_SM_1000_NS8cuda_cub9__find_if7functorIS9_EEE10Policy1000ENSB_12zip_iteratorINS8_IJNSD_26transform_input_iterator_tIbNSC_6detail35transform_pair_of_input_iterators_tIbNSB_6detail15normal_iteratorINSB_10device_ptrIiEEEESQ_NS7_8equal_toIiEEEENS7_10__not_fn_tINS7_10__identityEEEEENSB_17counting_iteratorIlNSB_11use_defaultESZ_SZ_EEEEEEEPS9_ySF_S9_S9_SV_EEvT0_T1_T2_T3_T4_T6_E12temp_storage+24];
	ld.shared.u64 	%rd356, [_ZZN3cub18CUB_300001_SM_10006detail6reduce28DeviceReduceSingleTileKernelINS2_10policy_hubIN4cuda3std3__45tupleIJblEEEyN6thrust24THRUST_300001_SM_1000_NS8cuda_cub9__find_if7functorIS9_EEE10Policy1000ENSB_12zip_iteratorINS8_IJNSD_26transform_input_iterator_tIbNSC_6detail35transform_pair_of_input_iterators_tIbNSB_6detail15normal_iteratorINSB_10device_ptrIiEEEESQ_NS7_8equal_toIiEEEENS7_10__not_fn_tINS7_10__identityEEEEENSB_17counting_iteratorIlNSB_11use_defaultESZ_SZ_EEEEEEEPS9_ySF_S9_S9_SV_EEvT0_T1_T2_T3_T4_T6_E12temp_storage+32];
	and.b16  	%rs311, %rs391, 255;
	setp.eq.s16 	%p264, %rs311, 0;
	setp.eq.s16 	%p265, %rs310, 0;
	min.s64 	%rd357, %rd356, %rd416;
	selp.b16 	%rs312, %rs391, 1, %p265;
	selp.b16 	%rs391, %rs310, %rs312, %p264;
	selp.b64 	%rd358, %rd416, %rd357, %p265;
	selp.b64 	%rd416, %rd356, %rd358, %p264;
$L__BB8_68:
	setp.lt.u64 	%p266, %rd121, 65;
	@%p266 bra 	$L__BB8_70;
	ld.shared.u8 	%rs313, [_ZZN3cub18CUB_300001_SM_10006detail6reduce28DeviceReduceSingleTileKernelINS2_10policy_hubIN4cuda3std3__45tupleIJblEEEyN6thrust24THRUST_300001_SM_1000_NS8cuda_cub9__find_if7functorIS9_EEE10Policy1000ENSB_12zip_iteratorINS8_IJNSD_26transform_input_iterator_tIbNSC_6detail35transform_pair_of_input_iterators_tIbNSB_6detail15normal_iteratorINSB_10device_ptrIiEEEESQ_NS7_8equal_toIiEEEENS7_10__not_fn_tINS7_10__identityEEEEENSB_17counting_iteratorIlNSB_11use_defaultESZ_SZ_EEEEEEEPS9_ySF_S9_S9_SV_EEvT0_T1_T2_T3_T4_T6_E12temp_storage+40];
	ld.shared.u64 	%rd359, [_ZZN3cub18CUB_300001_SM_10006detail6reduce28DeviceReduceSingleTileKernelINS2_10policy_hubIN4cuda3std3__45tupleIJblEEEyN6thrust24THRUST_300001_SM_1000_NS8cuda_cub9__find_if7functorIS9_EEE10Policy1000ENSB_12zip_iteratorINS8_IJNSD_26transform_input_iterator_tIbNSC_6detail35transform_pair_of_input_iterators_tIbNSB_6detail15normal_iteratorINSB_10device_ptrIiEEEESQ_NS7_8equal_toIiEEEENS7_10__not_fn_tINS7_10__identityEEEEENSB_17counting_iteratorIlNSB_11use_defaultESZ_SZ_EEEEEEEPS9_ySF_S9_S9_SV_EEvT0_T1_T2_T3_T4_T6_E12temp_storage+48];
	and.b16  	%rs314, %rs391, 255;
	setp.eq.s16 	%p267, %rs314, 0;
	setp.eq.s16 	%p268, %rs313, 0;
	min.s64 	%rd360, %rd359, %rd416;
	selp.b16 	%rs315, %rs391, 1, %p268;
	selp.b16 	%rs391, %rs313, %rs315, %p267;
	selp.b64 	%rd361, %rd416, %rd360, %p268;
	selp.b64 	%rd416, %rd359, %rd361, %p267;
$L__BB8_70:
	setp.lt.u64 	%p269, %rd121, 97;
	@%p269 bra 	$L__BB8_72;
	ld.shared.u8 	%rs316, [_ZZN3cub18CUB_300001_SM_10006detail6reduce28DeviceReduceSingleTileKernelINS2_10policy_hubIN4cuda3std3__45tupleIJblEEEyN6thrust24THRUST_300001_SM_1000_NS8cuda_cub9__find_if7functorIS9_EEE10Policy1000ENSB_12zip_iteratorINS8_IJNSD_26transform_input_iterator_tIbNSC_6detail35transform_pair_of_input_iterators_tIbNSB_6detail15normal_iteratorINSB_10device_ptrIiEEEESQ_NS7_8equal_toIiEEEENS7_10__not_fn_tINS7_10__identityEEEEENSB_17counting_iteratorIlNSB_11use_defaultESZ_SZ_EEEEEEEPS9_ySF_S9_S9_SV_EEvT0_T1_T2_T3_T4_T6_E12temp_storage+56];
	ld.shared.u64 	%rd362, [_ZZN3cub18CUB_300001_SM_10006detail6reduce28DeviceReduceSingleTileKernelINS2_10policy_hubIN4cuda3std3__45tupleIJblEEEyN6thrust24THRUST_300001_SM_1000_NS8cuda_cub9__find_if7functorIS9_EEE10Policy1000ENSB_12zip_iteratorINS8_IJNSD_26transform_input_iterator_tIbNSC_6detail35transform_pair_of_input_iterators_tIbNSB_6detail15normal_iteratorINSB_10device_ptrIiEEEESQ_NS7_8equal_toIiEEEENS7_10__not_fn_tINS7_10__identityEEEEENSB_17counting_iteratorIlNSB_11use_defaultESZ_SZ_EEEEEEEPS9_ySF_S9_S9_SV_EEvT0_T1_T2_T3_T4_T6_E12temp_storage+64];
	and.b16  	%rs317, %rs391, 255;
	setp.eq.s16 	%p270, %rs317, 0;
	setp.eq.s16 	%p271, %rs316, 0;
	min.s64 	%rd363, %rd362, %rd416;
	selp.b16 	%rs318, %rs391, 1, %p271;
	selp.b16 	%rs391, %rs316, %rs318, %p270;
	selp.b64 	%rd364, %rd416, %rd363, %p271;
	selp.b64 	%rd416, %rd362, %rd364, %p270;
$L__BB8_72:
	setp.lt.u64 	%p272, %rd121, 129;
	@%p272 bra 	$L__BB8_74;
	ld.shared.u8 	%rs319, [_ZZN3cub18CUB_300001_SM_10006detail6reduce28DeviceReduceSingleTileKernelINS2_10policy_hubIN4cuda3std3__45tupleIJblEEEyN6thrust24THRUST_300001_SM_1000_NS8cuda_cub9__find_if7functorIS9_EEE10Policy1000ENSB_12zip_iteratorINS8_IJNSD_26transform_input_iterator_tIbNSC_6detail35transform_pair_of_input_iterators_tIbNSB_6detail15normal_iteratorINSB_10device_ptrIiEEEESQ_NS7_8equal_toIiEEEENS7_10__not_fn_tINS7_10__identityEEEEENSB_17counting_iteratorIlNSB_11use_defaultESZ_SZ_EEEEEEEPS9_ySF_S9_S9_SV_EEvT0_T1_T2_T3_T4_T6_E12temp_storage+72];
	ld.shared.u64 	%rd365, [_ZZN3cub18CUB_300001_SM_10006detail6reduce28DeviceReduceSingleTileKernelINS2_10policy_hubIN4cuda3std3__45tupleIJblEEEyN6thrust24THRUST_300001_SM_1000_NS8cuda_cub9__find_if7functorIS9_EEE10Policy1000ENSB_12zip_iteratorINS8_IJNSD_26transform_input_iterator_tIbNSC_6detail35transform_pair_of_input_iterators_tIbNSB_6detail15normal_iteratorINSB_10device_ptrIiEEEESQ_NS7_8equal_toIiEEEENS7_10__not_fn_tINS7_10__identityEEEEENSB_17counting_iteratorIlNSB_11use_defaultESZ_SZ_EEEEEEEPS9_ySF_S9_S9_SV_EEvT0_T1_T2_T3_T4_T6_E12temp_storage+80];
	and.b16  	%rs320, %rs391, 255;
	setp.eq.s16 	%p273, %rs320, 0;
	setp.eq.s16 	%p274, %rs319, 0;
	min.s64 	%rd366, %rd365, %rd416;
	selp.b16 	%rs321, %rs391, 1, %p274;
	selp.b16 	%rs391, %rs319, %rs321, %p273;
	selp.b64 	%rd367, %rd416, %rd366, %p274;
	selp.b64 	%rd416, %rd365, %rd367, %p273;
$L__BB8_74:
	setp.lt.u64 	%p275, %rd121, 161;
	@%p275 bra 	$L__BB8_76;
	ld.shared.u8 	%rs322, [_ZZN3cub18CUB_300001_SM_10006detail6reduce28DeviceReduceSingleTileKernelINS2_10policy_hubIN4cuda3std3__45tupleIJblEEEyN6thrust24THRUST_300001_SM_1000_NS8cuda_cub9__find_if7functorIS9_EEE10Policy1000ENSB_12zip_iteratorINS8_IJNSD_26transform_input_iterator_tIbNSC_6detail35transform_pair_of_input_iterators_tIbNSB_6detail15normal_iteratorINSB_10device_ptrIiEEEESQ_NS7_8equal_toIiEEEENS7_10__not_fn_tINS7_10__identityEEEEENSB_17counting_iteratorIlNSB_11use_defaultESZ_SZ_EEEEEEEPS9_ySF_S9_S9_SV_EEvT0_T1_T2_T3_T4_T6_E12temp_storage+88];
	ld.shared.u64 	%rd368, [_ZZN3cub18CUB_300001_SM_10006detail6reduce28DeviceReduceSingleTileKernelINS2_10policy_hubIN4cuda3std3__45tupleIJblEEEyN6thrust24THRUST_300001_SM_1000_NS8cuda_cub9__find_if7functorIS9_EEE10Policy1000ENSB_12zip_iteratorINS8_IJNSD_26transform_input_iterator_tIbNSC_6detail35transform_pair_of_input_iterators_tIbNSB_6detail15normal_iteratorINSB_10device_ptrIiEEEESQ_NS7_8equal_toIiEEEENS7_10__not_fn_tINS7_10__identityEEEEENSB_17counting_iteratorIlNSB_11use_defaultESZ_SZ_EEEEEEEPS9_ySF_S9_S9_SV_EEvT0_T1_T2_T3_T4_T6_E12temp_storage+96];
	and.b16  	%rs323, %rs391, 255;
	setp.eq.s16 	%p276, %rs323, 0;
	setp.eq.s16 	%p277, %rs322, 0;
	min.s64 	%rd369, %rd368, %rd416;
	selp.b16 	%rs324, %rs391, 1, %p277;
	selp.b16 	%rs391, %rs322, %rs324, %p276;
	selp.b64 	%rd370, %rd416, %rd369, %p277;
	selp.b64 	%rd416, %rd368, %rd370, %p276;
$L__BB8_76:
	setp.lt.u64 	%p278, %rd121, 193;
	@%p278 bra 	$L__BB8_78;
	ld.shared.u8 	%rs325, [_ZZN3cub18CUB_300001_SM_10006detail6reduce28DeviceReduceSingleTileKernelINS2_10policy_hubIN4cuda3std3__45tupleIJblEEEyN6thrust24THRUST_300001_SM_1000_NS8cuda_cub9__find_if7functorIS9_EEE10Policy1000ENSB_12zip_iteratorINS8_IJNSD_26transform_input_iterator_tIbNSC_6detail35transform_pair_of_input_iterators_tIbNSB_6detail15normal_iteratorINSB_10device_ptrIiEEEESQ_NS7_8equal_toIiEEEENS7_10__not_fn_tINS7_10__identityEEEEENSB_17counting_iteratorIlNSB_11use_defaultESZ_SZ_EEEEEEEPS9_ySF_S9_S9_SV_EEvT0_T1_T2_T3_T4_T6_E12temp_storage+104];
	ld.shared.u64 	%rd371, [_ZZN3cub18CUB_300001_SM_10006detail6reduce28DeviceReduceSingleTileKernelINS2_10policy_hubIN4cuda3std3__45tupleIJblEEEyN6thrust24THRUST_300001_SM_1000_NS8cuda_cub9__find_if7functorIS9_EEE10Policy1000ENSB_12zip_iteratorINS8_IJNSD_26transform_input_iterator_tIbNSC_6detail35transform_pair_of_input_iterators_tIbNSB_6detail15normal_iteratorINSB_10device_ptrIiEEEESQ_NS7_8equal_toIiEEEENS7_10__not_fn_tINS7_10__identityEEEEENSB_17counting_iteratorIlNSB_11use_defaultESZ_SZ_EEEEEEEPS9_ySF_S9_S9_SV_EEvT0_T1_T2_T3_T4_T6_E12temp_storage+112];
	and.b16  	%rs326, %rs391, 255;
	setp.eq.s16 	%p279, %rs326, 0;
	setp.eq.s16 	%p280, %rs325, 0;
	min.s64 	%rd372, %rd371, %rd416;
	selp.b16 	%rs327, %rs391, 1, %p280;
	selp.b16 	%rs391, %rs325, %rs327, %p279;
	selp.b64 	%rd373, %rd416, %rd372, %p280;
	selp.b64 	%rd416, %rd371, %rd373, %p279;
$L__BB8_78:
	setp.lt.u64 	%p281, %rd121, 225;
	@%p281 bra 	$L__BB8_120;
	ld.shared.u8 	%rs328, [_ZZN3cub18CUB_300001_SM_10006detail6reduce28DeviceReduceSingleTileKernelINS2_10policy_hubIN4cuda3std3__45tupleIJblEEEyN6thrust24THRUST_300001_SM_1000_NS8cuda_cub9__find_if7functorIS9_EEE10Policy1000ENSB_12zip_iteratorINS8_IJNSD_26transform_input_iterator_tIbNSC_6detail35transform_pair_of_input_iterators_tIbNSB_6detail15normal_iteratorINSB_10device_ptrIiEEEESQ_NS7_8equal_toIiEEEENS7_10__not_fn_tINS7_10__identityEEEEENSB_17counting_iteratorIlNSB_11use_defaultESZ_SZ_EEEEEEEPS9_ySF_S9_S9_SV_EEvT0_T1_T2_T3_T4_T6_E12temp_storage+120];
	ld.shared.u64 	%rd374, [_ZZN3cub18CUB_300001_SM_10006detail6reduce28DeviceReduceSingleTileKernelINS2_10policy_hubIN4cuda3std3__45tupleIJblEEEyN6thrust24THRUST_300001_SM_1000_NS8cuda_cub9__find_if7functorIS9_EEE10Policy1000ENSB_12zip_iteratorINS8_IJNSD_26transform_input_iterator_tIbNSC_6detail35transform_pair_of_input_iterators_tIbNSB_6detail15normal_iteratorINSB_10device_ptrIiEEEESQ_NS7_8equal_toIiEEEENS7_10__not_fn_tINS7_10__identityEEEEENSB_17counting_iteratorIlNSB_11use_defaultESZ_SZ_EEEEEEEPS9_ySF_S9_S9_SV_EEvT0_T1_T2_T3_T4_T6_E12temp_storage+128];
	and.b16  	%rs329, %rs391, 255;
	setp.eq.s16 	%p282, %rs329, 0;
	setp.eq.s16 	%p283, %rs328, 0;
	min.s64 	%rd375, %rd374, %rd416;
	selp.b16 	%rs330, %rs391, 1, %p283;
	selp.b16 	%rs391, %rs328, %rs330, %p282;
	selp.b64 	%rd376, %rd416, %rd375, %p283;
	selp.b64 	%rd416, %rd374, %rd376, %p282;
	bra.uni 	$L__BB8_120;
$L__BB8_80:
	mov.u32 	%r21, %tid.x;
	cvt.u64.u32 	%rd73, %r21;
	mul.wide.u32 	%rd125, %r21, 4;
	add.s64 	%rd74, %rd2, %rd125;
	add.s64 	%rd75, %rd3, %rd125;
	ld.global.u32 	%r56, [%rd74];
	ld.global.u32 	%r57, [%rd75];
	setp.ne.s32 	%p3, %r56, %r57;
	add.s32 	%r58, %r21, 256;
	cvt.u64.u32 	%rd126, %r58;
	ld.global.u32 	%r59, [%rd74+1024];
	ld.global.u32 	%r61, [%rd75+1024];
	setp.ne.s32 	%p4, %r59, %r61;
	add.s32 	%r63, %r21, 512;
	cvt.u64.u32 	%rd127, %r63;
	add.s64 	%rd128, %rd120, %rd127;
	ld.global.u32 	%r64, [%rd74+2048];
	ld.global.u32 	%r65, [%rd75+2048];
	setp.ne.s32 	%p5, %r64, %r65;
	add.s64 	%rd129, %rd128, 256;
	ld.global.u32 	%r66, [%rd74+3072];
	ld.global.u32 	%r67, [%rd75+3072];
	setp.ne.s32 	%p7, %r66, %r67;
	or.pred  	%p9, %p3, %p4;
	selp.b64 	%rd130, %rd73, %rd126, %p3;
	add.s64 	%rd131, %rd120, %rd130;
	min.s64 	%rd132, %rd128, %rd131;
	selp.b64 	%rd133, %rd132, %rd131, %p5;
	or.pred  	%p10, %p9, %p5;
	selp.b64 	%rd134, %rd133, %rd128, %p9;
	min.s64 	%rd135, %rd129, %rd134;
	selp.b64 	%rd136, %rd135, %rd134, %p7;
	or.pred  	%p11, %p10, %p7;
	selp.u16 	%rs391, 1, 0, %p11;
	selp.b64 	%rd416, %rd136, %rd129, %p10;
	add.s64 	%rd77, %rd121, -1024;
	setp.lt.u64 	%p12, %rd77, 1024;
	mov.b64 	%rd435, 1024;
	@%p12 bra 	$L__BB8_84;
	mov.b64 	%rd435, 1024;
$L__BB8_82:
	add.s64 	%rd138, %rd435, %rd73;
	shl.b64 	%rd139, %rd435, 2;
	add.s64 	%rd140, %rd74, %rd139;
	add.s64 	%rd141, %rd75, %rd139;
	add.s64 	%rd142, %rd138, %rd120;
	ld.global.u32 	%r68, [%rd140];
	ld.global.u32 	%r69, [%rd141];
	setp.ne.s32 	%p13, %r68, %r69;
	add.s64 	%rd143, %rd142, 256;
	ld.global.u32 	%r70, [%rd140+1024];
	ld.global.u32 	%r71, [%rd141+1024];
	setp.ne.s32 	%p14, %r70, %r71;
	selp.u16 	%rs109, 1, 0, %p14;
	add.s64 	%rd144, %rd142, 512;
	ld.global.u32 	%r72, [%rd140+2048];
	ld.global.u32 	%r73, [%rd141+2048];
	setp.ne.s32 	%p15, %r72, %r73;
	selp.u16 	%rs110, 1, 0, %p15;
	add.s64 	%rd145, %rd142, 768;
	ld.global.u32 	%r74, [%rd140+3072];
	ld.global.u32 	%r75, [%rd141+3072];
	setp.ne.s32 	%p16, %r74, %r75;
	selp.u16 	%rs111, 1, 0, %p16;
	and.b16  	%rs112, %rs391, 255;
	setp.eq.s16 	%p17, %rs112, 0;
	selp.u16 	%rs113, 1, 0, %p13;
	min.s64 	%rd146, %rd142, %rd416;
	selp.b16 	%rs114, 1, %rs391, %p13;
	selp.b64 	%rd147, %rd146, %rd416, %p13;
	selp.b16 	%rs115, %rs113, %rs114, %p17;
	and.b16  	%rs116, %rs115, 255;
	selp.b64 	%rd148, %rd142, %rd147, %p17;
	setp.eq.s16 	%p18, %rs116, 0;
	min.s64 	%rd149, %rd143, %rd148;
	selp.b16 	%rs117, 1, %rs115, %p14;
	selp.b64 	%rd150, %rd149, %rd148, %p14;
	selp.b16 	%rs118, %rs109, %rs117, %p18;
	and.b16  	%rs119, %rs118, 255;
	selp.b64 	%rd151, %rd143, %rd150, %p18;
	setp.eq.s16 	%p19, %rs119, 0;
	min.s64 	%rd152, %rd144, %rd151;
	selp.b16 	%rs120, 1, %rs118, %p15;
	selp.b64 	%rd153, %rd152, %rd151, %p15;
	selp.b16 	%rs121, %rs110, %rs120, %p19;
	and.b16  	%rs122, %rs121, 255;
	selp.b64 	%rd154, %rd144, %rd153, %p19;
	setp.eq.s16 	%p20, %rs122, 0;
	min.s64 	%rd155, %rd145, %rd154;
	selp.b16 	%rs123, 1, %rs121, %p16;
	selp.b64 	%rd156, %rd155, %rd154, %p16;
	selp.b16 	%rs391, %rs111, %rs123, %p20;
	selp.b64 	%rd416, %rd145, %rd156, %p20;
	sub.s64 	%rd157, %rd121, %rd435;
	setp.lt.u64 	%p21, %rd157, 1024;
	@%p21 bra 	$L__BB8_96;
	add.s64 	%rd435, %rd435, 1024;
	setp.le.u64 	%p22, %rd435, %rd77;
	@%p22 bra 	$L__BB8_82;
$L__BB8_84:
	setp.le.u64 	%p23, %rd121, %rd435;
	cvt.u32.u64 	%r76, %rd435;
	cvt.u32.u64 	%r77, %rd121;
	sub.s32 	%r78, %r77, %r76;
	setp.ge.s32 	%p24, %r21, %r78;
	or.pred  	%p25, %p23, %p24;
	@%p25 bra 	$L__BB8_96;
	not.b32 	%r81, %r21;
	add.s32 	%r82, %r81, %r77;
	sub.s32 	%r22, %r82, %r76;
	shr.u32 	%r84, %r22, 8;
	add.s32 	%r23, %r84, 1;
	and.b32  	%r24, %r23, 7;
	setp.lt.u32 	%p26, %r22, 1792;
	mov.u32 	%r511, %r21;
	@%p26 bra 	$L__BB8_88;
	and.b32  	%r85, %r23, 33554424;
	neg.s32 	%r509, %r85;
	mov.u32 	%r511, %r21;
$L__BB8_87:
	.pragma "nounroll";
	cvt.u64.u32 	%rd159, %r511;
	add.s64 	%rd160, %rd435, %rd159;
	shl.b64 	%rd161, %rd160, 2;
	add.s64 	%rd162, %rd2, %rd161;
	add.s64 	%rd163, %rd3, %rd161;
	add.s64 	%rd164, %rd160, %rd120;
	ld.global.u32 	%r86, [%rd162];
	ld.global.u32 	%r87, [%rd163];
	setp.ne.s32 	%p27, %r86, %r87;
	selp.u16 	%rs125, 1, 0, %p27;
	and.b16  	%rs126, %rs391, 255;
	setp.ne.s16 	%p29, %rs126, 0;
	and.pred  	%p30, %p29, %p27;
	min.s64 	%rd165, %rd164, %rd416;
	setp.eq.s16 	%p31, %rs126, 0;
	selp.b16 	%rs127, %rs125, %rs391, %p31;
	selp.b64 	%rd166, %rd164, %rd416, %p31;
	selp.b16 	%rs128, 1, %rs127, %p30;
	and.b16  	%rs129, %rs128, 255;
	selp.b64 	%rd167, %rd165, %rd166, %p30;
	add.s64 	%rd168, %rd164, 256;
	ld.global.u32 	%r88, [%rd162+1024];
	ld.global.u32 	%r89, [%rd163+1024];
	setp.ne.s32 	%p32, %r88, %r89;
	selp.u16 	%rs130, 1, 0, %p32;
	setp.ne.s16 	%p34, %rs129, 0;
	and.pred  	%p35, %p34, %p32;
	min.s64 	%rd169, %rd168, %rd167;
	setp.eq.s16 	%p36, %rs129, 0;
	selp.b16 	%rs131, %rs130, %rs128, %p36;
	selp.b64 	%rd170, %rd168, %rd167, %p36;
	selp.b16 	%rs132, 1, %rs131, %p35;
	and.b16  	%rs133, %rs132, 255;
	selp.b64 	%rd171, %rd169, %rd170, %p35;
	add.s64 	%rd172, %rd164, 512;
	ld.global.u32 	%r90, [%rd162+2048];
	ld.global.u32 	%r91, [%rd163+2048];
	setp.ne.s32 	%p37, %r90, %r91;
	selp.u16 	%rs134, 1, 0, %p37;
	setp.ne.s16 	%p39, %rs133, 0;
	and.pred  	%p40, %p39, %p37;
	min.s64 	%rd173, %rd172, %rd171;
	setp.eq.s16 	%p41, %rs133, 0;
	selp.b16 	%rs135, %rs134, %rs132, %p41;
	selp.b64 	%rd174, %rd172, %rd171, %p41;
	selp.b16 	%rs136, 1, %rs135, %p40;
	and.b16  	%rs137, %rs136, 255;
	selp.b64 	%rd175, %rd173, %rd174, %p40;
	add.s64 	%rd176, %rd164, 768;
	ld.global.u32 	%r92, [%rd162+3072];
	ld.global.u32 	%r93, [%rd163+3072];
	setp.ne.s32 	%p42, %r92, %r93;
	selp.u16 	%rs138, 1, 0, %p42;
	setp.ne.s16 	%p44, %rs137, 0;
	and.pred  	%p45, %p44, %p42;
	min.s64 	%rd177, %rd176, %rd175;
	setp.eq.s16 	%p46, %rs137, 0;
	selp.b16 	%rs139, %rs138, %rs136, %p46;
	selp.b64 	%rd178, %rd176, %rd175, %p46;
	selp.b16 	%rs140, 1, %rs139, %p45;
	and.b16  	%rs141, %rs140, 255;
	selp.b64 	%rd179, %rd177, %rd178, %p45;
	add.s64 	%rd180, %rd164, 1024;
	ld.global.u32 	%r94, [%rd162+4096];
	ld.global.u32 	%r95, [%rd163+4096];
	setp.ne.s32 	%p47, %r94, %r95;
	selp.u16 	%rs142, 1, 0, %p47;
	setp.ne.s16 	%p49, %rs141, 0;
	and.pred  	%p50, %p49, %p47;
	min.s64 	%rd181, %rd180, %rd179;
	setp.eq.s16 	%p51, %rs141, 0;
	selp.b16 	%rs143, %rs142, %rs140, %p51;
	selp.b64 	%rd182, %rd180, %rd179, %p51;
	selp.b16 	%rs144, 1, %rs143, %p50;
	and.b16  	%rs145, %rs144, 255;
	selp.b64 	%rd183, %rd181, %rd182, %p50;
	add.s64 	%rd184, %rd164, 1280;
	ld.global.u32 	%r96, [%rd162+5120];
	ld.global.u32 	%r97, [%rd163+5120];
	setp.ne.s32 	%p52, %r96, %r97;
	selp.u16 	%rs146, 1, 0, %p52;
	setp.ne.s16 	%p54, %rs145, 0;
	and.pred  	%p55, %p54, %p52;
	min.s64 	%rd185, %rd184, %rd183;
	setp.eq.s16 	%p56, %rs145, 0;
	selp.b16 	%rs147, %rs146, %rs144, %p56;
	selp.b64 	%rd186, %rd184, %rd183, %p56;
	selp.b16 	%rs148, 1, %rs147, %p55;
	and.b16  	%rs149, %rs148, 255;
	selp.b64 	%rd187, %rd185, %rd186, %p55;
	add.s64 	%rd188, %rd164, 1536;
	ld.global.u32 	%r98, [%rd162+6144];
	ld.global.u32 	%r99, [%rd163+6144];
	setp.ne.s32 	%p57, %r98, %r99;
	selp.u16 	%rs150, 1, 0, %p57;
	setp.ne.s16 	%p59, %rs149, 0;
	and.pred  	%p60, %p59, %p57;
	min.s64 	%rd189, %rd188, %rd187;
	setp.eq.s16 	%p61, %rs149, 0;
	selp.b16 	%rs151, %rs150, %rs148, %p61;
	selp.b64 	%rd190, %rd188, %rd187, %p61;
	selp.b16 	%rs152, 1, %rs151, %p60;
	and.b16  	%rs153, %rs152, 255;
	selp.b64 	%rd191, %rd189, %rd190, %p60;
	add.s64 	%rd192, %rd164, 1792;
	ld.global.u32 	%r100, [%rd162+7168];
	ld.global.u32 	%r101, [%rd163+7168];
	setp.ne.s32 	%p62, %r100, %r101;
	selp.u16 	%rs154, 1, 0, %p62;
	setp.ne.s16 	%p64, %rs153, 0;
	and.pred  	%p65, %p64, %p62;
	min.s64 	%rd193, %rd192, %rd191;
	setp.eq.s16 	%p66, %rs153, 0;
	selp.b16 	%rs155, %rs154, %rs152, %p66;
	selp.b64 	%rd194, %rd192, %rd191, %p66;
	selp.b16 	%rs391, 1, %rs155, %p65;
	selp.b64 	%rd416, %rd193, %rd194, %p65;
	add.s32 	%r511, %r511, 2048;
	add.s32 	%r509, %r509, 8;
	setp.ne.s32 	%p67, %r509, 0;
	@%p67 bra 	$L__BB8_87;
$L__BB8_88:
	setp.eq.s32 	%p68, %r24, 0;
	@%p68 bra 	$L__BB8_96;
	setp.lt.u32 	%p69, %r24, 4;
	@%p69 bra 	$L__BB8_91;
	cvt.u64.u32 	%rd196, %r511;
	add.s64 	%rd197, %rd435, %rd196;
	shl.b64 	%rd198, %rd197, 2;
	add.s64 	%rd199, %rd2, %rd198;
	add.s64 	%rd200, %rd3, %rd198;
	add.s64 	%rd201, %rd197, %rd120;
	ld.global.u32 	%r102, [%rd199];
	ld.global.u32 	%r103, [%rd200];
	setp.ne.s32 	%p70, %r102, %r103;
	selp.u16 	%rs157, 1, 0, %p70;
	and.b16  	%rs158, %rs391, 255;
	setp.ne.s16 	%p72, %rs158, 0;
	and.pred  	%p73, %p72, %p70;
	min.s64 	%rd202, %rd201, %rd416;
	setp.eq.s16 	%p74, %rs158, 0;
	selp.b16 	%rs159, %rs157, %rs391, %p74;
	selp.b64 	%rd203, %rd201, %rd416, %p74;
	selp.b16 	%rs160, 1, %rs159, %p73;
	and.b16  	%rs161, %rs160, 255;
	selp.b64 	%rd204, %rd202, %rd203, %p73;
	add.s32 	%r104, %r511, 256;
	cvt.u64.u32 	%rd205, %r104;
	add.s64 	%rd206, %rd435, %rd205;
	add.s64 	%rd207, %rd206, %rd120;
	ld.global.u32 	%r105, [%rd199+1024];
	ld.global.u32 	%r106, [%rd200+1024];
	setp.ne.s32 	%p75, %r105, %r106;
	selp.u16 	%rs162, 1, 0, %p75;
	setp.ne.s16 	%p77, %rs161, 0;
	and.pred  	%p78, %p77, %p75;
	min.s64 	%rd208, %rd207, %rd204;
	setp.eq.s16 	%p79, %rs161, 0;
	selp.b16 	%rs163, %rs162, %rs160, %p79;
	selp.b64 	%rd209, %rd207, %rd204, %p79;
	selp.b16 	%rs164, 1, %rs163, %p78;
	and.b16  	%rs165, %rs164, 255;
	selp.b64 	%rd210, %rd208, %rd209, %p78;
	add.s32 	%r107, %r511, 512;
	cvt.u64.u32 	%rd211, %r107;
	add.s64 	%rd212, %rd435, %rd211;
	add.s64 	%rd213, %rd212, %rd120;
	ld.global.u32 	%r108, [%rd199+2048];
	ld.global.u32 	%r109, [%rd200+2048];
	setp.ne.s32 	%p80, %r108, %r109;
	selp.u16 	%rs166, 1, 0, %p80;
	setp.ne.s16 	%p82, %rs165, 0;
	and.pred  	%p83, %p82, %p80;
	min.s64 	%rd214, %rd213, %rd210;
	setp.eq.s16 	%p84, %rs165, 0;
	selp.b16 	%rs167, %rs166, %rs164, %p84;
	selp.b64 	%rd215, %rd213, %rd210, %p84;
	selp.b16 	%rs168, 1, %rs167, %p83;
	and.b16  	%rs169, %rs168, 255;
	selp.b64 	%rd216, %rd214, %rd215, %p83;
	add.s32 	%r110, %r511, 768;
	cvt.u64.u32 	%rd217, %r110;
	add.s64 	%rd218, %rd435, %rd217;
	add.s64 	%rd219, %rd218, %rd120;
	ld.global.u32 	%r111, [%rd199+3072];
	ld.global.u32 	%r112, [%rd200+3072];
	setp.ne.s32 	%p85, %r111, %r112;
	selp.u16 	%rs170, 1, 0, %p85;
	setp.ne.s16 	%p87, %rs169, 0;
	and.pred  	%p88, %p87, %p85;
	min.s64 	%rd220, %rd219, %rd216;
	setp.eq.s16 	%p89, %rs169, 0;
	selp.b16 	%rs171, %rs170, %rs168, %p89;
	selp.b64 	%rd221, %rd219, %rd216, %p89;
	selp.b16 	%rs391, 1, %rs171, %p88;
	selp.b64 	%rd416, %rd220, %rd221, %p88;
	add.s32 	%r511, %r511, 1024;
$L__BB8_91:
	and.b32  	%r113, %r23, 3;
	setp.eq.s32 	%p90, %r113, 0;
	@%p90 bra 	$L__BB8_96;
	setp.eq.s32 	%p91, %r113, 1;
	@%p91 bra 	$L__BB8_94;
	cvt.u64.u32 	%rd223, %r511;
	add.s64 	%rd224, %rd435, %rd223;
	shl.b64 	%rd225, %rd224, 2;
	add.s64 	%rd226, %rd2, %rd225;
	add.s64 	%rd227, %rd3, %rd225;
	add.s64 	%rd228, %rd224, %rd120;
	ld.global.u32 	%r114, [%rd226];
	ld.global.u32 	%r115, [%rd227];
	setp.ne.s32 	%p92, %r114, %r115;
	selp.u16 	%rs173, 1, 0, %p92;
	and.b16  	%rs174, %rs391, 255;
	setp.ne.s16 	%p94, %rs174, 0;
	and.pred  	%p95, %p94, %p92;
	min.s64 	%rd229, %rd228, %rd416;
	setp.eq.s16 	%p96, %rs174, 0;
	selp.b16 	%rs175, %rs173, %rs391, %p96;
	selp.b64 	%rd230, %rd228, %rd416, %p96;
	selp.b16 	%rs176, 1, %rs175, %p95;
	and.b16  	%rs177, %rs176, 255;
	selp.b64 	%rd231, %rd229, %rd230, %p95;
	add.s32 	%r116, %r511, 256;
	cvt.u64.u32 	%rd232, %r116;
	add.s64 	%rd233, %rd435, %rd232;
	add.s64 	%rd234, %rd233, %rd120;
	ld.global.u32 	%r117, [%rd226+1024];
	ld.global.u32 	%r118, [%rd227+1024];
	setp.ne.s32 	%p97, %r117, %r118;
	selp.u16 	%rs178, 1, 0, %p97;
	setp.ne.s16 	%p99, %rs177, 0;
	and.pred  	%p100, %p99, %p97;
	min.s64 	%rd235, %rd234, %rd231;
	setp.eq.s16 	%p101, %rs177, 0;
	selp.b16 	%rs179, %rs178, %rs176, %p101;
	selp.b64 	%rd236, %rd234, %rd231, %p101;
	selp.b16 	%rs391, 1, %rs179, %p100;
	selp.b64 	%rd416, %rd235, %rd236, %p100;
	add.s32 	%r511, %r511, 512;
$L__BB8_94:
	and.b32  	%r119, %r22, 256;
	setp.ne.s32 	%p102, %r119, 0;
	@%p102 bra 	$L__BB8_96;
	cvt.u64.u32 	%rd237, %r511;
	add.s64 	%rd238, %rd435, %rd237;
	shl.b64 	%rd239, %rd238, 2;
	add.s64 	%rd240, %rd2, %rd239;
	add.s64 	%rd241, %rd3, %rd239;
	add.s64 	%rd242, %rd238, %rd120;
	ld.global.u32 	%r120, [%rd240];
	ld.global.u32 	%r121, [%rd241];
	setp.ne.s32 	%p103, %r120, %r121;
	selp.u16 	%rs180, 1, 0, %p103;
	and.b16  	%rs181, %rs391, 255;
	setp.ne.s16 	%p105, %rs181, 0;
	and.pred  	%p106, %p105, %p103;
	min.s64 	%rd243, %rd242, %rd416;
	setp.eq.s16 	%p107, %rs181, 0;
	selp.b16 	%rs182, %rs180, %rs391, %p107;
	selp.b64 	%rd244, %rd242, %rd416, %p107;
	selp.b16 	%rs391, 1, %rs182, %p106;
	selp.b64 	%rd416, %rd243, %rd244, %p106;
$L__BB8_96:
	// begin inline asm
	mov.u32 %r122, %laneid;
	// end inline asm
	cvt.u32.u16 	%r143, %rs391;
	and.b32  	%r124, %r143, 255;
	mov.b32 	%r140, 1;
	mov.b32 	%r141, 31;
	mov.b32 	%r142, -1;
	// begin inline asm
	shfl.sync.down.b32 %r123, %r124, %r140, %r141, %r142;
	// end inline asm
	// begin inline asm
	shfl.sync.down.b32 %r128, %r129, %r140, %r141, %r142;
	// end inline asm
	mov.b64 	{%r134, %r139}, %rd416;
	// begin inline asm
	shfl.sync.down.b32 %r133, %r134, %r140, %r141, %r142;
	// end inline asm
	// begin inline asm
	shfl.sync.down.b32 %r138, %r139, %r140, %r141, %r142;
	// end inline asm
	mov.b64 	%rd96, {%r133, %r138};
	cvt.u16.u32 	%rs75, %r123;
	setp.gt.s32 	%p108, %r122, 30;
	@%p108 bra 	$L__BB8_100;
	and.b16  	%rs183, %rs391, 255;
	setp.eq.s16 	%p109, %rs183, 0;
	and.b16  	%rs184, %rs75, 255;
	setp.eq.s16 	%p110, %rs184, 0;
	or.pred  	%p111, %p109, %p110;
	@%p111 bra 	$L__BB8_99;
	min.s64 	%rd416, %rd96, %rd416;
	mov.b16 	%rs391, 1;
	bra.uni 	$L__BB8_100;
$L__BB8_99:
	setp.eq.s16 	%p112, %rs183, 0;
	selp.b16 	%rs391, %rs75, %rs391, %p112;
	selp.b64 	%rd416, %rd96, %rd416, %p112;
$L__BB8_100:
	cvt.u32.u16 	%r164, %rs391;
	and.b32  	%r145, %r164, 255;
	mov.b32 	%r161, 2;
	mov.b32 	%r162, 31;
	mov.b32 	%r163, -1;
	// begin inline asm
	shfl.sync.down.b32 %r144, %r145, %r161, %r162, %r163;
	// end inline asm
	// begin inline asm
	shfl.sync.down.b32 %r149, %r150, %r161, %r162, %r163;
	// end inline asm
	mov.b64 	{%r155, %r160}, %rd416;
	// begin inline asm
	shfl.sync.down.b32 %r154, %r155, %r161, %r162, %r163;
	// end inline asm
	// begin inline asm
	shfl.sync.down.b32 %r159, %r160, %r161, %r162, %r163;
	// end inline asm
	mov.b64 	%rd100, {%r154, %r159};
	cvt.u16.u32 	%rs78, %r144;
	setp.gt.s32 	%p113, %r122, 29;
	@%p113 bra 	$L__BB8_104;
	and.b16  	%rs187, %rs391, 255;
	setp.eq.s16 	%p114, %rs187, 0;
	and.b16  	%rs188, %rs78, 255;
	setp.eq.s16 	%p115, %rs188, 0;
	or.pred  	%p116, %p114, %p115;
	@%p116 bra 	$L__BB8_103;
	min.s64 	%rd416, %rd100, %rd416;
	mov.b16 	%rs391, 1;
	bra.uni 	$L__BB8_104;
$L__BB8_103:
	setp.eq.s16 	%p117, %rs187, 0;
	selp.b16 	%rs391, %rs78, %rs391, %p117;
	selp.b64 	%rd416, %rd100, %rd416, %p117;
$L__BB8_104:
	cvt.u32.u16 	%r185, %rs391;
	and.b32  	%r166, %r185, 255;
	mov.b32 	%r182, 4;
	mov.b32 	%r183, 31;
	mov.b32 	%r184, -1;
	// begin inline asm
	shfl.sync.down.b32 %r165, %r166, %r182, %r183, %r184;
	// end inline asm
	// begin inline asm
	shfl.sync.down.b32 %r170, %r171, %r182, %r183, %r184;
	// end inline asm
	mov.b64 	{%r176, %r181}, %rd416;
	// begin inline asm
	shfl.sync.down.b32 %r175, %r176, %r182, %r183, %r184;
	// end inline asm
	// begin inline asm
	shfl.sync.down.b32 %r180, %r181, %r182, %r183, %r184;
	// end inline asm
	mov.b64 	%rd104, {%r175, %r180};
	cvt.u16.u32 	%rs81, %r165;
	setp.gt.s32 	%p118, %r122, 27;
	@%p118 bra 	$L__BB8_108;
	and.b16  	%rs191, %rs391, 255;
	setp.eq.s16 	%p119, %rs191, 0;
	and.b16  	%rs192, %rs81, 255;
	setp.eq.s16 	%p120, %rs192, 0;
	or.pred  	%p121, %p119, %p120;
	@%p121 bra 	$L__BB8_107;
	min.s64 	%rd416, %rd104, %rd416;
	mov.b16 	%rs391, 1;
	bra.uni 	$L__BB8_108;
$L__BB8_107:
	setp.eq.s16 	%p122, %rs191, 0;
	selp.b16 	%rs391, %rs81, %rs391, %p122;
	selp.b64 	%rd416, %rd104, %rd416, %p122;
$L__BB8_108:
	cvt.u32.u16 	%r206, %rs391;
	and.b32  	%r187, %r206, 255;
	mov.b32 	%r203, 8;
	mov.b32 	%r204, 31;
	mov.b32 	%r205, -1;
	// begin inline asm
	shfl.sync.down.b32 %r186, %r187, %r203, %r204, %r205;
	// end inline asm
	// begin inline asm
	shfl.sync.down.b32 %r191, %r192, %r203, %r204, %r205;
	// end inline asm
	mov.b64 	{%r197, %r202}, %rd416;
	// begin inline asm
	shfl.sync.down.b32 %r196, %r197, %r203, %r204, %r205;
	// end inline asm
	// begin inline asm
	shfl.sync.down.b32 %r201, %r202, %r203, %r204, %r205;
	// end inline asm
	mov.b64 	%rd108, {%r196, %r201};
	cvt.u16.u32 	%rs84, %r186;
	setp.gt.s32 	%p123, %r122, 23;
	@%p123 bra 	$L__BB8_112;
	and.b16  	%rs195, %rs391, 255;
	setp.eq.s16 	%p124, %rs195, 0;
	and.b16  	%rs196, %rs84, 255;
	setp.eq.s16 	%p125, %rs196, 0;
	or.pred  	%p126, %p124, %p125;
	@%p126 bra 	$L__BB8_111;
	min.s64 	%rd416, %rd108, %rd416;
	mov.b16 	%rs391, 1;
	bra.uni 	$L__BB8_112;
$L__BB8_111:
	setp.eq.s16 	%p127, %rs195, 0;
	selp.b16 	%rs391, %rs84, %rs391, %p127;
	selp.b64 	%rd416, %rd108, %rd416, %p127;
$L__BB8_112:
	cvt.u32.u16 	%r227, %rs391;
	and.b32  	%r208, %r227, 255;
	mov.b32 	%r224, 16;
	mov.b32 	%r225, 31;
	mov.b32 	%r226, -1;
	// begin inline asm
	shfl.sync.down.b32 %r207, %r208, %r224, %r225, %r226;
	// end inline asm
	// begin inline asm
	shfl.sync.down.b32 %r212, %r213, %r224, %r225, %r226;
	// end inline asm
	mov.b64 	{%r218, %r223}, %rd416;
	// begin inline asm
	shfl.sync.down.b32 %r217, %r218, %r224, %r225, %r226;
	// end inline asm
	// begin inline asm
	shfl.sync.down.b32 %r222, %r223, %r224, %r225, %r226;
	// end inline asm
	mov.b64 	%rd112, {%r217, %r222};
	cvt.u16.u32 	%rs87, %r207;
	setp.gt.s32 	%p128, %r122, 15;
	@%p128 bra 	$L__BB8_116;
	and.b16  	%rs199, %rs391, 255;
	setp.eq.s16 	%p129, %rs199, 0;
	and.b16  	%rs200, %rs87, 255;
	setp.eq.s16 	%p130, %rs200, 0;
	or.pred  	%p131, %p129, %p130;
	@%p131 bra 	$L__BB8_115;
	min.s64 	%rd416, %rd112, %rd416;
	mov.b16 	%rs391, 1;
	bra.uni 	$L__BB8_116;
$L__BB8_115:
	setp.eq.s16 	%p132, %rs199, 0;
	selp.b16 	%rs391, %rs87, %rs391, %p132;
	selp.b64 	%rd416, %rd112, %rd416, %p132;
$L__BB8_116:
	setp.ne.s32 	%p133, %r122, 0;
	@%p133 bra 	$L__BB8_118;
	shr.u32 	%r228, %r21, 1;
	and.b32  	%r229, %r228, 496;
	mov.u32 	%r230, _ZZN3cub18CUB_300001_SM_10006detail6reduce28DeviceReduceSingleTileKernelINS2_10policy_hubIN4cuda3std3__45tupleIJblEEEyN6thrust24THRUST_300001_SM_1000_NS8cuda_cub9__find_if7functorIS9_EEE10Policy1000ENSB_12zip_iteratorINS8_IJNSD_26transform_input_iterator_tIbNSC_6detail35transform_pair_of_input_iterators_tIbNSB_6detail15normal_iteratorINSB_10device_ptrIiEEEESQ_NS7_8equal_toIiEEEENS7_10__not_fn_tINS7_10__identityEEEEENSB_17counting_iteratorIlNSB_11use_defaultESZ_SZ_EEEEEEEPS9_ySF_S9_S9_SV_EEvT0_T1_T2_T3_T4_T6_E12temp_storage;
	add.s32 	%r231, %r230, %r229;
	st.shared.u8 	[%r231+8], %rs391;
	st.shared.u64 	[%r231+16], %rd416;
$L__BB8_118:
	bar.sync 	0;
	setp.ne.s32 	%p134, %r21, 0;
	@%p134 bra 	$L__BB8_120;
	ld.shared.u8 	%rs203, [_ZZN3cub18CUB_300001_SM_10006detail6reduce28DeviceReduceSingleTileKernelINS2_10policy_hubIN4cuda3std3__45tupleIJblEEEyN6thrust24THRUST_300001_SM_1000_NS8cuda_cub9__find_if7functorIS9_EEE10Policy1000ENSB_12zip_iteratorINS8_IJNSD_26transform_input_iterator_tIbNSC_6detail35transform_pair_of_input_iterators_tIbNSB_6detail15normal_iteratorINSB_10device_ptrIiEEEESQ_NS7_8equal_toIiEEEENS7_10__not_fn_tINS7_10__identityEEEEENSB_17counting_iteratorIlNSB_11use_defaultESZ_SZ_EEEEEEEPS9_ySF_S9_S9_SV_EEvT0_T1_T2_T3_T4_T6_E12temp_storage+24];
	ld.shared.u64 	%rd245, [_ZZN3cub18CUB_300001_SM_10006detail6reduce28DeviceReduceSingleTileKernelINS2_10policy_hubIN4cuda3std3__45tupleIJblEEEyN6thrust24THRUST_300001_SM_1000_NS8cuda_cub9__find_if7functorIS9_EEE10Policy1000ENSB_12zip_iteratorINS8_IJNSD_26transform_input_iterator_tIbNSC_6detail35transform_pair_of_input_iterators_tIbNSB_6detail15normal_iteratorINSB_10device_ptrIiEEEESQ_NS7_8equal_toIiEEEENS7_10__not_fn_tINS7_10__identityEEEEENSB_17counting_iteratorIlNSB_11use_defaultESZ_SZ_EEEEEEEPS9_ySF_S9_S9_SV_EEvT0_T1_T2_T3_T4_T6_E12temp_storage+32];
	and.b16  	%rs204, %rs391, 255;
	setp.eq.s16 	%p135, %rs204, 0;
	setp.eq.s16 	%p136, %rs203, 0;
	min.s64 	%rd246, %rd245, %rd416;
	selp.b16 	%rs205, %rs391, 1, %p136;
	selp.b16 	%rs206, %rs203, %rs205, %p135;
	and.b16  	%rs207, %rs206, 255;
	selp.b64 	%rd247, %rd416, %rd246, %p136;
	selp.b64 	%rd248, %rd245, %rd247, %p135;
	ld.shared.u8 	%rs208, [_ZZN3cub18CUB_300001_SM_10006detail6reduce28DeviceReduceSingleTileKernelINS2_10policy_hubIN4cuda3std3__45tupleIJblEEEyN6thrust24THRUST_300001_SM_1000_NS8cuda_cub9__find_if7functorIS9_EEE10Policy1000ENSB_12zip_iteratorINS8_IJNSD_26transform_input_iterator_tIbNSC_6detail35transform_pair_of_input_iterators_tIbNSB_6detail15normal_iteratorINSB_10device_ptrIiEEEESQ_NS7_8equal_toIiEEEENS7_10__not_fn_tINS7_10__identityEEEEENSB_17counting_iteratorIlNSB_11use_defaultESZ_SZ_EEEEEEEPS9_ySF_S9_S9_SV_EEvT0_T1_T2_T3_T4_T6_E12temp_storage+40];
	ld.shared.u64 	%rd249, [_ZZN3cub18CUB_300001_SM_10006detail6reduce28DeviceReduceSingleTileKernelINS2_10policy_hubIN4cuda3std3__45tupleIJblEEEyN6thrust24THRUST_300001_SM_1000_NS8cuda_cub9__find_if7functorIS9_EEE10Policy1000ENSB_12zip_iteratorINS8_IJNSD_26transform_input_iterator_tIbNSC_6detail35transform_pair_of_input_iterators_tIbNSB_6detail15normal_iteratorINSB_10device_ptrIiEEEESQ_NS7_8equal_toIiEEEENS7_10__not_fn_tINS7_10__identityEEEEENSB_17counting_iteratorIlNSB_11use_defaultESZ_SZ_EEEEEEEPS9_ySF_S9_S9_SV_EEvT0_T1_T2_T3_T4_T6_E12temp_storage+48];
	setp.eq.s16 	%p137, %rs207, 0;
	setp.eq.s16 	%p138, %rs208, 0;
	min.s64 	%rd250, %rd249, %rd248;
	selp.b16 	%rs209, %rs206, 1, %p138;
	selp.b16 	%rs210, %rs208, %rs209, %p137;
	and.b16  	%rs211, %rs210, 255;
	selp.b64 	%rd251, %rd248, %rd250, %p138;
	selp.b64 	%rd252, %rd249, %rd251, %p137;
	ld.shared.u8 	%rs212, [_ZZN3cub18CUB_300001_SM_10006detail6reduce28DeviceReduceSingleTileKernelINS2_10policy_hubIN4cuda3std3__45tupleIJblEEEyN6thrust24THRUST_300001_SM_1000_NS8cuda_cub9__find_if7functorIS9_EEE10Policy1000ENSB_12zip_iteratorINS8_IJNSD_26transform_input_iterator_tIbNSC_6detail35transform_pair_of_input_iterators_tIbNSB_6detail15normal_iteratorINSB_10device_ptrIiEEEESQ_NS7_8equal_toIiEEEENS7_10__not_fn_tINS7_10__identityEEEEENSB_17counting_iteratorIlNSB_11use_defaultESZ_SZ_EEEEEEEPS9_ySF_S9_S9_SV_EEvT0_T1_T2_T3_T4_T6_E12temp_storage+56];
	ld.shared.u64 	%rd253, [_ZZN3cub18CUB_300001_SM_10006detail6reduce28DeviceReduceSingleTileKernelINS2_10policy_hubIN4cuda3std3__45tupleIJblEEEyN6thrust24THRUST_300001_SM_1000_NS8cuda_cub9__find_if7functorIS9_EEE10Policy1000ENSB_12zip_iteratorINS8_IJNSD_26transform_input_iterator_tIbNSC_6detail35transform_pair_of_input_iterators_tIbNSB_6detail15normal_iteratorINSB_10device_ptrIiEEEESQ_NS7_8equal_toIiEEEENS7_10__not_fn_tINS7_10__identityEEEEENSB_17counting_iteratorIlNSB_11use_defaultESZ_SZ_EEEEEEEPS9_ySF_S9_S9_SV_EEvT0_T1_T2_T3_T4_T6_E12temp_storage+64];
	setp.eq.s16 	%p139, %rs211, 0;
	setp.eq.s16 	%p140, %rs212, 0;
	min.s64 	%rd254, %rd253, %rd252;
	selp.b16 	%rs213, %rs210, 1, %p140;
	selp.b16 	%rs214, %rs212, %rs213, %p139;
	and.b16  	%rs215, %rs214, 255;
	selp.b64 	%rd255, %rd252, %rd254, %p140;
	selp.b64 	%rd256, %rd253, %rd255, %p139;
	ld.shared.u8 	%rs216, [_ZZN3cub18CUB_300001_SM_10006detail6reduce28DeviceReduceSingleTileKernelINS2_10policy_hubIN4cuda3std3__45tupleIJblEEEyN6thrust24THRUST_300001_SM_1000_NS8cuda_cub9__find_if7functorIS9_EEE10Policy1000ENSB_12zip_iteratorINS8_IJNSD_26transform_input_iterator_tIbNSC_6detail35transform_pair_of_input_iterators_tIbNSB_6detail15normal_iteratorINSB_10device_ptrIiEEEESQ_NS7_8equal_toIiEEEENS7_10__not_fn_tINS7_10__identityEEEEENSB_17counting_iteratorIlNSB_11use_defaultESZ_SZ_EEEEEEEPS9_ySF_S9_S9_SV_EEvT0_T1_T2_T3_T4_T6_E12temp_storage+72];
	ld.shared.u64 	%rd257, [_ZZN3cub18CUB_300001_SM_10006detail6reduce28DeviceReduceSingleTileKernelINS2_10policy_hubIN4cuda3std3__45tupleIJblEEEyN6thrust24THRUST_300001_SM_1000_NS8cuda_cub9__find_if7functorIS9_EEE10Policy1000ENSB_12zip_iteratorINS8_IJNSD_26transform_input_iterator_tIbNSC_6detail35transform_pair_of_input_iterators_tIbNSB_6detail15normal_iteratorINSB_10device_ptrIiEEEESQ_NS7_8equal_toIiEEEENS7_10__not_fn_tINS7_10__identityEEEEENSB_17counting_iteratorIlNSB_11use_defaultESZ_SZ_EEEEEEEPS9_ySF_S9_S9_SV_EEvT0_T1_T2_T3_T4_T6_E12temp_storage+80];
	setp.eq.s16 	%p141, %rs215, 0;
	setp.eq.s16 	%p142, %rs216, 0;
	min.s64 	%rd258, %rd257, %rd256;
	selp.b16 	%rs217, %rs214, 1, %p142;
	selp.b16 	%rs218, %rs216, %rs217, %p141;
	and.b16  	%rs219, %rs218, 255;
	selp.b64 	%rd259, %rd256, %rd258, %p142;
	selp.b64 	%rd260, %rd257, %rd259, %p141;
	ld.shared.u8 	%rs220, [_ZZN3cub18CUB_300001_SM_10006detail6reduce28DeviceReduceSingleTileKernelINS2_10policy_hubIN4cuda3std3__45tupleIJblEEEyN6thrust24THRUST_300001_SM_1000_NS8cuda_cub9__find_if7functorIS9_EEE10Policy1000ENSB_12zip_iteratorINS8_IJNSD_26transform_input_iterator_tIbNSC_6detail35transform_pair_of_input_iterators_tIbNSB_6detail15normal_iteratorINSB_10device_ptrIiEEEESQ_NS7_8equal_toIiEEEENS7_10__not_fn_tINS7_10__identityEEEEENSB_17counting_iteratorIlNSB_11use_defaultESZ_SZ_EEEEEEEPS9_ySF_S9_S9_SV_EEvT0_T1_T2_T3_T4_T6_E12temp_storage+88];
	ld.shared.u64 	%rd261, [_ZZN3cub18CUB_300001_SM_10006detail6reduce28DeviceReduceSingleTileKernelINS2_10policy_hubIN4cuda3std3__45tupleIJblEEEyN6thrust24THRUST_300001_SM_1000_NS8cuda_cub9__find_if7functorIS9_EEE10Policy1000ENSB_12zip_iteratorINS8_IJNSD_26transform_input_iterator_tIbNSC_6detail35transform_pair_of_input_iterators_tIbNSB_6detail15normal_iteratorINSB_10device_ptrIiEEEESQ_NS7_8equal_toIiEEEENS7_10__not_fn_tINS7_10__identityEEEEENSB_17counting_iteratorIlNSB_11use_defaultESZ_SZ_EEEEEEEPS9_ySF_S9_S9_SV_EEvT0_T1_T2_T3_T4_T6_E12temp_storage+96];
	setp.eq.s16 	%p143, %rs219, 0;
	setp.eq.s16 	%p144, %rs220, 0;
	min.s64 	%rd262, %rd261, %rd260;
	selp.b16 	%rs221, %rs218, 1, %p144;
	selp.b16 	%rs222, %rs220, %rs221, %p143;
	and.b16  	%rs223, %rs222, 255;
	selp.b64 	%rd263, %rd260, %rd262, %p144;
	selp.b64 	%rd264, %rd261, %rd263, %p143;
	ld.shared.u8 	%rs224, [_ZZN3cub18CUB_300001_SM_10006detail6reduce28DeviceReduceSingleTileKernelINS2_10policy_hubIN4cuda3std3__45tupleIJblEEEyN6thrust24THRUST_300001_SM_1000_NS8cuda_cub9__find_if7functorIS9_EEE10Policy1000ENSB_12zip_iteratorINS8_IJNSD_26transform_input_iterator_tIbNSC_6detail35transform_pair_of_input_iterators_tIbNSB_6detail15normal_iteratorINSB_10device_ptrIiEEEESQ_NS7_8equal_toIiEEEENS7_10__not_fn_tINS7_10__identityEEEEENSB_17counting_iteratorIlNSB_11use_defaultESZ_SZ_EEEEEEEPS9_ySF_S9_S9_SV_EEvT0_T1_T2_T3_T4_T6_E12temp_storage+104];
	ld.shared.u64 	%rd265, [_ZZN3cub18CUB_300001_SM_10006detail6reduce28DeviceReduceSingleTileKernelINS2_10policy_hubIN4cuda3std3__45tupleIJblEEEyN6thrust24THRUST_300001_SM_1000_NS8cuda_cub9__find_if7functorIS9_EEE10Policy1000ENSB_12zip_iteratorINS8_IJNSD_26transform_input_iterator_tIbNSC_6detail35transform_pair_of_input_iterators_tIbNSB_6detail15normal_iteratorINSB_10device_ptrIiEEEESQ_NS7_8equal_toIiEEEENS7_10__not_fn_tINS7_10__identityEEEEENSB_17counting_iteratorIlNSB_11use_defaultESZ_SZ_EEEEEEEPS9_ySF_S9_S9_SV_EEvT0_T1_T2_T3_T4_T6_E12temp_storage+112];
	setp.eq.s16 	%p145, %rs223, 0;
	setp.eq.s16 	%p146, %rs224, 0;
	min.s64 	%rd266, %rd265, %rd264;
	selp.b16 	%rs225, %rs222, 1, %p146;
	selp.b16 	%rs226, %rs224, %rs225, %p145;
	and.b16  	%rs227, %rs226, 255;
	selp.b64 	%rd267, %rd264, %rd266, %p146;
	selp.b64 	%rd268, %rd265, %rd267, %p145;
	ld.shared.u8 	%rs228, [_ZZN3cub18CUB_300001_SM_10006detail6reduce28DeviceReduceSingleTileKernelINS2_10policy_hubIN4cuda3std3__45tupleIJblEEEyN6thrust24THRUST_300001_SM_1000_NS8cuda_cub9__find_if7functorIS9_EEE10Policy1000ENSB_12zip_iteratorINS8_IJNSD_26transform_input_iterator_tIbNSC_6detail35transform_pair_of_input_iterators_tIbNSB_6detail15normal_iteratorINSB_10device_ptrIiEEEESQ_NS7_8equal_toIiEEEENS7_10__not_fn_tINS7_10__identityEEEEENSB_17counting_iteratorIlNSB_11use_defaultESZ_SZ_EEEEEEEPS9_ySF_S9_S9_SV_EEvT0_T1_T2_T3_T4_T6_E12temp_storage+120];
	ld.shared.u64 	%rd269, [_ZZN3cub18CUB_300001_SM_10006detail6reduce28DeviceReduceSingleTileKernelINS2_10policy_hubIN4cuda3std3__45tupleIJblEEEyN6thrust24THRUST_300001_SM_1000_NS8cuda_cub9__find_if7functorIS9_EEE10Policy1000ENSB_12zip_iteratorINS8_IJNSD_26transform_input_iterator_tIbNSC_6detail35transform_pair_of_input_iterators_tIbNSB_6detail15normal_iteratorINSB_10device_ptrIiEEEESQ_NS7_8equal_toIiEEEENS7_10__not_fn_tINS7_10__identityEEEEENSB_17counting_iteratorIlNSB_11use_defaultESZ_SZ_EEEEEEEPS9_ySF_S9_S9_SV_EEvT0_T1_T2_T3_T4_T6_E12temp_storage+128];
	setp.eq.s16 	%p147, %rs227, 0;
	setp.eq.s16 	%p148, %rs228, 0;
	min.s64 	%rd270, %rd269, %rd268;
	selp.b16 	%rs229, %rs226, 1, %p148;
	selp.b16 	%rs391, %rs228, %rs229, %p147;
	selp.b64 	%rd271, %rd268, %rd270, %p148;
	selp.b64 	%rd416, %rd269, %rd271, %p147;
$L__BB8_120:
	mov.u32 	%r501, %tid.x;
	setp.ne.s32 	%p325, %r501, 0;
	@%p325 bra 	$L__BB8_122;
	setp.eq.s16 	%p326, %rs108, 0;
	and.b16  	%rs379, %rs391, 255;
	setp.eq.s16 	%p327, %rs379, 0;
	min.s64 	%rd404, %rd416, %rd122;
	selp.b16 	%rs380, %rs108, 1, %p327;
	selp.b16 	%rs381, %rs391, %rs380, %p326;
	selp.b64 	%rd405, %rd122, %rd404, %p327;
	selp.b64 	%rd406, %rd416, %rd405, %p326;
	st.global.u8 	[%rd1], %rs381;
	st.global.u64 	[%rd1+8], %rd406;
$L__BB8_122:
	ret;

}
	// .globl	_ZN3cub18CUB_300001_SM_10006detail6reduce18DeviceReduceKernelINS2_10policy_hubIN4cuda3std3__45tupleIJblEEEyN6thrust24THRUST_300001_SM_1000_NS8cuda_cub9__find_if7functorIS9_EEE10Policy1000ENSB_12zip_iteratorINS8_IJNSD_26transform_input_iterator_tIbNSC_6detail35transform_pair_of_input_iterators_tIbNSB_6detail15normal_iteratorINSB_10device_ptrIiEEEESQ_NS7_8equal_toIiEEEENS7_10__not_fn_tINS7_10__identityEEEEENSB_17counting_iteratorIlNSB_11use_defaultESZ_SZ_EEEEEEEySF_S9_SV_EEvT0_PT3_T1_NS0_13GridEvenShareIS16_EET2_T4_
.visible .entry _ZN3cub18CUB_300001_SM_10006detail6reduce18DeviceReduceKernelINS2_10policy_hubIN4cuda3std3__45tupleIJblEEEyN6thrust24THRUST_300001_SM_1000_NS8cuda_cub9__find_if7functorIS9_EEE10Policy1000ENSB_12zip_iteratorINS8_IJNSD_26transform_input_iterator_tIbNSC_6detail35transform_pair_of_input_iterators_tIbNSB_6detail15normal_iteratorINSB_10device_ptrIiEEEESQ_NS7_8equal_toIiEEEENS7_10__not_fn_tINS7_10__identityEEEEENSB_17counting_iteratorIlNSB_11use_defaultESZ_SZ_EEEEEEEySF_S9_SV_EEvT0_PT3_T1_NS0_13GridEvenShareIS16_EET2_T4_(
	.param .align 8 .b8 _ZN3cub18CUB_300001_SM_10006detail6reduce18DeviceReduceKernelINS2_10policy_hubIN4cuda3std3__45tupleIJblEEEyN6thrust24THRUST_300001_SM_1000_NS8cuda_cub9__find_if7functorIS9_EEE10Policy1000ENSB_12zip_iteratorINS8_IJNSD_26transform_input_iterator_tIbNSC_6detail35transform_pair_of_input_iterators_tIbNSB_6detail15normal_iteratorINSB_10device_ptrIiEEEESQ_NS7_8equal_toIiEEEENS7_10__not_fn_tINS7_10__identityEEEEENSB_17counting_iteratorIlNSB_11use_defaultESZ_SZ_EEEEEEEySF_S9_SV_EEvT0_PT3_T1_NS0_13GridEvenShareIS16_EET2_T4__param_0[40],
	.param .u64 .ptr .align 1 _ZN3cub18CUB_300001_SM_10006detail6reduce18DeviceReduceKernelINS2_10policy_hubIN4cuda3std3__45tupleIJblEEEyN6thrust24THRUST_300001_SM_1000_NS8cuda_cub9__find_if7functorIS9_EEE10Policy1000ENSB_12zip_iteratorINS8_IJNSD_26transform_input_iterator_tIbNSC_6detail35transform_pair_of_input_iterators_tIbNSB_6detail15normal_iteratorINSB_10device_ptrIiEEEESQ_NS7_8equal_toIiEEEENS7_10__not_fn_tINS7_10__identityEEEEENSB_17counting_iteratorIlNSB_11use_defaultESZ_SZ_EEEEEEEySF_S9_SV_EEvT0_PT3_T1_NS0_13GridEvenShareIS16_EET2_T4__param_1,
	.param .u64 _ZN3cub18CUB_300001_SM_10006detail6reduce18DeviceReduceKernelINS2_10policy_hubIN4cuda3std3__45tupleIJblEEEyN6thrust24THRUST_300001_SM_1000_NS8cuda_cub9__find_if7functorIS9_EEE10Policy1000ENSB_12zip_iteratorINS8_IJNSD_26transform_input_iterator_tIbNSC_6detail35transform_pair_of_input_iterators_tIbNSB_6detail15normal_iteratorINSB_10device_ptrIiEEEESQ_NS7_8equal_toIiEEEENS7_10__not_fn_tINS7_10__identityEEEEENSB_17counting_iteratorIlNSB_11use_defaultESZ_SZ_EEEEEEEySF_S9_SV_EEvT0_PT3_T1_NS0_13GridEvenShareIS16_EET2_T4__param_2,
	.param .align 8 .b8 _ZN3cub18CUB_300001_SM_10006detail6reduce18DeviceReduceKernelINS2_10policy_hubIN4cuda3std3__45tupleIJblEEEyN6thrust24THRUST_300001_SM_1000_NS8cuda_cub9__find_if7functorIS9_EEE10Policy1000ENSB_12zip_iteratorINS8_IJNSD_26transform_input_iterator_tIbNSC_6detail35transform_pair_of_input_iterators_tIbNSB_6detail15normal_iteratorINSB_10device_ptrIiEEEESQ_NS7_8equal_toIiEEEENS7_10__not_fn_tINS7_10__identityEEEEENSB_17counting_iteratorIlNSB_11use_defaultESZ_SZ_EEEEEEEySF_S9_SV_EEvT0_PT3_T1_NS0_13GridEvenShareIS16_EET2_T4__param_3[72],
	.param .align 1 .b8 _ZN3cub18CUB_300001_SM_10006detail6reduce18DeviceReduceKernelINS2_10policy_hubIN4cuda3std3__45tupleIJblEEEyN6thrust24THRUST_300001_SM_1000_NS8cuda_cub9__find_if7functorIS9_EEE10Policy1000ENSB_12zip_iteratorINS8_IJNSD_26transform_input_iterator_tIbNSC_6detail35transform_pair_of_input_iterators_tIbNSB_6detail15normal_iteratorINSB_10device_ptrIiEEEESQ_NS7_8equal_toIiEEEENS7_10__not_fn_tINS7_10__identityEEEEENSB_17counting_iteratorIlNSB_11use_defaultESZ_SZ_EEEEEEEySF_S9_SV_EEvT0_PT3_T1_NS0_13GridEvenShareIS16_EET2_T4__param_4[1],
	.param .align 1 .b8 _ZN3cub18CUB_300001_SM_10006detail6reduce18DeviceReduceKernelINS2_10policy_hubIN4cuda3std3__45tupleIJblEEEyN6thrust24THRUST_300001_SM_1000_NS8cuda_cub9__find_if7functorIS9_EEE10Policy1000ENSB_12zip_iteratorINS8_IJNSD_26transform_input_iterator_tIbNSC_6detail35transform_pair_of_input_iterators_tIbNSB_6detail15normal_iteratorINSB_10device_ptrIiEEEESQ_NS7_8equal_toIiEEEENS7_10__not_fn_tINS7_10__identityEEEEENSB_17counting_iteratorIlNSB_11use_defaultESZ_SZ_EEEEEEEySF_S9_SV_EEvT0_PT3_T1_NS0_13GridEvenShareIS16_EET2_T4__param_5[1]
)
.maxntid 256
{
	.reg .pred 	%p<325>;
	.reg .b16 	%rs<416>;
	.reg .b32 	%r<553>;
	.reg .b64 	%rd<471>;
	// demoted variable
	.shared .align 8 .b8 _ZZN3cub18CUB_300001_SM_10006detail6reduce18DeviceReduceKernelINS2_10policy_hubIN4cuda3std3__45tupleIJblEEEyN6thrust24THRUST_300001_SM_1000_NS8cuda_cub9__find_if7functorIS9_EEE10Policy1000ENSB_12zip_iteratorINS8_IJNSD_26transform_input_iterator_tIbNSC_6detail35transform_pair_of_input_iterators_tIbNSB_6detail15normal_iteratorINSB_10device_ptrIiEEEESQ_NS7_8equal_toIiEEEENS7_10__not_fn_tINS7_10__identityEEEEENSB_17counting_iteratorIlNSB_11use_defaultESZ_SZ_EEEEEEEySF_S9_SV_EEvT0_PT3_T1_NS0_13GridEvenShareIS16_EET2_T4_E12temp_storage[152];
	ld.param.u64 	%rd119, [_ZN3cub18CUB_300001_SM_10006detail6reduce18DeviceReduceKernelINS2_10policy_hubIN4cuda3std3__45tupleIJblEEEyN6thrust24THRUST_300001_SM_1000_NS8cuda_cub9__find_if7functorIS9_EEE10Policy1000ENSB_12zip_iteratorINS8_IJNSD_26transform_input_iterator_tIbNSC_6detail35transform_pair_of_input_iterators_tIbNSB_6detail15normal_iteratorINSB_10device_ptrIiEEEESQ_NS7_8equal_toIiEEEENS7_10__not_fn_tINS7_10__identityEEEEENSB_17counting_iteratorIlNSB_11use_defaultESZ_SZ_EEEEEEEySF_S9_SV_EEvT0_PT3_T1_NS0_13GridEvenShareIS16_EET2_T4__param_0+32];
	ld.param.u64 	%rd1, [_ZN3cub18CUB_300001_SM_10006detail6reduce18DeviceReduceKernelINS2_10policy_hubIN4cuda3std3__45tupleIJblEEEyN6thrust24THRUST_300001_SM_1000_NS8cuda_cub9__find_if7functorIS9_EEE10Policy1000ENSB_12zip_iteratorINS8_IJNSD_26transform_input_iterator_tIbNSC_6detail35transform_pair_of_input_iterators_tIbNSB_6detail15normal_iteratorINSB_10device_ptrIiEEEESQ_NS7_8equal_toIiEEEENS7_10__not_fn_tINS7_10__identityEEEEENSB_17counting_iteratorIlNSB_11use_defaultESZ_SZ_EEEEEEEySF_S9_SV_EEvT0_PT3_T1_NS0_13GridEvenShareIS16_EET2_T4__param_3+32];
	ld.param.u32 	%r1, [_ZN3cub18CUB_300001_SM_10006detail6reduce18DeviceReduceKernelINS2_10policy_hubIN4cuda3std3__45tupleIJblEEEyN6thrust24THRUST_300001_SM_1000_NS8cuda_cub9__find_if7functorIS9_EEE10Policy1000ENSB_12zip_iteratorINS8_IJNSD_26transform_input_iterator_tIbNSC_6detail35transform_pair_of_input_iterators_tIbNSB_6detail15normal_iteratorINSB_10device_ptrIiEEEESQ_NS7_8equal_toIiEEEENS7_10__not_fn_tINS7_10__identityEEEEENSB_17counting_iteratorIlNSB_11use_defaultESZ_SZ_EEEEEEEySF_S9_SV_EEvT0_PT3_T1_NS0_13GridEvenShareIS16_EET2_T4__param_3+40];
	ld.param.u64 	%rd118, [_ZN3cub18CUB_300001_SM_10006detail6reduce18DeviceReduceKernelINS2_10policy_hubIN4cuda3std3__45tupleIJblEEEyN6thrust24THRUST_300001_SM_1000_NS8cuda_cub9__find_if7functorIS9_EEE10Policy1000ENSB_12zip_iteratorINS8_IJNSD_26transform_input_iterator_tIbNSC_6detail35transform_pair_of_input_iterators_tIbNSB_6detail15normal_iteratorINSB_10device_ptrIiEEEESQ_NS7_8equal_toIiEEEENS7_10__not_fn_tINS7_10__identityEEEEENSB_17counting_iteratorIlNSB_11use_defaultESZ_SZ_EEEEEEEySF_S9_SV_EEvT0_PT3_T1_NS0_13GridEvenShareIS16_EET2_T4__param_0+8];
	ld.param.u64 	%rd117, [_ZN3cub18CUB_300001_SM_10006detail6reduce18DeviceReduceKernelINS2_10policy_hubIN4cuda3std3__45tupleIJblEEEyN6thrust24THRUST_300001_SM_1000_NS8cuda_cub9__find_if7functorIS9_EEE10Policy1000ENSB_12zip_iteratorINS8_IJNSD_26transform_input_iterator_tIbNSC_6detail35transform_pair_of_input_iterators_tIbNSB_6detail15normal_iteratorINSB_10device_ptrIiEEEESQ_NS7_8equal_toIiEEEENS7_10__not_fn_tINS7_10__identityEEEEENSB_17counting_iteratorIlNSB_11use_defaultESZ_SZ_EEEEEEEySF_S9_SV_EEvT0_PT3_T1_NS0_13GridEvenShareIS16_EET2_T4__param_0];
	cvta.to.global.u64 	%rd2, %rd117;
	cvta.to.global.u64 	%rd3, %rd118;
	mov.u32 	%r2, %ctaid.x;
	shl.b32 	%r67, %r1, 10;
	cvt.s64.s32 	%rd5, %r67;
	shl.b32 	%r68, %r2, 10;
	cvt.u64.u32 	%rd6, %r68;
	sub.s64 	%rd7, %rd1, %rd6;
	setp.gt.u64 	%p1, %rd7, 1023;
	@%p1 bra 	$L__BB9_78;
	cvt.u32.u64 	%r258, %rd6;
	cvt.u32.u64 	%r3, %rd1;
	sub.s32 	%r4, %r3, %r258;
	mov.u32 	%r5, %tid.x;
	setp.ge.s32 	%p148, %r5, %r4;
	mov.b16 	%rs385, 0;
	mov.b64 	%rd439, 0;
	mov.u32 	%r543, %r5;
	@%p148 bra 	$L__BB9_3;
	add.s32 	%r260, %r258, %r5;
	cvt.u64.u32 	%rd273, %r260;
	mul.wide.u32 	%rd274, %r260, 4;
	add.s64 	%rd275, %rd2, %rd274;
	add.s64 	%rd276, %rd3, %rd274;
	add.s64 	%rd439, %rd119, %rd273;
	ld.global.u32 	%r261, [%rd275];
	ld.global.u32 	%r262, [%rd276];
	setp.ne.s32 	%p149, %r261, %r262;
	selp.u16 	%rs385, 1, 0, %p149;
	add.s32 	%r543, %r5, 256;
$L__BB9_3:
	setp.ge.s32 	%p150, %r543, %r4;
	@%p150 bra 	$L__BB9_16;
	not.b32 	%r264, %r543;
	add.s32 	%r8, %r264, %r3;
	sub.s32 	%r265, %r8, %r258;
	shr.u32 	%r266, %r265, 8;
	add.s32 	%r9, %r266, 1;
	and.b32  	%r10, %r9, 7;
	setp.lt.u32 	%p151, %r265, 1792;
	@%p151 bra 	$L__BB9_8;
	add.s32 	%r542, %r543, 1024;
	and.b32  	%r267, %r9, 33554424;
	neg.s32 	%r541, %r267;
$L__BB9_6:
	.pragma "nounroll";
	add.s32 	%r268, %r542, -1024;
	cvt.s64.s32 	%rd278, %r268;
	add.s64 	%rd279, %rd278, %rd6;
	shl.b64 	%rd280, %rd279, 2;
	add.s64 	%rd281, %rd2, %rd280;
	add.s64 	%rd282, %rd3, %rd280;
	add.s64 	%rd283, %rd279, %rd119;
	ld.global.u32 	%r269, [%rd281];
	ld.global.u32 	%r270, [%rd282];
	setp.ne.s32 	%p152, %r269, %r270;
	selp.u16 	%rs230, 1, 0, %p152;
	and.b16  	%rs231, %rs385, 255;
	setp.ne.s16 	%p154, %rs231, 0;
	and.pred  	%p155, %p154, %p152;
	min.s64 	%rd284, %rd283, %rd439;
	setp.eq.s16 	%p156, %rs231, 0;
	selp.b64 	%rd285, %rd283, %rd439, %p156;
	selp.b16 	%rs232, %rs230, %rs385, %p156;
	selp.b64 	%rd286, %rd284, %rd285, %p155;
	selp.b16 	%rs233, 1, %rs232, %p155;
	and.b16  	%rs234, %rs233, 255;
	add.s32 	%r271, %r542, -768;
	cvt.s64.s32 	%rd287, %r271;
	add.s64 	%rd288, %rd287, %rd6;
	add.s64 	%rd289, %rd288, %rd119;
	ld.global.u32 	%r272, [%rd281+1024];
	ld.global.u32 	%r273, [%rd282+1024];
	setp.ne.s32 	%p157, %r272, %r273;
	selp.u16 	%rs235, 1, 0, %p157;
	setp.ne.s16 	%p159, %rs234, 0;
	and.pred  	%p160, %p159, %p157;
	min.s64 	%rd290, %rd289, %rd286;
	setp.eq.s16 	%p161, %rs234, 0;
	selp.b64 	%rd291, %rd289, %rd286, %p161;
	selp.b16 	%rs236, %rs235, %rs233, %p161;
	selp.b64 	%rd292, %rd290, %rd291, %p160;
	selp.b16 	%rs237, 1, %rs236, %p160;
	and.b16  	%rs238, %rs237, 255;
	add.s32 	%r274, %r542, -512;
	cvt.s64.s32 	%rd293, %r274;
	add.s64 	%rd294, %rd293, %rd6;
	add.s64 	%rd295, %rd294, %rd119;
	ld.global.u32 	%r275, [%rd281+2048];
	ld.global.u32 	%r276, [%rd282+2048];
	setp.ne.s32 	%p162, %r275, %r276;
	selp.u16 	%rs239, 1, 0, %p162;
	setp.ne.s16 	%p164, %rs238, 0;
	and.pred  	%p165, %p164, %p162;
	min.s64 	%rd296, %rd295, %rd292;
	setp.eq.s16 	%p166, %rs238, 0;
	selp.b64 	%rd297, %rd295, %rd292, %p166;
	selp.b16 	%rs240, %rs239, %rs237, %p166;
	selp.b64 	%rd298, %rd296, %rd297, %p165;
	selp.b16 	%rs241, 1, %rs240, %p165;
	and.b16  	%rs242, %rs241, 255;
	add.s32 	%r277, %r542, -256;
	cvt.s64.s32 	%rd299, %r277;
	add.s64 	%rd300, %rd299, %rd6;
	add.s64 	%rd301, %rd300, %rd119;
	ld.global.u32 	%r278, [%rd281+3072];
	ld.global.u32 	%r279, [%rd282+3072];
	setp.ne.s32 	%p167, %r278, %r279;
	selp.u16 	%rs243, 1, 0, %p167;
	setp.ne.s16 	%p169, %rs242, 0;
	and.pred  	%p170, %p169, %p167;
	min.s64 	%rd302, %rd301, %rd298;
	setp.eq.s16 	%p171, %rs242, 0;
	selp.b64 	%rd303, %rd301, %rd298, %p171;
	selp.b16 	%rs244, %rs243, %rs241, %p171;
	selp.b64 	%rd304, %rd302, %rd303, %p170;
	selp.b16 	%rs245, 1, %rs244, %p170;
	and.b16  	%rs246, %rs245, 255;
	add.s32 	%r280, %r542, 768;
	cvt.s64.s32 	%rd305, %r542;
	add.s64 	%rd306, %rd305, %rd6;
	add.s64 	%rd307, %rd306, %rd119;
	ld.global.u32 	%r281, [%rd281+4096];
	ld.global.u32 	%r282, [%rd282+4096];
	setp.ne.s32 	%p172, %r281, %r282;
	selp.u16 	%rs247, 1, 0, %p172;
	setp.ne.s16 	%p174, %rs246, 0;
	and.pred  	%p175, %p174, %p172;
	min.s64 	%rd308, %rd307, %rd304;
	setp.eq.s16 	%p176, %rs246, 0;
	selp.b64 	%rd309, %rd307, %rd304, %p176;
	selp.b16 	%rs248, %rs247, %rs245, %p176;
	selp.b64 	%rd310, %rd308, %rd309, %p175;
	selp.b16 	%rs249, 1, %rs248, %p175;
	and.b16  	%rs250, %rs249, 255;
	add.s32 	%r283, %r542, 256;
	cvt.s64.s32 	%rd311, %r283;
	add.s64 	%rd312, %rd311, %rd6;
	add.s64 	%rd313, %rd312, %rd119;
	ld.global.u32 	%r284, [%rd281+5120];
	ld.global.u32 	%r285, [%rd282+5120];
	setp.ne.s32 	%p177, %r284, %r285;
	selp.u16 	%rs251, 1, 0, %p177;
	setp.ne.s16 	%p179, %rs250, 0;
	and.pred  	%p180, %p179, %p177;
	min.s64 	%rd314, %rd313, %rd310;
	setp.eq.s16 	%p181, %rs250, 0;
	selp.b64 	%rd315, %rd313, %rd310, %p181;
	selp.b16 	%rs252, %rs251, %rs249, %p181;
	selp.b64 	%rd316, %rd314, %rd315, %p180;
	selp.b16 	%rs253, 1, %rs252, %p180;
	and.b16  	%rs254, %rs253, 255;
	add.s32 	%r286, %r542, 512;
	cvt.s64.s32 	%rd317, %r286;
	add.s64 	%rd318, %rd317, %rd6;
	add.s64 	%rd319, %rd318, %rd119;
	ld.global.u32 	%r287, [%rd281+6144];
	ld.global.u32 	%r288, [%rd282+6144];
	setp.ne.s32 	%p182, %r287, %r288;
	selp.u16 	%rs255, 1, 0, %p182;
	setp.ne.s16 	%p184, %rs254, 0;
	and.pred  	%p185, %p184, %p182;
	min.s64 	%rd320, %rd319, %rd316;
	setp.eq.s16 	%p186, %rs254, 0;
	selp.b64 	%rd321, %rd319, %rd316, %p186;
	selp.b16 	%rs256, %rs255, %rs253, %p186;
	selp.b64 	%rd322, %rd320, %rd321, %p185;
	selp.b16 	%rs257, 1, %rs256, %p185;
	and.b16  	%rs258, %rs257, 255;
	cvt.s64.s32 	%rd323, %r280;
	add.s64 	%rd324, %rd323, %rd6;
	add.s64 	%rd325, %rd324, %rd119;
	ld.global.u32 	%r289, [%rd281+7168];
	ld.global.u32 	%r290, [%rd282+7168];
	setp.ne.s32 	%p187, %r289, %r290;
	selp.u16 	%rs259, 1, 0, %p187;
	setp.ne.s16 	%p189, %rs258, 0;
	and.pred  	%p190, %p189, %p187;
	min.s64 	%rd326, %rd325, %rd322;
	setp.eq.s16 	%p191, %rs258, 0;
	selp.b64 	%rd327, %rd325, %rd322, %p191;
	selp.b16 	%rs260, %rs259, %rs257, %p191;
	selp.b64 	%rd439, %rd326, %rd327, %p190;
	selp.b16 	%rs385, 1, %rs260, %p190;
	add.s32 	%r542, %r542, 2048;
	add.s32 	%r541, %r541, 8;
	setp.ne.s32 	%p192, %r541, 0;
	@%p192 bra 	$L__BB9_6;
	add.s32 	%r543, %r542, -1024;
$L__BB9_8:
	setp.eq.s32 	%p193, %r10, 0;
	@%p193 bra 	$L__BB9_16;
	setp.lt.u32 	%p194, %r10, 4;
	@%p194 bra 	$L__BB9_11;
	cvt.s64.s32 	%rd329, %r543;
	add.s64 	%rd330, %rd329, %rd6;
	shl.b64 	%rd331, %rd330, 2;
	add.s64 	%rd332, %rd2, %rd331;
	add.s64 	%rd333, %rd3, %rd331;
	add.s64 	%rd334, %rd330, %rd119;
	ld.global.u32 	%r291, [%rd332];
	ld.global.u32 	%r292, [%rd333];
	setp.ne.s32 	%p195, %r291, %r292;
	selp.u16 	%rs262, 1, 0, %p195;
	and.b16  	%rs263, %rs385, 255;
	setp.ne.s16 	%p197, %rs263, 0;
	and.pred  	%p198, %p197, %p195;
	min.s64 	%rd335, %rd334, %rd439;
	setp.eq.s16 	%p199, %rs263, 0;
	selp.b64 	%rd336, %rd334, %rd439, %p199;
	selp.b16 	%rs264, %rs262, %rs385, %p199;
	selp.b64 	%rd337, %rd335, %rd336, %p198;
	selp.b16 	%rs265, 1, %rs264, %p198;
	and.b16  	%rs266, %rs265, 255;
	add.s32 	%r293, %r543, 256;
	cvt.s64.s32 	%rd338, %r293;
	add.s64 	%rd339, %rd338, %rd6;
	add.s64 	%rd340, %rd339, %rd119;
	ld.global.u32 	%r294, [%rd332+1024];
	ld.global.u32 	%r295, [%rd333+1024];
	setp.ne.s32 	%p200, %r294, %r295;
	selp.u16 	%rs267, 1, 0, %p200;
	setp.ne.s16 	%p202, %rs266, 0;
	and.pred  	%p203, %p202, %p200;
	min.s64 	%rd341, %rd340, %rd337;
	setp.eq.s16 	%p204, %rs266, 0;
	selp.b64 	%rd342, %rd340, %rd337, %p204;
	selp.b16 	%rs268, %rs267, %rs265, %p204;
	selp.b64 	%rd343, %rd341, %rd342, %p203;
	selp.b16 	%rs269, 1, %rs268, %p203;
	and.b16  	%rs270, %rs269, 255;
	add.s32 	%r296, %r543, 512;
	cvt.s64.s32 	%rd344, %r296;
	add.s64 	%rd345, %rd344, %rd6;
	add.s64 	%rd346, %rd345, %rd119;
	ld.global.u32 	%r297, [%rd332+2048];
	ld.global.u32 	%r298, [%rd333+2048];
	setp.ne.s32 	%p205, %r297, %r298;
	selp.u16 	%rs271, 1, 0, %p205;
	setp.ne.s16 	%p207, %rs270, 0;
	and.pred  	%p208, %p207, %p205;
	min.s64 	%rd347, %rd346, %rd343;
	setp.eq.s16 	%p209, %rs270, 0;
	selp.b64 	%rd348, %rd346, %rd343, %p209;
	selp.b16 	%rs272, %rs271, %rs269, %p209;
	selp.b64 	%rd349, %rd347, %rd348, %p208;
	selp.b16 	%rs273, 1, %rs272, %p208;
	and.b16  	%rs274, %rs273, 255;
	add.s32 	%r299, %r543, 768;
	cvt.s64.s32 	%rd350, %r299;
	add.s64 	%rd351, %rd350, %rd6;
	add.s64 	%rd352, %rd351, %rd119;
	ld.global.u32 	%r300, [%rd332+3072];
	ld.global.u32 	%r301, [%rd333+3072];
	setp.ne.s32 	%p210, %r300, %r301;
	selp.u16 	%rs275, 1, 0, %p210;
	setp.ne.s16 	%p212, %rs274, 0;
	and.pred  	%p213, %p212, %p210;
	min.s64 	%rd353, %rd352, %rd349;
	setp.eq.s16 	%p214, %rs274, 0;
	selp.b64 	%rd354, %rd352, %rd349, %p214;
	selp.b16 	%rs276, %rs275, %rs273, %p214;
	selp.b64 	%rd439, %rd353, %rd354, %p213;
	selp.b16 	%rs385, 1, %rs276, %p213;
	add.s32 	%r543, %r543, 1024;
$L__BB9_11:
	and.b32  	%r302, %r9, 3;
	setp.eq.s32 	%p215, %r302, 0;
	@%p215 bra 	$L__BB9_16;
	setp.eq.s32 	%p216, %r302, 1;
	@%p216 bra 	$L__BB9_14;
	cvt.s64.s32 	%rd356, %r543;
	add.s64 	%rd357, %rd356, %rd6;
	shl.b64 	%rd358, %rd357, 2;
	add.s64 	%rd359, %rd2, %rd358;
	add.s64 	%rd360, %rd3, %rd358;
	add.s64 	%rd361, %rd357, %rd119;
	ld.global.u32 	%r303, [%rd359];
	ld.global.u32 	%r304, [%rd360];
	setp.ne.s32 	%p217, %r303, %r304;
	selp.u16 	%rs278, 1, 0, %p217;
	and.b16  	%rs279, %rs385, 255;
	setp.ne.s16 	%p219, %rs279, 0;
	and.pred  	%p220, %p219, %p217;
	min.s64 	%rd362, %rd361, %rd439;
	setp.eq.s16 	%p221, %rs279, 0;
	selp.b64 	%rd363, %rd361, %rd439, %p221;
	selp.b16 	%rs280, %rs278, %rs385, %p221;
	selp.b64 	%rd364, %rd362, %rd363, %p220;
	selp.b16 	%rs281, 1, %rs280, %p220;
	and.b16  	%rs282, %rs281, 255;
	add.s32 	%r305, %r543, 256;
	cvt.s64.s32 	%rd365, %r305;
	add.s64 	%rd366, %rd365, %rd6;
	add.s64 	%rd367, %rd366, %rd119;
	ld.global.u32 	%r306, [%rd359+1024];
	ld.global.u32 	%r307, [%rd360+1024];
	setp.ne.s32 	%p222, %r306, %r307;
	selp.u16 	%rs283, 1, 0, %p222;
	setp.ne.s16 	%p224, %rs282, 0;
	and.pred  	%p225, %p224, %p222;
	min.s64 	%rd368, %rd367, %rd364;
	setp.eq.s16 	%p226, %rs282, 0;
	selp.b64 	%rd369, %rd367, %rd364, %p226;
	selp.b16 	%rs284, %rs283, %rs281, %p226;
	selp.b64 	%rd439, %rd368, %rd369, %p225;
	selp.b16 	%rs385, 1, %rs284, %p225;
	add.s32 	%r543, %r543, 512;
$L__BB9_14:
	and.b32  	%r308, %r8, 256;
	setp.ne.s32 	%p227, %r308, 0;
	@%p227 bra 	$L__BB9_16;
	cvt.s64.s32 	%rd370, %r543;
	add.s64 	%rd371, %rd370, %rd6;
	shl.b64 	%rd372, %rd371, 2;
	add.s64 	%rd373, %rd2, %rd372;
	add.s64 	%rd374, %rd3, %rd372;
	add.s64 	%rd375, %rd371, %rd119;
	ld.global.u32 	%r309, [%rd373];
	ld.global.u32 	%r310, [%rd374];
	setp.ne.s32 	%p228, %r309, %r310;
	selp.u16 	%rs285, 1, 0, %p228;
	and.b16  	%rs286, %rs385, 255;
	setp.ne.s16 	%p230, %rs286, 0;
	and.pred  	%p231, %p230, %p228;
	min.s64 	%rd376, %rd375, %rd439;
	setp.eq.s16 	%p232, %rs286, 0;
	selp.b64 	%rd377, %rd375, %rd439, %p232;
	selp.b16 	%rs287, %rs285, %rs385, %p232;
	selp.b64 	%rd439, %rd376, %rd377, %p231;
	selp.b16 	%rs385, 1, %rs287, %p231;
$L__BB9_16:
	setp.lt.s32 	%p233, %r4, 256;
	@%p233 bra 	$L__BB9_41;
	// begin inline asm
	mov.u32 %r429, %laneid;
	// end inline asm
	cvt.u32.u16 	%r450, %rs385;
	and.b32  	%r431, %r450, 255;
	mov.b32 	%r447, 1;
	mov.b32 	%r448, 31;
	mov.b32 	%r449, -1;
	// begin inline asm
	shfl.sync.down.b32 %r430, %r431, %r447, %r448, %r449;
	// end inline asm
	// begin inline asm
	shfl.sync.down.b32 %r435, %r436, %r447, %r448, %r449;
	// end inline asm
	mov.b64 	{%r441, %r446}, %rd439;
	// begin inline asm
	shfl.sync.down.b32 %r440, %r441, %r447, %r448, %r449;
	// end inline asm
	// begin inline asm
	shfl.sync.down.b32 %r445, %r446, %r447, %r448, %r449;
	// end inline asm
	mov.b64 	%rd22, {%r440, %r445};
	cvt.u16.u32 	%rs15, %r430;
	setp.gt.s32 	%p283, %r429, 30;
	@%p283 bra 	$L__BB9_21;
	and.b16  	%rs329, %rs385, 255;
	setp.eq.s16 	%p284, %rs329, 0;
	and.b16  	%rs330, %rs15, 255;
	setp.eq.s16 	%p285, %rs330, 0;
	or.pred  	%p286, %p284, %p285;
	@%p286 bra 	$L__BB9_20;
	min.s64 	%rd439, %rd22, %rd439;
	mov.b16 	%rs385, 1;
	bra.uni 	$L__BB9_21;
$L__BB9_20:
	setp.eq.s16 	%p287, %rs329, 0;
	selp.b64 	%rd439, %rd22, %rd439, %p287;
	selp.b16 	%rs385, %rs15, %rs385, %p287;
$L__BB9_21:
	cvt.u32.u16 	%r471, %rs385;
	and.b32  	%r452, %r471, 255;
	mov.b32 	%r468, 2;
	mov.b32 	%r469, 31;
	mov.b32 	%r470, -1;
	// begin inline asm
	shfl.sync.down.b32 %r451, %r452, %r468, %r469, %r470;
	// end inline asm
	// begin inline asm
	shfl.sync.down.b32 %r456, %r457, %r468, %r469, %r470;
	// end inline asm
	mov.b64 	{%r462, %r467}, %rd439;
	// begin inline asm
	shfl.sync.down.b32 %r461, %r462, %r468, %r469, %r470;
	// end inline asm
	// begin inline asm
	shfl.sync.down.b32 %r466, %r467, %r468, %r469, %r470;
	// end inline asm
	mov.b64 	%rd26, {%r461, %r466};
	cvt.u16.u32 	%rs18, %r451;
	setp.gt.s32 	%p288, %r429, 29;
	@%p288 bra 	$L__BB9_25;
	and.b16  	%rs333, %rs385, 255;
	setp.eq.s16 	%p289, %rs333, 0;
	and.b16  	%rs334, %rs18, 255;
	setp.eq.s16 	%p290, %rs334, 0;
	or.pred  	%p291, %p289, %p290;
	@%p291 bra 	$L__BB9_24;
	min.s64 	%rd439, %rd26, %rd439;
	mov.b16 	%rs385, 1;
	bra.uni 	$L__BB9_25;
$L__BB9_24:
	setp.eq.s16 	%p292, %rs333, 0;
	selp.b64 	%rd439, %rd26, %rd439, %p292;
	selp.b16 	%rs385, %rs18, %rs385, %p292;
$L__BB9_25:
	cvt.u32.u16 	%r492, %rs385;
	and.b32  	%r473, %r492, 255;
	mov.b32 	%r489, 4;
	mov.b32 	%r490, 31;
	mov.b32 	%r491, -1;
	// begin inline asm
	shfl.sync.down.b32 %r472, %r473, %r489, %r490, %r491;
	// end inline asm
	// begin inline asm
	shfl.sync.down.b32 %r477, %r478, %r489, %r490, %r491;
	// end inline asm
	mov.b64 	{%r483, %r488}, %rd439;
	// begin inline asm
	shfl.sync.down.b32 %r482, %r483, %r489, %r490, %r491;
	// end inline asm
	// begin inline asm
	shfl.sync.down.b32 %r487, %r488, %r489, %r490, %r491;
	// end inline asm
	mov.b64 	%rd30, {%r482, %r487};
	cvt.u16.u32 	%rs21, %r472;
	setp.gt.s32 	%p293, %r429, 27;
	@%p293 bra 	$L__BB9_29;
	and.b16  	%rs337, %rs385, 255;
	setp.eq.s16 	%p294, %rs337, 0;
	and.b16  	%rs338, %rs21, 255;
	setp.eq.s16 	%p295, %rs338, 0;
	or.pred  	%p296, %p294, %p295;
	@%p296 bra 	$L__BB9_28;
	min.s64 	%rd439, %rd30, %rd439;
	mov.b16 	%rs385, 1;
	bra.uni 	$L__BB9_29;
$L__BB9_28:
	setp.eq.s16 	%p297, %rs337, 0;
	selp.b16 	%rs385, %rs21, %rs385, %p297;
	selp.b64 	%rd439, %rd30, %rd439, %p297;
$L__BB9_29:
	cvt.u32.u16 	%r513, %rs385;
	and.b32  	%r494, %r513, 255;
	mov.b32 	%r510, 8;
	mov.b32 	%r511, 31;
	mov.b32 	%r512, -1;
	// begin inline asm
	shfl.sync.down.b32 %r493, %r494, %r510, %r511, %r512;
	// end inline asm
	// begin inline asm
	shfl.sync.down.b32 %r498, %r499, %r510, %r511, %r512;
	// end inline asm
	mov.b64 	{%r504, %r509}, %rd439;
	// begin inline asm
	shfl.sync.down.b32 %r503, %r504, %r510, %r511, %r512;
	// end inline asm
	// begin inline asm
	shfl.sync.down.b32 %r508, %r509, %r510, %r511, %r512;
	// end inline asm
	mov.b64 	%rd34, {%r503, %r508};
	cvt.u16.u32 	%rs24, %r493;
	setp.gt.s32 	%p298, %r429, 23;
	@%p298 bra 	$L__BB9_33;
	and.b16  	%rs341, %rs385, 255;
	setp.eq.s16 	%p299, %rs341, 0;
	and.b16  	%rs342, %rs24, 255;
	setp.eq.s16 	%p300, %rs342, 0;
	or.pred  	%p301, %p299, %p300;
	@%p301 bra 	$L__BB9_32;
	min.s64 	%rd439, %rd34, %rd439;
	mov.b16 	%rs385, 1;
	bra.uni 	$L__BB9_33;
$L__BB9_32:
	setp.eq.s16 	%p302, %rs341, 0;
	selp.b16 	%rs385, %rs24, %rs385, %p302;
	selp.b64 	%rd439, %rd34, %rd439, %p302;
$L__BB9_33:
	cvt.u32.u16 	%r534, %rs385;
	and.b32  	%r515, %r534, 255;
	mov.b32 	%r531, 16;
	mov.b32 	%r532, 31;
	mov.b32 	%r533, -1;
	// begin inline asm
	shfl.sync.down.b32 %r514, %r515, %r531, %r532, %r533;
	// end inline asm
	// begin inline asm
	shfl.sync.down.b32 %r519, %r520, %r531, %r532, %r533;
	// end inline asm
	mov.b64 	{%r525, %r530}, %rd439;
	// begin inline asm
	shfl.sync.down.b32 %r524, %r525, %r531, %r532, %r533;
	// end inline asm
	// begin inline asm
	shfl.sync.down.b32 %r529, %r530, %r531, %r532, %r533;
	// end inline asm
	mov.b64 	%rd38, {%r524, %r529};
	cvt.u16.u32 	%rs27, %r514;
	setp.gt.s32 	%p303, %r429, 15;
	@%p303 bra 	$L__BB9_37;
	and.b16  	%rs345, %rs385, 255;
	setp.eq.s16 	%p304, %rs345, 0;
	and.b16  	%rs346, %rs27, 255;
	setp.eq.s16 	%p305, %rs346, 0;
	or.pred  	%p306, %p304, %p305;
	@%p306 bra 	$L__BB9_36;
	min.s64 	%rd439, %rd38, %rd439;
	mov.b16 	%rs385, 1;
	bra.uni 	$L__BB9_37;
$L__BB9_36:
	setp.eq.s16 	%p307, %rs345, 0;
	selp.b16 	%rs385, %rs27, %rs385, %p307;
	selp.b64 	%rd439, %rd38, %rd439, %p307;
$L__BB9_37:
	setp.ne.s32 	%p308, %r429, 0;
	@%p308 bra 	$L__BB9_39;
	shr.u32 	%r535, %r5, 1;
	and.b32  	%r536, %r535, 496;
	mov.u32 	%r537, _ZZN3cub18CUB_300001_SM_10006detail6reduce18DeviceReduceKernelINS2_10policy_hubIN4cuda3std3__45tupleIJblEEEyN6thrust24THRUST_300001_SM_1000_NS8cuda_cub9__find_if7functorIS9_EEE10Policy1000ENSB_12zip_iteratorINS8_IJNSD_26transform_input_iterator_tIbNSC_6detail35transform_pair_of_input_iterators_tIbNSB_6detail15normal_iteratorINSB_10device_ptrIiEEEESQ_NS7_8equal_toIiEEEENS7_10__not_fn_tINS7_10__identityEEEEENSB_17counting_iteratorIlNSB_11use_defaultESZ_SZ_EEEEEEEySF_S9_SV_EEvT0_PT3_T1_NS0_13GridEvenShareIS16_EET2_T4_E12temp_storage;
	add.s32 	%r538, %r537, %r536;
	st.shared.u8 	[%r538+8], %rs385;
	st.shared.u64 	[%r538+16], %rd439;
$L__BB9_39:
	bar.sync 	0;
	setp.ne.s32 	%p309, %r5, 0;
	@%p309 bra 	$L__BB9_118;
	ld.shared.u8 	%rs349, [_ZZN3cub18CUB_300001_SM_10006detail6reduce18DeviceReduceKernelINS2_10policy_hubIN4cuda3std3__45tupleIJblEEEyN6thrust24THRUST_300001_SM_1000_NS8cuda_cub9__find_if7functorIS9_EEE10Policy1000ENSB_12zip_iteratorINS8_IJNSD_26transform_input_iterator_tIbNSC_6detail35transform_pair_of_input_iterators_tIbNSB_6detail15normal_iteratorINSB_10device_ptrIiEEEESQ_NS7_8equal_toIiEEEENS7_10__not_fn_tINS7_10__identityEEEEENSB_17counting_iteratorIlNSB_11use_defaultESZ_SZ_EEEEEEEySF_S9_SV_EEvT0_PT3_T1_NS0_13GridEvenShareIS16_EET2_T4_E12temp_storage+24];
	ld.shared.u64 	%rd399, [_ZZN3cub18CUB_300001_SM_10006detail6reduce18DeviceReduceKernelINS2_10policy_hubIN4cuda3std3__45tupleIJblEEEyN6thrust24THRUST_300001_SM_1000_NS8cuda_cub9__find_if7functorIS9_EEE10Policy1000ENSB_12zip_iteratorINS8_IJNSD_26transform_input_iterator_tIbNSC_6detail35transform_pair_of_input_iterators_tIbNSB_6detail15normal_iteratorINSB_10device_ptrIiEEEESQ_NS7_8equal_toIiEEEENS7_10__not_fn_tINS7_10__identityEEEEENSB_17counting_iteratorIlNSB_11use_defaultESZ_SZ_EEEEEEEySF_S9_SV_EEvT0_PT3_T1_NS0_13GridEvenShareIS16_EET2_T4_E12temp_storage+32];
	and.b16  	%rs350, %rs385, 255;
	setp.eq.s16 	%p310, %rs350, 0;
	setp.eq.s16 	%p311, %rs349, 0;
	min.s64 	%rd400, %rd399, %rd439;
	selp.b16 	%rs351, %rs385, 1, %p311;
	selp.b16 	%rs352, %rs349, %rs351, %p310;
	and.b16  	%rs353, %rs352, 255;
	selp.b64 	%rd401, %rd439, %rd400, %p311;
	selp.b64 	%rd402, %rd399, %rd401, %p310;
	ld.shared.u8 	%rs354, [_ZZN3cub18CUB_300001_SM_10006detail6reduce18DeviceReduceKernelINS2_10policy_hubIN4cuda3std3__45tupleIJblEEEyN6thrust24THRUST_300001_SM_1000_NS8cuda_cub9__find_if7functorIS9_EEE10Policy1000ENSB_12zip_iteratorINS8_IJNSD_26transform_input_iterator_tIbNSC_6detail35transform_pair_of_input_iterators_tIbNSB_6detail15normal_iteratorINSB_10device_ptrIiEEEESQ_NS7_8equal_toIiEEEENS7_10__not_fn_tINS7_10__identityEEEEENSB_17counting_iteratorIlNSB_11use_defaultESZ_SZ_EEEEEEEySF_S9_SV_EEvT0_PT3_T1_NS0_13GridEvenShareIS16_EET2_T4_E12temp_storage+40];
	ld.shared.u64 	%rd403, [_ZZN3cub18CUB_300001_SM_10006detail6reduce18DeviceReduceKernelINS2_10policy_hubIN4cuda3std3__45tupleIJblEEEyN6thrust24THRUST_300001_SM_1000_NS8cuda_cub9__find_if7functorIS9_EEE10Policy1000ENSB_12zip_iteratorINS8_IJNSD_26transform_input_iterator_tIbNSC_6detail35transform_pair_of_input_iterators_tIbNSB_6detail15normal_iteratorINSB_10device_ptrIiEEEESQ_NS7_8equal_toIiEEEENS7_10__not_fn_tINS7_10__identityEEEEENSB_17counting_iteratorIlNSB_11use_defaultESZ_SZ_EEEEEEEySF_S9_SV_EEvT0_PT3_T1_NS0_13GridEvenShareIS16_EET2_T4_E12temp_storage+48];
	setp.eq.s16 	%p312, %rs353, 0;
	setp.eq.s16 	%p313, %rs354, 0;
	min.s64 	%rd404, %rd403, %rd402;
	selp.b16 	%rs355, %rs352, 1, %p313;
	selp.b16 	%rs356, %rs354, %rs355, %p312;
	and.b16  	%rs357, %rs356, 255;
	selp.b64 	%rd405, %rd402, %rd404, %p313;
	selp.b64 	%rd406, %rd403, %rd405, %p312;
	ld.shared.u8 	%rs358, [_ZZN3cub18CUB_300001_SM_10006detail6reduce18DeviceReduceKernelINS2_10policy_hubIN4cuda3std3__45tupleIJblEEEyN6thrust24THRUST_300001_SM_1000_NS8cuda_cub9__find_if7functorIS9_EEE10Policy1000ENSB_12zip_iteratorINS8_IJNSD_26transform_input_iterator_tIbNSC_6detail35transform_pair_of_input_iterators_tIbNSB_6detail15normal_iteratorINSB_10device_ptrIiEEEESQ_NS7_8equal_toIiEEEENS7_10__not_fn_tINS7_10__identityEEEEENSB_17counting_iteratorIlNSB_11use_defaultESZ_SZ_EEEEEEEySF_S9_SV_EEvT0_PT3_T1_NS0_13GridEvenShareIS16_EET2_T4_E12temp_storage+56];
	ld.shared.u64 	%rd407, [_ZZN3cub18CUB_300001_SM_10006detail6reduce18DeviceReduceKernelINS2_10policy_hubIN4cuda3std3__45tupleIJblEEEyN6thrust24THRUST_300001_SM_1000_NS8cuda_cub9__find_if7functorIS9_EEE10Policy1000ENSB_12zip_iteratorINS8_IJNSD_26transform_input_iterator_tIbNSC_6detail35transform_pair_of_input_iterators_tIbNSB_6detail15normal_iteratorINSB_10device_ptrIiEEEESQ_NS7_8equal_toIiEEEENS7_10__not_fn_tINS7_10__identityEEEEENSB_17counting_iteratorIlNSB_11use_defaultESZ_SZ_EEEEEEEySF_S9_SV_EEvT0_PT3_T1_NS0_13GridEvenShareIS16_EET2_T4_E12temp_storage+64];
	setp.eq.s16 	%p314, %rs357, 0;
	setp.eq.s16 	%p315, %rs358, 0;
	min.s64 	%rd408, %rd407, %rd406;
	selp.b16 	%rs359, %rs356, 1, %p315;
	selp.b16 	%rs360, %rs358, %rs359, %p314;
	and.b16  	%rs361, %rs360, 255;
	selp.b64 	%rd409, %rd406, %rd408, %p315;
	selp.b64 	%rd410, %rd407, %rd409, %p314;
	ld.shared.u8 	%rs362, [_ZZN3cub18CUB_300001_SM_10006detail6reduce18DeviceReduceKernelINS2_10policy_hubIN4cuda3std3__45tupleIJblEEEyN6thrust24THRUST_300001_SM_1000_NS8cuda_cub9__find_if7functorIS9_EEE10Policy1000ENSB_12zip_iteratorINS8_IJNSD_26transform_input_iterator_tIbNSC_6detail35transform_pair_of_input_iterators_tIbNSB_6detail15normal_iteratorINSB_10device_ptrIiEEEESQ_NS7_8equal_toIiEEEENS7_10__not_fn_tINS7_10__identityEEEEENSB_17counting_iteratorIlNSB_11use_defaultESZ_SZ_EEEEEEEySF_S9_SV_EEvT0_PT3_T1_NS0_13GridEvenShareIS16_EET2_T4_E12temp_storage+72];
	ld.shared.u64 	%rd411, [_ZZN3cub18CUB_300001_SM_10006detail6reduce18DeviceReduceKernelINS2_10policy_hubIN4cuda3std3__45tupleIJblEEEyN6thrust24THRUST_300001_SM_1000_NS8cuda_cub9__find_if7functorIS9_EEE10Policy1000ENSB_12zip_iteratorINS8_IJNSD_26transform_input_iterator_tIbNSC_6detail35transform_pair_of_input_iterators_tIbNSB_6detail15normal_iteratorINSB_10device_ptrIiEEEESQ_NS7_8equal_toIiEEEENS7_10__not_fn_tINS7_10__identityEEEEENSB_17counting_iteratorIlNSB_11use_defaultESZ_SZ_EEEEEEEySF_S9_SV_EEvT0_PT3_T1_NS0_13GridEvenShareIS16_EET2_T4_E12temp_storage+80];
	setp.eq.s16 	%p316, %rs361, 0;
	setp.eq.s16 	%p317, %rs362, 0;
	min.s64 	%rd412, %rd411, %rd410;
	selp.b16 	%rs363, %rs360, 1, %p317;
	selp.b16 	%rs364, %rs362, %rs363, %p316;
	and.b16  	%rs365, %rs364, 255;
	selp.b64 	%rd413, %rd410, %rd412, %p317;
	selp.b64 	%rd414, %rd411, %rd413, %p316;
	ld.shared.u8 	%rs366, [_ZZN3cub18CUB_300001_SM_10006detail6reduce18DeviceReduceKernelINS2_10policy_hubIN4cuda3std3__45tupleIJblEEEyN6thrust24THRUST_300001_SM_1000_NS8cuda_cub9__find_if7functorIS9_EEE10Policy1000ENSB_12zip_iteratorINS8_IJNSD_26transform_input_iterator_tIbNSC_6detail35transform_pair_of_input_iterators_tIbNSB_6detail15normal_iteratorINSB_10device_ptrIiEEEESQ_NS7_8equal_toIiEEEENS7_10__not_fn_tINS7_10__identityEEEEENSB_17counting_iteratorIlNSB_11use_defaultESZ_SZ_EEEEEEEySF_S9_SV_EEvT0_PT3_T1_NS0_13GridEvenShareIS16_EET2_T4_E12temp_storage+88];
	ld.shared.u64 	%rd415, [_ZZN3cub18CUB_300001_SM_10006detail6reduce18DeviceReduceKernelINS2_10policy_hubIN4cuda3std3__45tupleIJblEEEyN6thrust24THRUST_300001_SM_1000_NS8cuda_cub9__find_if7functorIS9_EEE10Policy1000ENSB_12zip_iteratorINS8_IJNSD_26transform_input_iterator_tIbNSC_6detail35transform_pair_of_input_iterators_tIbNSB_6detail15normal_iteratorINSB_10device_ptrIiEEEESQ_NS7_8equal_toIiEEEENS7_10__not_fn_tINS7_10__identityEEEEENSB_17counting_iteratorIlNSB_11use_defaultESZ_SZ_EEEEEEEySF_S9_SV_EEvT0_PT3_T1_NS0_13GridEvenShareIS16_EET2_T4_E12temp_storage+96];
	setp.eq.s16 	%p318, %rs365, 0;
	setp.eq.s16 	%p319, %rs366, 0;
	min.s64 	%rd416, %rd415, %rd414;
	selp.b16 	%rs367, %rs364, 1, %p319;
	selp.b16 	%rs368, %rs366, %rs367, %p318;
	and.b16  	%rs369, %rs368, 255;
	selp.b64 	%rd417, %rd414, %rd416, %p319;
	selp.b64 	%rd418, %rd415, %rd417, %p318;
	ld.shared.u8 	%rs370, [_ZZN3cub18CUB_300001_SM_10006detail6reduce18DeviceReduceKernelINS2_10policy_hubIN4cuda3std3__45tupleIJblEEEyN6thrust24THRUST_300001_SM_1000_NS8cuda_cub9__find_if7functorIS9_EEE10Policy1000ENSB_12zip_iteratorINS8_IJNSD_26transform_input_iterator_tIbNSC_6detail35transform_pair_of_input_iterators_tIbNSB_6detail15normal_iteratorINSB_10device_ptrIiEEEESQ_NS7_8equal_toIiEEEENS7_10__not_fn_tINS7_10__identityEEEEENSB_17counting_iteratorIlNSB_11use_defaultESZ_SZ_EEEEEEEySF_S9_SV_EEvT0_PT3_T1_NS0_13GridEvenShareIS16_EET2_T4_E12temp_storage+104];
	ld.shared.u64 	%rd419, [_ZZN3cub18CUB_300001_SM_10006detail6reduce18DeviceReduceKernelINS2_10policy_hubIN4cuda3std3__45tupleIJblEEEyN6thrust24THRUST_300001_SM_1000_NS8cuda_cub9__find_if7functorIS9_EEE10Policy1000ENSB_12zip_iteratorINS8_IJNSD_26transform_input_iterator_tIbNSC_6detail35transform_pair_of_input_iterators_tIbNSB_6detail15normal_iteratorINSB_10device_ptrIiEEEESQ_NS7_8equal_toIiEEEENS7_10__not_fn_tINS7_10__identityEEEEENSB_17counting_iteratorIlNSB_11use_defaultESZ_SZ_EEEEEEEySF_S9_SV_EEvT0_PT3_T1_NS0_13GridEvenShareIS16_EET2_T4_E12temp_storage+112];
	setp.eq.s16 	%p320, %rs369, 0;
	setp.eq.s16 	%p321, %rs370, 0;
	min.s64 	%rd420, %rd419, %rd418;
	selp.b16 	%rs371, %rs368, 1, %p321;
	selp.b16 	%rs372, %rs370, %rs371, %p320;
	and.b16  	%rs373, %rs372, 255;
	selp.b64 	%rd421, %rd418, %rd420, %p321;
	selp.b64 	%rd422, %rd419, %rd421, %p320;
	ld.shared.u8 	%rs374, [_ZZN3cub18CUB_300001_SM_10006detail6reduce18DeviceReduceKernelINS2_10policy_hubIN4cuda3std3__45tupleIJblEEEyN6thrust24THRUST_300001_SM_1000_NS8cuda_cub9__find_if7functorIS9_EEE10Policy1000ENSB_12zip_iteratorINS8_IJNSD_26transform_input_iterator_tIbNSC_6detail35transform_pair_of_input_iterators_tIbNSB_6detail15normal_iteratorINSB_10device_ptrIiEEEESQ_NS7_8equal_toIiEEEENS7_10__not_fn_tINS7_10__identityEEEEENSB_17counting_iteratorIlNSB_11use_defaultESZ_SZ_EEEEEEEySF_S9_SV_EEvT0_PT3_T1_NS0_13GridEvenShareIS16_EET2_T4_E12temp_storage+120];
	ld.shared.u64 	%rd423, [_ZZN3cub18CUB_300001_SM_10006detail6reduce18DeviceReduceKernelINS2_10policy_hubIN4cuda3std3__45tupleIJblEEEyN6thrust24THRUST_300001_SM_1000_NS8cuda_cub9__find_if7functorIS9_EEE10Policy1000ENSB_12zip_iteratorINS8_IJNSD_26transform_input_iterator_tIbNSC_6detail35transform_pair_of_input_iterators_tIbNSB_6detail15normal_iteratorINSB_10device_ptrIiEEEESQ_NS7_8equal_toIiEEEENS7_10__not_fn_tINS7_10__identityEEEEENSB_17counting_iteratorIlNSB_11use_defaultESZ_SZ_EEEEEEEySF_S9_SV_EEvT0_PT3_T1_NS0_13GridEvenShareIS16_EET2_T4_E12temp_storage+128];
	setp.eq.s16 	%p322, %rs373, 0;
	setp.eq.s16 	%p323, %rs374, 0;
	min.s64 	%rd424, %rd423, %rd422;
	selp.b16 	%rs375, %rs372, 1, %p323;
	selp.b16 	%rs385, %rs374, %rs375, %p322;
	selp.b64 	%rd425, %rd422, %rd424, %p323;
	selp.b64 	%rd439, %rd423, %rd425, %p322;
	bra.uni 	$L__BB9_118;
$L__BB9_41:
	// begin inline asm
	mov.u32 %r311, %laneid;
	// end inline asm
	and.b32  	%r332, %r5, 992;
	add.s32 	%r333, %r332, 32;
	setp.gt.s32 	%p234, %r333, %r4;
	not.b32 	%r334, %r332;
	add.s32 	%r335, %r4, %r334;
	selp.b32 	%r330, %r335, 31, %p234;
	cvt.u32.u16 	%r336, %rs385;
	and.b32  	%r313, %r336, 255;
	mov.b32 	%r329, 1;
	mov.b32 	%r331, -1;
	// begin inline asm
	shfl.sync.down.b32 %r312, %r313, %r329, %r330, %r331;
	// end inline asm
	// begin inline asm
	shfl.sync.down.b32 %r317, %r318, %r329, %r330, %r331;
	// end inline asm
	mov.b64 	{%r323, %r328}, %rd439;
	// begin inline asm
	shfl.sync.down.b32 %r322, %r323, %r329, %r330, %r331;
	// end inline asm
	// begin inline asm
	shfl.sync.down.b32 %r327, %r328, %r329, %r330, %r331;
	// end inline asm
	mov.b64 	%rd43, {%r322, %r327};
	cvt.u16.u32 	%rs31, %r312;
	setp.ge.s32 	%p235, %r311, %r330;
	@%p235 bra 	$L__BB9_45;
	and.b16  	%rs288, %rs385, 255;
	setp.eq.s16 	%p236, %rs288, 0;
	and.b16  	%rs289, %rs31, 255;
	setp.eq.s16 	%p237, %rs289, 0;
	or.pred  	%p238, %p236, %p237;
	@%p238 bra 	$L__BB9_44;
	min.s64 	%rd439, %rd43, %rd439;
	mov.b16 	%rs385, 1;
	bra.uni 	$L__BB9_45;
$L__BB9_44:
	setp.eq.s16 	%p239, %rs288, 0;
	selp.b16 	%rs385, %rs31, %rs385, %p239;
	selp.b64 	%rd439, %rd43, %rd439, %p239;
$L__BB9_45:
	cvt.u32.u16 	%r357, %rs385;
	and.b32  	%r338, %r357, 255;
	mov.b32 	%r354, 2;
	mov.b32 	%r356, -1;
	// begin inline asm
	shfl.sync.down.b32 %r337, %r338, %r354, %r330, %r356;
	// end inline asm
	// begin inline asm
	shfl.sync.down.b32 %r342, %r343, %r354, %r330, %r356;
	// end inline asm
	mov.b64 	{%r348, %r353}, %rd439;
	// begin inline asm
	shfl.sync.down.b32 %r347, %r348, %r354, %r330, %r356;
	// end inline asm
	// begin inline asm
	shfl.sync.down.b32 %r352, %r353, %r354, %r330, %r356;
	// end inline asm
	mov.b64 	%rd47, {%r347, %r352};
	cvt.u16.u32 	%rs34, %r337;
	add.s32 	%r358, %r311, 2;
	setp.gt.s32 	%p240, %r358, %r330;
	@%p240 bra 	$L__BB9_49;
	and.b16  	%rs292, %rs385, 255;
	setp.eq.s16 	%p241, %rs292, 0;
	and.b16  	%rs293, %rs34, 255;
	setp.eq.s16 	%p242, %rs293, 0;
	or.pred  	%p243, %p241, %p242;
	@%p243 bra 	$L__BB9_48;
	min.s64 	%rd439, %rd47, %rd439;
	mov.b16 	%rs385, 1;
	bra.uni 	$L__BB9_49;
$L__BB9_48:
	setp.eq.s16 	%p244, %rs292, 0;
	selp.b16 	%rs385, %rs34, %rs385, %p244;
	selp.b64 	%rd439, %rd47, %rd439, %p244;
$L__BB9_49:
	cvt.u32.u16 	%r379, %rs385;
	and.b32  	%r360, %r379, 255;
	mov.b32 	%r376, 4;
	mov.b32 	%r378, -1;
	// begin inline asm
	shfl.sync.down.b32 %r359, %r360, %r376, %r330, %r378;
	// end inline asm
	// begin inline asm
	shfl.sync.down.b32 %r364, %r365, %r376, %r330, %r378;
	// end inline asm
	mov.b64 	{%r370, %r375}, %rd439;
	// begin inline asm
	shfl.sync.down.b32 %r369, %r370, %r376, %r330, %r378;
	// end inline asm
	// begin inline asm
	shfl.sync.down.b32 %r374, %r375, %r376, %r330, %r378;
	// end inline asm
	mov.b64 	%rd51, {%r369, %r374};
	cvt.u16.u32 	%rs37, %r359;
	add.s32 	%r380, %r311, 4;
	setp.gt.s32 	%p245, %r380, %r330;
	@%p245 bra 	$L__BB9_53;
	and.b16  	%rs296, %rs385, 255;
	setp.eq.s16 	%p246, %rs296, 0;
	and.b16  	%rs297, %rs37, 255;
	setp.eq.s16 	%p247, %rs297, 0;
	or.pred  	%p248, %p246, %p247;
	@%p248 bra 	$L__BB9_52;
	min.s64 	%rd439, %rd51, %rd439;
	mov.b16 	%rs385, 1;
	bra.uni 	$L__BB9_53;
$L__BB9_52:
	setp.eq.s16 	%p249, %rs296, 0;
	selp.b16 	%rs385, %rs37, %rs385, %p249;
	selp.b64 	%rd439, %rd51, %rd439, %p249;
$L__BB9_53:
	cvt.u32.u16 	%r401, %rs385;
	and.b32  	%r382, %r401, 255;
	mov.b32 	%r398, 8;
	mov.b32 	%r400, -1;
	// begin inline asm
	shfl.sync.down.b32 %r381, %r382, %r398, %r330, %r400;
	// end inline asm
	// begin inline asm
	shfl.sync.down.b32 %r386, %r387, %r398, %r330, %r400;
	// end inline asm
	mov.b64 	{%r392, %r397}, %rd439;
	// begin inline asm
	shfl.sync.down.b32 %r391, %r392, %r398, %r330, %r400;
	// end inline asm
	// begin inline asm
	shfl.sync.down.b32 %r396, %r397, %r398, %r330, %r400;
	// end inline asm
	mov.b64 	%rd55, {%r391, %r396};
	cvt.u16.u32 	%rs40, %r381;
	add.s32 	%r402, %r311, 8;
	setp.gt.s32 	%p250, %r402, %r330;
	@%p250 bra 	$L__BB9_57;
	and.b16  	%rs300, %rs385, 255;
	setp.eq.s16 	%p251, %rs300, 0;
	and.b16  	%rs301, %rs40, 255;
	setp.eq.s16 	%p252, %rs301, 0;
	or.pred  	%p253, %p251, %p252;
	@%p253 bra 	$L__BB9_56;
	min.s64 	%rd439, %rd55, %rd439;
	mov.b16 	%rs385, 1;
	bra.uni 	$L__BB9_57;
$L__BB9_56:
	setp.eq.s16 	%p254, %rs300, 0;
	selp.b16 	%rs385, %rs40, %rs385, %p254;
	selp.b64 	%rd439, %rd55, %rd439, %p254;
$L__BB9_57:
	cvt.u32.u16 	%r423, %rs385;
	and.b32  	%r404, %r423, 255;
	mov.b32 	%r420, 16;
	mov.b32 	%r422, -1;
	// begin inline asm
	shfl.sync.down.b32 %r403, %r404, %r420, %r330, %r422;
	// end inline asm
	// begin inline asm
	shfl.sync.down.b32 %r408, %r409, %r420, %r330, %r422;
	// end inline asm
	mov.b64 	{%r414, %r419}, %rd439;
	// begin inline asm
	shfl.sync.down.b32 %r413, %r414, %r420, %r330, %r422;
	// end inline asm
	// begin inline asm
	shfl.sync.down.b32 %r418, %r419, %r420, %r330, %r422;
	// end inline asm
	mov.b64 	%rd59, {%r413, %r418};
	cvt.u16.u32 	%rs43, %r403;
	add.s32 	%r424, %r311, 16;
	setp.gt.s32 	%p255, %r424, %r330;
	@%p255 bra 	$L__BB9_61;
	and.b16  	%rs304, %rs385, 255;
	setp.eq.s16 	%p256, %rs304, 0;
	and.b16  	%rs305, %rs43, 255;
	setp.eq.s16 	%p257, %rs305, 0;
	or.pred  	%p258, %p256, %p257;
	@%p258 bra 	$L__BB9_60;
	min.s64 	%rd439, %rd59, %rd439;
	mov.b16 	%rs385, 1;
	bra.uni 	$L__BB9_61;
$L__BB9_60:
	setp.eq.s16 	%p259, %rs304, 0;
	selp.b16 	%rs385, %rs43, %rs385, %p259;
	selp.b64 	%rd439, %rd59, %rd439, %p259;
$L__BB9_61:
	setp.ne.s32 	%p260, %r311, 0;
	@%p260 bra 	$L__BB9_63;
	shr.u32 	%r425, %r5, 1;
	and.b32  	%r426, %r425, 496;
	mov.u32 	%r427, _ZZN3cub18CUB_300001_SM_10006detail6reduce18DeviceReduceKernelINS2_10policy_hubIN4cuda3std3__45tupleIJblEEEyN6thrust24THRUST_300001_SM_1000_NS8cuda_cub9__find_if7functorIS9_EEE10Policy1000ENSB_12zip_iteratorINS8_IJNSD_26transform_input_iterator_tIbNSC_6detail35transform_pair_of_input_iterators_tIbNSB_6detail15normal_iteratorINSB_10device_ptrIiEEEESQ_NS7_8equal_toIiEEEENS7_10__not_fn_tINS7_10__identityEEEEENSB_17counting_iteratorIlNSB_11use_defaultESZ_SZ_EEEEEEEySF_S9_SV_EEvT0_PT3_T1_NS0_13GridEvenShareIS16_EET2_T4_E12temp_storage;
	add.s32 	%r428, %r427, %r426;
	st.shared.u8 	[%r428+8], %rs385;
	st.shared.u64 	[%r428+16], %rd439;
$L__BB9_63:
	bar.sync 	0;
	setp.ne.s32 	%p261, %r5, 0;
	@%p261 bra 	$L__BB9_118;
	setp.lt.s32 	%p262, %r4, 33;
	@%p262 bra 	$L__BB9_66;
	ld.shared.u8 	%rs308, [_ZZN3cub18CUB_300001_SM_10006detail6reduce18DeviceReduceKernelINS2_10policy_hubIN4cuda3std3__45tupleIJblEEEyN6thrust24THRUST_300001_SM_1000_NS8cuda_cub9__find_if7functorIS9_EEE10Policy1000ENSB_12zip_iteratorINS8_IJNSD_26transform_input_iterator_tIbNSC_6detail35transform_pair_of_input_iterators_tIbNSB_6detail15normal_iteratorINSB_10device_ptrIiEEEESQ_NS7_8equal_toIiEEEENS7_10__not_fn_tINS7_10__identityEEEEENSB_17counting_iteratorIlNSB_11use_defaultESZ_SZ_EEEEEEEySF_S9_SV_EEvT0_PT3_T1_NS0_13GridEvenShareIS16_EET2_T4_E12temp_storage+24];
	ld.shared.u64 	%rd378, [_ZZN3cub18CUB_300001_SM_10006detail6reduce18DeviceReduceKernelINS2_10policy_hubIN4cuda3std3__45tupleIJblEEEyN6thrust24THRUST_300001_SM_1000_NS8cuda_cub9__find_if7functorIS9_EEE10Policy1000ENSB_12zip_iteratorINS8_IJNSD_26transform_input_iterator_tIbNSC_6detail35transform_pair_of_input_iterators_tIbNSB_6detail15normal_iteratorINSB_10device_ptrIiEEEESQ_NS7_8equal_toIiEEEENS7_10__not_fn_tINS7_10__identityEEEEENSB_17counting_iteratorIlNSB_11use_defaultESZ_SZ_EEEEEEEySF_S9_SV_EEvT0_PT3_T1_NS0_13GridEvenShareIS16_EET2_T4_E12temp_storage+32];
	and.b16  	%rs309, %rs385, 255;
	setp.eq.s16 	%p263, %rs309, 0;
	setp.eq.s16 	%p264, %rs308, 0;
	min.s64 	%rd379, %rd378, %rd439;
	selp.b16 	%rs310, %rs385, 1, %p264;
	selp.b16 	%rs385, %rs308, %rs310, %p263;
	selp.b64 	%rd380, %rd439, %rd379, %p264;
	selp.b64 	%rd439, %rd378, %rd380, %p263;
$L__BB9_66:
	setp.lt.s32 	%p265, %r4, 65;
	@%p265 bra 	$L__BB9_68;
	ld.shared.u8 	%rs311, [_ZZN3cub18CUB_300001_SM_10006detail6reduce18DeviceReduceKernelINS2_10policy_hubIN4cuda3std3__45tupleIJblEEEyN6thrust24THRUST_300001_SM_1000_NS8cuda_cub9__find_if7functorIS9_EEE10Policy1000ENSB_12zip_iteratorINS8_IJNSD_26transform_input_iterator_tIbNSC_6detail35transform_pair_of_input_iterators_tIbNSB_6detail15normal_iteratorINSB_10device_ptrIiEEEESQ_NS7_8equal_toIiEEEENS7_10__not_fn_tINS7_10__identityEEEEENSB_17counting_iteratorIlNSB_11use_defaultESZ_SZ_EEEEEEEySF_S9_SV_EEvT0_PT3_T1_NS0_13GridEvenShareIS16_EET2_T4_E12temp_storage+40];
	ld.shared.u64 	%rd381, [_ZZN3cub18CUB_300001_SM_10006detail6reduce18DeviceReduceKernelINS2_10policy_hubIN4cuda3std3__45tupleIJblEEEyN6thrust24THRUST_300001_SM_1000_NS8cuda_cub9__find_if7functorIS9_EEE10Policy1000ENSB_12zip_iteratorINS8_IJNSD_26transform_input_iterator_tIbNSC_6detail35transform_pair_of_input_iterators_tIbNSB_6detail15normal_iteratorINSB_10device_ptrIiEEEESQ_NS7_8equal_toIiEEEENS7_10__not_fn_tINS7_10__identityEEEEENSB_17counting_iteratorIlNSB_11use_defaultESZ_SZ_EEEEEEEySF_S9_SV_EEvT0_PT3_T1_NS0_13GridEvenShareIS16_EET2_T4_E12temp_storage+48];
	and.b16  	%rs312, %rs385, 255;
	setp.eq.s16 	%p266, %rs312, 0;
	setp.eq.s16 	%p267, %rs311, 0;
	min.s64 	%rd382, %rd381, %rd439;
	selp.b16 	%rs313, %rs385, 1, %p267;
	selp.b16 	%rs385, %rs311, %rs313, %p266;
	selp.b64 	%rd383, %rd439, %rd382, %p267;
	selp.b64 	%rd439, %rd381, %rd383, %p266;
$L__BB9_68:
	setp.lt.s32 	%p268, %r4, 97;
	@%p268 bra 	$L__BB9_70;
	ld.shared.u8 	%rs314, [_ZZN3cub18CUB_300001_SM_10006detail6reduce18DeviceReduceKernelINS2_10policy_hubIN4cuda3std3__45tupleIJblEEEyN6thrust24THRUST_300001_SM_1000_NS8cuda_cub9__find_if7functorIS9_EEE10Policy1000ENSB_12zip_iteratorINS8_IJNSD_26transform_input_iterator_tIbNSC_6detail35transform_pair_of_input_iterators_tIbNSB_6detail15normal_iteratorINSB_10device_ptrIiEEEESQ_NS7_8equal_toIiEEEENS7_10__not_fn_tINS7_10__identityEEEEENSB_17counting_iteratorIlNSB_11use_defaultESZ_SZ_EEEEEEEySF_S9_SV_EEvT0_PT3_T1_NS0_13GridEvenShareIS16_EET2_T4_E12temp_storage+56];
	ld.shared.u64 	%rd384, [_ZZN3cub18CUB_300001_SM_10006detail6reduce18DeviceReduceKernelINS2_10policy_hubIN4cuda3std3__45tupleIJblEEEyN6thrust24THRUST_300001_SM_1000_NS8cuda_cub9__find_if7functorIS9_EEE10Policy1000ENSB_12zip_iteratorINS8_IJNSD_26transform_input_iterator_tIbNSC_6detail35transform_pair_of_input_iterators_tIbNSB_6detail15normal_iteratorINSB_10device_ptrIiEEEESQ_NS7_8equal_toIiEEEENS7_10__not_fn_tINS7_10__identityEEEEENSB_17counting_iteratorIlNSB_11use_defaultESZ_SZ_EEEEEEEySF_S9_SV_EEvT0_PT3_T1_NS0_13GridEvenShareIS16_EET2_T4_E12temp_storage+64];
	and.b16  	%rs315, %rs385, 255;
	setp.eq.s16 	%p269, %rs315, 0;
	setp.eq.s16 	%p270, %rs314, 0;
	min.s64 	%rd385, %rd384, %rd439;
	selp.b16 	%rs316, %rs385, 1, %p270;
	selp.b16 	%rs385, %rs314, %rs316, %p269;
	selp.b64 	%rd386, %rd439, %rd385, %p270;
	selp.b64 	%rd439, %rd384, %rd386, %p269;
$L__BB9_70:
	setp.lt.s32 	%p271, %r4, 129;
	@%p271 bra 	$L__BB9_72;
	ld.shared.u8 	%rs317, [_ZZN3cub18CUB_300001_SM_10006detail6reduce18DeviceReduceKernelINS2_10policy_hubIN4cuda3std3__45tupleIJblEEEyN6thrust24THRUST_300001_SM_1000_NS8cuda_cub9__find_if7functorIS9_EEE10Policy1000ENSB_12zip_iteratorINS8_IJNSD_26transform_input_iterator_tIbNSC_6detail35transform_pair_of_input_iterators_tIbNSB_6detail15normal_iteratorINSB_10device_ptrIiEEEESQ_NS7_8equal_toIiEEEENS7_10__not_fn_tINS7_10__identityEEEEENSB_17counting_iteratorIlNSB_11use_defaultESZ_SZ_EEEEEEEySF_S9_SV_EEvT0_PT3_T1_NS0_13GridEvenShareIS16_EET2_T4_E12temp_storage+72];
	ld.shared.u64 	%rd387, [_ZZN3cub18CUB_300001_SM_10006detail6reduce18DeviceReduceKernelINS2_10policy_hubIN4cuda3std3__45tupleIJblEEEyN6thrust24THRUST_300001_SM_1000_NS8cuda_cub9__find_if7functorIS9_EEE10Policy1000ENSB_12zip_iteratorINS8_IJNSD_26transform_input_iterator_tIbNSC_6detail35transform_pair_of_input_iterators_tIbNSB_6detail15normal_iteratorINSB_10device_ptrIiEEEESQ_NS7_8equal_toIiEEEENS7_10__not_fn_tINS7_10__identityEEEEENSB_17counting_iteratorIlNSB_11use_defaultESZ_SZ_EEEEEEEySF_S9_SV_EEvT0_PT3_T1_NS0_13GridEvenShareIS16_EET2_T4_E12temp_storage+80];
	and.b16  	%rs318, %rs385, 255;
	setp.eq.s16 	%p272, %rs318, 0;
	setp.eq.s16 	%p273, %rs317, 0;
	min.s64 	%rd388, %rd387, %rd439;
	selp.b16 	%rs319, %rs385, 1, %p273;
	selp.b16 	%rs385, %rs317, %rs319, %p272;
	selp.b64 	%rd389, %rd439, %rd388, %p273;
	selp.b64 	%rd439, %rd387, %rd389, %p272;
$L__BB9_72:
	setp.lt.s32 	%p274, %r4, 161;
	@%p274 bra 	$L__BB9_74;
	ld.shared.u8 	%rs320, [_ZZN3cub18CUB_300001_SM_10006detail6reduce18DeviceReduceKernelINS2_10policy_hubIN4cuda3std3__45tupleIJblEEEyN6thrust24THRUST_300001_SM_1000_NS8cuda_cub9__find_if7functorIS9_EEE10Policy1000ENSB_12zip_iteratorINS8_IJNSD_26transform_input_iterator_tIbNSC_6detail35transform_pair_of_input_iterators_tIbNSB_6detail15normal_iteratorINSB_10device_ptrIiEEEESQ_NS7_8equal_toIiEEEENS7_10__not_fn_tINS7_10__identityEEEEENSB_17counting_iteratorIlNSB_11use_defaultESZ_SZ_EEEEEEEySF_S9_SV_EEvT0_PT3_T1_NS0_13GridEvenShareIS16_EET2_T4_E12temp_storage+88];
	ld.shared.u64 	%rd390, [_ZZN3cub18CUB_300001_SM_10006detail6reduce18DeviceReduceKernelINS2_10policy_hubIN4cuda3std3__45tupleIJblEEEyN6thrust24THRUST_300001_SM_1000_NS8cuda_cub9__find_if7functorIS9_EEE10Policy1000ENSB_12zip_iteratorINS8_IJNSD_26transform_input_iterator_tIbNSC_6detail35transform_pair_of_input_iterators_tIbNSB_6detail15normal_iteratorINSB_10device_ptrIiEEEESQ_NS7_8equal_toIiEEEENS7_10__not_fn_tINS7_10__identityEEEEENSB_17counting_iteratorIlNSB_11use_defaultESZ_SZ_EEEEEEEySF_S9_SV_EEvT0_PT3_T1_NS0_13GridEvenShareIS16_EET2_T4_E12temp_storage+96];
	and.b16  	%rs321, %rs385, 255;
	setp.eq.s16 	%p275, %rs321, 0;
	setp.eq.s16 	%p276, %rs320, 0;
	min.s64 	%rd391, %rd390, %rd439;
	selp.b16 	%rs322, %rs385, 1, %p276;
	selp.b16 	%rs385, %rs320, %rs322, %p275;
	selp.b64 	%rd392, %rd439, %rd391, %p276;
	selp.b64 	%rd439, %rd390, %rd392, %p275;
$L__BB9_74:
	setp.lt.s32 	%p277, %r4, 193;
	@%p277 bra 	$L__BB9_76;
	ld.shared.u8 	%rs323, [_ZZN3cub18CUB_300001_SM_10006detail6reduce18DeviceReduceKernelINS2_10policy_hubIN4cuda3std3__45tupleIJblEEEyN6thrust24THRUST_300001_SM_1000_NS8cuda_cub9__find_if7functorIS9_EEE10Policy1000ENSB_12zip_iteratorINS8_IJNSD_26transform_input_iterator_tIbNSC_6detail35transform_pair_of_input_iterators_tIbNSB_6detail15normal_iteratorINSB_10device_ptrIiEEEESQ_NS7_8equal_toIiEEEENS7_10__not_fn_tINS7_10__identityEEEEENSB_17counting_iteratorIlNSB_11use_defaultESZ_SZ_EEEEEEEySF_S9_SV_EEvT0_PT3_T1_NS0_13GridEvenShareIS16_EET2_T4_E12temp_storage+104];
	ld.shared.u64 	%rd393, [_ZZN3cub18CUB_300001_SM_10006detail6reduce18DeviceReduceKernelINS2_10policy_hubIN4cuda3std3__45tupleIJblEEEyN6thrust24THRUST_300001_SM_1000_NS8cuda_cub9__find_if7functorIS9_EEE10Policy1000ENSB_12zip_iteratorINS8_IJNSD_26transform_input_iterator_tIbNSC_6detail35transform_pair_of_input_iterators_tIbNSB_6detail15normal_iteratorINSB_10device_ptrIiEEEESQ_NS7_8equal_toIiEEEENS7_10__not_fn_tINS7_10__identityEEEEENSB_17counting_iteratorIlNSB_11use_defaultESZ_SZ_EEEEEEEySF_S9_SV_EEvT0_PT3_T1_NS0_13GridEvenShareIS16_EET2_T4_E12temp_storage+112];
	and.b16  	%rs324, %rs385, 255;
	setp.eq.s16 	%p278, %rs324, 0;
	setp.eq.s16 	%p279, %rs323, 0;
	min.s64 	%rd394, %rd393, %rd439;
	selp.b16 	%rs325, %rs385, 1, %p279;
	selp.b16 	%rs385, %rs323, %rs325, %p278;
	selp.b64 	%rd395, %rd439, %rd394, %p279;
	selp.b64 	%rd439, %rd393, %rd395, %p278;
$L__BB9_76:
	setp.lt.s32 	%p280, %r4, 225;
	@%p280 bra 	$L__BB9_118;
	ld.shared.u8 	%rs326, [_ZZN3cub18CUB_300001_SM_10006detail6reduce18DeviceReduceKernelINS2_10policy_hubIN4cuda3std3__45tupleIJblEEEyN6thrust24THRUST_300001_SM_1000_NS8cuda_cub9__find_if7functorIS9_EEE10Policy1000ENSB_12zip_iteratorINS8_IJNSD_26transform_input_iterator_tIbNSC_6detail35transform_pair_of_input_iterators_tIbNSB_6detail15normal_iteratorINSB_10device_ptrIiEEEESQ_NS7_8equal_toIiEEEENS7_10__not_fn_tINS7_10__identityEEEEENSB_17counting_iteratorIlNSB_11use_defaultESZ_SZ_EEEEEEEySF_S9_SV_EEvT0_PT3_T1_NS0_13GridEvenShareIS16_EET2_T4_E12temp_storage+120];
	ld.shared.u64 	%rd396, [_ZZN3cub18CUB_300001_SM_10006detail6reduce18DeviceReduceKernelINS2_10policy_hubIN4cuda3std3__45tupleIJblEEEyN6thrust24THRUST_300001_SM_1000_NS8cuda_cub9__find_if7functorIS9_EEE10Policy1000ENSB_12zip_iteratorINS8_IJNSD_26transform_input_iterator_tIbNSC_6detail35transform_pair_of_input_iterators_tIbNSB_6detail15normal_iteratorINSB_10device_ptrIiEEEESQ_NS7_8equal_toIiEEEENS7_10__not_fn_tINS7_10__identityEEEEENSB_17counting_iteratorIlNSB_11use_defaultESZ_SZ_EEEEEEEySF_S9_SV_EEvT0_PT3_T1_NS0_13GridEvenShareIS16_EET2_T4_E12temp_storage+128];
	and.b16  	%rs327, %rs385, 255;
	setp.eq.s16 	%p281, %rs327, 0;
	setp.eq.s16 	%p282, %rs326, 0;
	min.s64 	%rd397, %rd396, %rd439;
	selp.b16 	%rs328, %rs385, 1, %p282;
	selp.b16 	%rs385, %rs326, %rs328, %p281;
	selp.b64 	%rd398, %rd439, %rd397, %p282;
	selp.b64 	%rd439, %rd396, %rd398, %p281;
	bra.uni 	$L__BB9_118;
$L__BB9_78:
	mov.u32 	%r26, %tid.x;
	add.s64 	%rd121, %rd119, %rd6;
	cvt.u64.u32 	%rd76, %r26;
	add.s64 	%rd122, %rd76, %rd6;
	shl.b64 	%rd123, %rd122, 2;
	add.s64 	%rd124, %rd2, %rd123;
	add.s64 	%rd125, %rd3, %rd123;
	ld.global.u32 	%r69, [%rd124];
	ld.global.u32 	%r70, [%rd125];
	setp.ne.s32 	%p2, %r69, %r70;
	add.s32 	%r71, %r26, 256;
	cvt.u64.u32 	%rd126, %r71;
	ld.global.u32 	%r72, [%rd124+1024];
	ld.global.u32 	%r74, [%rd125+1024];
	setp.ne.s32 	%p3, %r72, %r74;
	add.s32 	%r76, %r26, 512;
	cvt.u64.u32 	%rd127, %r76;
	add.s64 	%rd128, %rd121, %rd127;
	ld.global.u32 	%r77, [%rd124+2048];
	ld.global.u32 	%r78, [%rd125+2048];
	setp.ne.s32 	%p4, %r77, %r78;
	add.s64 	%rd129, %rd128, 256;
	ld.global.u32 	%r79, [%rd124+3072];
	ld.global.u32 	%r80, [%rd125+3072];
	setp.ne.s32 	%p6, %r79, %r80;
	or.pred  	%p8, %p2, %p3;
	selp.b64 	%rd130, %rd76, %rd126, %p2;
	add.s64 	%rd131, %rd121, %rd130;
	min.s64 	%rd132, %rd128, %rd131;
	selp.b64 	%rd133, %rd132, %rd131, %p4;
	or.pred  	%p9, %p8, %p4;
	selp.b64 	%rd134, %rd133, %rd128, %p8;
	min.s64 	%rd135, %rd129, %rd134;
	selp.b64 	%rd136, %rd135, %rd134, %p6;
	or.pred  	%p10, %p9, %p6;
	selp.u16 	%rs385, 1, 0, %p10;
	selp.b64 	%rd439, %rd136, %rd129, %p9;
	setp.lt.u64 	%p11, %rd7, %rd5;
	@%p11 bra 	$L__BB9_94;
	cvt.u32.u64 	%r82, %rd5;
	cvt.u32.u64 	%r83, %rd6;
	cvt.u32.u64 	%r27, %rd1;
	not.b32 	%r84, %r26;
	add.s32 	%r85, %r84, %r27;
	sub.s32 	%r86, %r85, %r82;
	sub.s32 	%r546, %r86, %r83;
	mov.b32 	%r547, 0;
	mov.u64 	%rd456, %rd6;
$L__BB9_80:
	add.s64 	%rd456, %rd456, %rd5;
	add.s64 	%rd137, %rd1, -1024;
	setp.gt.u64 	%p12, %rd456, %rd137;
	@%p12 bra 	$L__BB9_82;
	cvt.u32.u64 	%r87, %rd5;
	add.s64 	%rd138, %rd456, %rd76;
	shl.b64 	%rd139, %rd138, 2;
	add.s64 	%rd140, %rd2, %rd139;
	add.s64 	%rd141, %rd3, %rd139;
	add.s64 	%rd142, %rd138, %rd119;
	ld.global.u32 	%r88, [%rd140];
	ld.global.u32 	%r89, [%rd141];
	setp.ne.s32 	%p13, %r88, %r89;
	add.s64 	%rd143, %rd142, 256;
	ld.global.u32 	%r90, [%rd140+1024];
	ld.global.u32 	%r91, [%rd141+1024];
	setp.ne.s32 	%p14, %r90, %r91;
	selp.u16 	%rs107, 1, 0, %p14;
	add.s64 	%rd144, %rd142, 512;
	ld.global.u32 	%r92, [%rd140+2048];
	ld.global.u32 	%r93, [%rd141+2048];
	setp.ne.s32 	%p15, %r92, %r93;
	selp.u16 	%rs108, 1, 0, %p15;
	add.s64 	%rd145, %rd142, 768;
	ld.global.u32 	%r94, [%rd140+3072];
	ld.global.u32 	%r95, [%rd141+3072];
	setp.ne.s32 	%p16, %r94, %r95;
	selp.u16 	%rs109, 1, 0, %p16;
	and.b16  	%rs110, %rs385, 255;
	setp.eq.s16 	%p17, %rs110, 0;
	selp.u16 	%rs111, 1, 0, %p13;
	min.s64 	%rd146, %rd142, %rd439;
	selp.b16 	%rs112, 1, %rs385, %p13;
	selp.b64 	%rd147, %rd146, %rd439, %p13;
	selp.b16 	%rs113, %rs111, %rs112, %p17;
	and.b16  	%rs114, %rs113, 255;
	selp.b64 	%rd148, %rd142, %rd147, %p17;
	setp.eq.s16 	%p18, %rs114, 0;
	min.s64 	%rd149, %rd143, %rd148;
	selp.b16 	%rs115, 1, %rs113, %p14;
	selp.b64 	%rd150, %rd149, %rd148, %p14;
	selp.b16 	%rs116, %rs107, %rs115, %p18;
	and.b16  	%rs117, %rs116, 255;
	selp.b64 	%rd151, %rd143, %rd150, %p18;
	setp.eq.s16 	%p19, %rs117, 0;
	min.s64 	%rd152, %rd144, %rd151;
	selp.b16 	%rs118, 1, %rs116, %p15;
	selp.b64 	%rd153, %rd152, %rd151, %p15;
	selp.b16 	%rs119, %rs108, %rs118, %p19;
	and.b16  	%rs120, %rs119, 255;
	selp.b64 	%rd154, %rd144, %rd153, %p19;
	setp.eq.s16 	%p20, %rs120, 0;
	min.s64 	%rd155, %rd145, %rd154;
	selp.b16 	%rs121, 1, %rs119, %p16;
	selp.b64 	%rd156, %rd155, %rd154, %p16;
	selp.b16 	%rs385, %rs109, %rs121, %p20;
	selp.b64 	%rd439, %rd145, %rd156, %p20;
	sub.s64 	%rd157, %rd1, %rd456;
	setp.lt.u64 	%p21, %rd157, %rd5;
	add.s32 	%r547, %r547, 1;
	sub.s32 	%r546, %r546, %r87;
	@%p21 bra 	$L__BB9_94;
	bra.uni 	$L__BB9_80;
$L__BB9_82:
	setp.le.u64 	%p22, %rd1, %rd456;
	cvt.u32.u64 	%r96, %rd456;
	cvt.u32.u64 	%r97, %rd1;
	sub.s32 	%r98, %r97, %r96;
	setp.ge.s32 	%p23, %r26, %r98;
	or.pred  	%p24, %p22, %p23;
	@%p24 bra 	$L__BB9_94;
	cvt.u32.u64 	%r100, %rd5;
	cvt.u32.u64 	%r101, %rd6;
	not.b32 	%r102, %r26;
	add.s32 	%r33, %r102, %r27;
	add.s32 	%r103, %r100, %r101;
	sub.s32 	%r104, %r33, %r103;
	mul.lo.s32 	%r105, %r1, %r547;
	shl.b32 	%r106, %r105, 10;
	sub.s32 	%r107, %r104, %r106;
	shr.u32 	%r108, %r107, 8;
	add.s32 	%r34, %r108, 1;
	and.b32  	%r35, %r34, 7;
	setp.lt.u32 	%p25, %r107, 1792;
	mov.u32 	%r550, %r26;
	@%p25 bra 	$L__BB9_86;
	shr.u32 	%r109, %r546, 8;
	add.s32 	%r110, %r109, 1;
	and.b32  	%r111, %r110, 33554424;
	neg.s32 	%r548, %r111;
	mov.u32 	%r550, %r26;
$L__BB9_85:
	.pragma "nounroll";
	cvt.u64.u32 	%rd159, %r550;
	add.s64 	%rd160, %rd456, %rd159;
	shl.b64 	%rd161, %rd160, 2;
	add.s64 	%rd162, %rd2, %rd161;
	add.s64 	%rd163, %rd3, %rd161;
	add.s64 	%rd164, %rd160, %rd119;
	ld.global.u32 	%r112, [%rd162];
	ld.global.u32 	%r113, [%rd163];
	setp.ne.s32 	%p26, %r112, %r113;
	selp.u16 	%rs123, 1, 0, %p26;
	and.b16  	%rs124, %rs385, 255;
	setp.ne.s16 	%p28, %rs124, 0;
	and.pred  	%p29, %p28, %p26;
	min.s64 	%rd165, %rd164, %rd439;
	setp.eq.s16 	%p30, %rs124, 0;
	selp.b16 	%rs125, %rs123, %rs385, %p30;
	selp.b64 	%rd166, %rd164, %rd439, %p30;
	selp.b16 	%rs126, 1, %rs125, %p29;
	and.b16  	%rs127, %rs126, 255;
	selp.b64 	%rd167, %rd165, %rd166, %p29;
	add.s64 	%rd168, %rd164, 256;
	ld.global.u32 	%r114, [%rd162+1024];
	ld.global.u32 	%r115, [%rd163+1024];
	setp.ne.s32 	%p31, %r114, %r115;
	selp.u16 	%rs128, 1, 0, %p31;
	setp.ne.s16 	%p33, %rs127, 0;
	and.pred  	%p34, %p33, %p31;
	min.s64 	%rd169, %rd168, %rd167;
	setp.eq.s16 	%p35, %rs127, 0;
	selp.b16 	%rs129, %rs128, %rs126, %p35;
	selp.b64 	%rd170, %rd168, %rd167, %p35;
	selp.b16 	%rs130, 1, %rs129, %p34;
	and.b16  	%rs131, %rs130, 255;
	selp.b64 	%rd171, %rd169, %rd170, %p34;
	add.s64 	%rd172, %rd164, 512;
	ld.global.u32 	%r116, [%rd162+2048];
	ld.global.u32 	%r117, [%rd163+2048];
	setp.ne.s32 	%p36, %r116, %r117;
	selp.u16 	%rs132, 1, 0, %p36;
	setp.ne.s16 	%p38, %rs131, 0;
	and.pred  	%p39, %p38, %p36;
	min.s64 	%rd173, %rd172, %rd171;
	setp.eq.s16 	%p40, %rs131, 0;
	selp.b16 	%rs133, %rs132, %rs130, %p40;
	selp.b64 	%rd174, %rd172, %rd171, %p40;
	selp.b16 	%rs134, 1, %rs133, %p39;
	and.b16  	%rs135, %rs134, 255;
	selp.b64 	%rd175, %rd173, %rd174, %p39;
	add.s64 	%rd176, %rd164, 768;
	ld.global.u32 	%r118, [%rd162+3072];
	ld.global.u32 	%r119, [%rd163+3072];
	setp.ne.s32 	%p41, %r118, %r119;
	selp.u16 	%rs136, 1, 0, %p41;
	setp.ne.s16 	%p43, %rs135, 0;
	and.pred  	%p44, %p43, %p41;
	min.s64 	%rd177, %rd176, %rd175;
	setp.eq.s16 	%p45, %rs135, 0;
	selp.b16 	%rs137, %rs136, %rs134, %p45;
	selp.b64 	%rd178, %rd176, %rd175, %p45;
	selp.b16 	%rs138, 1, %rs137, %p44;
	and.b16  	%rs139, %rs138, 255;
	selp.b64 	%rd179, %rd177, %rd178, %p44;
	add.s64 	%rd180, %rd164, 1024;
	ld.global.u32 	%r120, [%rd162+4096];
	ld.global.u32 	%r121, [%rd163+4096];
	setp.ne.s32 	%p46, %r120, %r121;
	selp.u16 	%rs140, 1, 0, %p46;
	setp.ne.s16 	%p48, %rs139, 0;
	and.pred  	%p49, %p48, %p46;
	min.s64 	%rd181, %rd180, %rd179;
	setp.eq.s16 	%p50, %rs139, 0;
	selp.b16 	%rs141, %rs140, %rs138, %p50;
	selp.b64 	%rd182, %rd180, %rd179, %p50;
	selp.b16 	%rs142, 1, %rs141, %p49;
	and.b16  	%rs143, %rs142, 255;
	selp.b64 	%rd183, %rd181, %rd182, %p49;
	add.s64 	%rd184, %rd164, 1280;
	ld.global.u32 	%r122, [%rd162+5120];
	ld.global.u32 	%r123, [%rd163+5120];
	setp.ne.s32 	%p51, %r122, %r123;
	selp.u16 	%rs144, 1, 0, %p51;
	setp.ne.s16 	%p53, %rs143, 0;
	and.pred  	%p54, %p53, %p51;
	min.s64 	%rd185, %rd184, %rd183;
	setp.eq.s16 	%p55, %rs143, 0;
	selp.b16 	%rs145, %rs144, %rs142, %p55;
	selp.b64 	%rd186, %rd184, %rd183, %p55;
	selp.b16 	%rs146, 1, %rs145, %p54;
	and.b16  	%rs147, %rs146, 255;
	selp.b64 	%rd187, %rd185, %rd186, %p54;
	add.s64 	%rd188, %rd164, 1536;
	ld.global.u32 	%r124, [%rd162+6144];
	ld.global.u32 	%r125, [%rd163+6144];
	setp.ne.s32 	%p56, %r124, %r125;
	selp.u16 	%rs148, 1, 0, %p56;
	setp.ne.s16 	%p58, %rs147, 0;
	and.pred  	%p59, %p58, %p56;
	min.s64 	%rd189, %rd188, %rd187;
	setp.eq.s16 	%p60, %rs147, 0;
	selp.b16 	%rs149, %rs148, %rs146, %p60;
	selp.b64 	%rd190, %rd188, %rd187, %p60;
	selp.b16 	%rs150, 1, %rs149, %p59;
	and.b16  	%rs151, %rs150, 255;
	selp.b64 	%rd191, %rd189, %rd190, %p59;
	add.s64 	%rd192, %rd164, 1792;
	ld.global.u32 	%r126, [%rd162+7168];
	ld.global.u32 	%r127, [%rd163+7168];
	setp.ne.s32 	%p61, %r126, %r127;
	selp.u16 	%rs152, 1, 0, %p61;
	setp.ne.s16 	%p63, %rs151, 0;
	and.pred  	%p64, %p63, %p61;
	min.s64 	%rd193, %rd192, %rd191;
	setp.eq.s16 	%p65, %rs151, 0;
	selp.b16 	%rs153, %rs152, %rs150, %p65;
	selp.b64 	%rd194, %rd192, %rd191, %p65;
	selp.b16 	%rs385, 1, %rs153, %p64;
	selp.b64 	%rd439, %rd193, %rd194, %p64;
	add.s32 	%r550, %r550, 2048;
	add.s32 	%r548, %r548, 8;
	setp.ne.s32 	%p66, %r548, 0;
	@%p66 bra 	$L__BB9_85;
$L__BB9_86:
	setp.eq.s32 	%p67, %r35, 0;
	@%p67 bra 	$L__BB9_94;
	setp.lt.u32 	%p68, %r35, 4;
	@%p68 bra 	$L__BB9_89;
	cvt.u64.u32 	%rd196, %r550;
	add.s64 	%rd197, %rd456, %rd196;
	shl.b64 	%rd198, %rd197, 2;
	add.s64 	%rd199, %rd2, %rd198;
	add.s64 	%rd200, %rd3, %rd198;
	add.s64 	%rd201, %rd197, %rd119;
	ld.global.u32 	%r128, [%rd199];
	ld.global.u32 	%r129, [%rd200];
	setp.ne.s32 	%p69, %r128, %r129;
	selp.u16 	%rs155, 1, 0, %p69;
	and.b16  	%rs156, %rs385, 255;
	setp.ne.s16 	%p71, %rs156, 0;
	and.pred  	%p72, %p71, %p69;
	min.s64 	%rd202, %rd201, %rd439;
	setp.eq.s16 	%p73, %rs156, 0;
	selp.b16 	%rs157, %rs155, %rs385, %p73;
	selp.b64 	%rd203, %rd201, %rd439, %p73;
	selp.b16 	%rs158, 1, %rs157, %p72;
	and.b16  	%rs159, %rs158, 255;
	selp.b64 	%rd204, %rd202, %rd203, %p72;
	add.s32 	%r130, %r550, 256;
	cvt.u64.u32 	%rd205, %r130;
	add.s64 	%rd206, %rd456, %rd205;
	add.s64 	%rd207, %rd206, %rd119;
	ld.global.u32 	%r131, [%rd199+1024];
	ld.global.u32 	%r132, [%rd200+1024];
	setp.ne.s32 	%p74, %r131, %r132;
	selp.u16 	%rs160, 1, 0, %p74;
	setp.ne.s16 	%p76, %rs159, 0;
	and.pred  	%p77, %p76, %p74;
	min.s64 	%rd208, %rd207, %rd204;
	setp.eq.s16 	%p78, %rs159, 0;
	selp.b16 	%rs161, %rs160, %rs158, %p78;
	selp.b64 	%rd209, %rd207, %rd204, %p78;
	selp.b16 	%rs162, 1, %rs161, %p77;
	and.b16  	%rs163, %rs162, 255;
	selp.b64 	%rd210, %rd208, %rd209, %p77;
	add.s32 	%r133, %r550, 512;
	cvt.u64.u32 	%rd211, %r133;
	add.s64 	%rd212, %rd456, %rd211;
	add.s64 	%rd213, %rd212, %rd119;
	ld.global.u32 	%r134, [%rd199+2048];
	ld.global.u32 	%r135, [%rd200+2048];
	setp.ne.s32 	%p79, %r134, %r135;
	selp.u16 	%rs164, 1, 0, %p79;
	setp.ne.s16 	%p81, %rs163, 0;
	and.pred  	%p82, %p81, %p79;
	min.s64 	%rd214, %rd213, %rd210;
	setp.eq.s16 	%p83, %rs163, 0;
	selp.b16 	%rs165, %rs164, %rs162, %p83;
	selp.b64 	%rd215, %rd213, %rd210, %p83;
	selp.b16 	%rs166, 1, %rs165, %p82;
	and.b16  	%rs167, %rs166, 255;
	selp.b64 	%rd216, %rd214, %rd215, %p82;
	add.s32 	%r136, %r550, 768;
	cvt.u64.u32 	%rd217, %r136;
	add.s64 	%rd218, %rd456, %rd217;
	add.s64 	%rd219, %rd218, %rd119;
	ld.global.u32 	%r137, [%rd199+3072];
	ld.global.u32 	%r138, [%rd200+3072];
	setp.ne.s32 	%p84, %r137, %r138;
	selp.u16 	%rs168, 1, 0, %p84;
	setp.ne.s16 	%p86, %rs167, 0;
	and.pred  	%p87, %p86, %p84;
	min.s64 	%rd220, %rd219, %rd216;
	setp.eq.s16 	%p88, %rs167, 0;
	selp.b16 	%rs169, %rs168, %rs166, %p88;
	selp.b64 	%rd221, %rd219, %rd216, %p88;
	selp.b16 	%rs385, 1, %rs169, %p87;
	selp.b64 	%rd439, %rd220, %rd221, %p87;
	add.s32 	%r550, %r550, 1024;
$L__BB9_89:
	and.b32  	%r139, %r34, 3;
	setp.eq.s32 	%p89, %r139, 0;
	@%p89 bra 	$L__BB9_94;
	setp.eq.s32 	%p90, %r139, 1;
	@%p90 bra 	$L__BB9_92;
	cvt.u64.u32 	%rd223, %r550;
	add.s64 	%rd224, %rd456, %rd223;
	shl.b64 	%rd225, %rd224, 2;
	add.s64 	%rd226, %rd2, %rd225;
	add.s64 	%rd227, %rd3, %rd225;
	add.s64 	%rd228, %rd224, %rd119;
	ld.global.u32 	%r140, [%rd226];
	ld.global.u32 	%r141, [%rd227];
	setp.ne.s32 	%p91, %r140, %r141;
	selp.u16 	%rs171, 1, 0, %p91;
	and.b16  	%rs172, %rs385, 255;
	setp.ne.s16 	%p93, %rs172, 0;
	and.pred  	%p94, %p93, %p91;
	min.s64 	%rd229, %rd228, %rd439;
	setp.eq.s16 	%p95, %rs172, 0;
	selp.b16 	%rs173, %rs171, %rs385, %p95;
	selp.b64 	%rd230, %rd228, %rd439, %p95;
	selp.b16 	%rs174, 1, %rs173, %p94;
	and.b16  	%rs175, %rs174, 255;
	selp.b64 	%rd231, %rd229, %rd230, %p94;
	add.s32 	%r142, %r550, 256;
	cvt.u64.u32 	%rd232, %r142;
	add.s64 	%rd233, %rd456, %rd232;
	add.s64 	%rd234, %rd233, %rd119;
	ld.global.u32 	%r143, [%rd226+1024];
	ld.global.u32 	%r144, [%rd227+1024];
	setp.ne.s32 	%p96, %r143, %r144;
	selp.u16 	%rs176, 1, 0, %p96;
	setp.ne.s16 	%p98, %rs175, 0;
	and.pred  	%p99, %p98, %p96;
	min.s64 	%rd235, %rd234, %rd231;
	setp.eq.s16 	%p100, %rs175, 0;
	selp.b16 	%rs177, %rs176, %rs174, %p100;
	selp.b64 	%rd236, %rd234, %rd231, %p100;
	selp.b16 	%rs385, 1, %rs177, %p99;
	selp.b64 	%rd439, %rd235, %rd236, %p99;
	add.s32 	%r550, %r550, 512;
$L__BB9_92:
	and.b32  	%r145, %r33, 256;
	setp.ne.s32 	%p101, %r145, 0;
	@%p101 bra 	$L__BB9_94;
	cvt.u64.u32 	%rd237, %r550;
	add.s64 	%rd238, %rd456, %rd237;
	shl.b64 	%rd239, %rd238, 2;
	add.s64 	%rd240, %rd2, %rd239;
	add.s64 	%rd241, %rd3, %rd239;
	add.s64 	%rd242, %rd238, %rd119;
	ld.global.u32 	%r146, [%rd240];
	ld.global.u32 	%r147, [%rd241];
	setp.ne.s32 	%p102, %r146, %r147;
	selp.u16 	%rs178, 1, 0, %p102;
	and.b16  	%rs179, %rs385, 255;
	setp.ne.s16 	%p104, %rs179, 0;
	and.pred  	%p105, %p104, %p102;
	min.s64 	%rd243, %rd242, %rd439;
	setp.eq.s16 	%p106, %rs179, 0;
	selp.b16 	%rs180, %rs178, %rs385, %p106;
	selp.b64 	%rd244, %rd242, %rd439, %p106;
	selp.b16 	%rs385, 1, %rs180, %p105;
	selp.b64 	%rd439, %rd243, %rd244, %p105;
$L__BB9_94:
	// begin inline asm
	mov.u32 %r148, %laneid;
	// end inline asm
	cvt.u32.u16 	%r169, %rs385;
	and.b32  	%r150, %r169, 255;
	mov.b32 	%r166, 1;
	mov.b32 	%r167, 31;
	mov.b32 	%r168, -1;
	// begin inline asm
	shfl.sync.down.b32 %r149, %r150, %r166, %r167, %r168;
	// end inline asm
	// begin inline asm
	shfl.sync.down.b32 %r154, %r155, %r166, %r167, %r168;
	// end inline asm
	mov.b64 	{%r160, %r165}, %rd439;
	// begin inline asm
	shfl.sync.down.b32 %r159, %r160, %r166, %r167, %r168;
	// end inline asm
	// begin inline asm
	shfl.sync.down.b32 %r164, %r165, %r166, %r167, %r168;
	// end inline asm
	mov.b64 	%rd95, {%r159, %r164};
	cvt.u16.u32 	%rs74, %r149;
	setp.gt.s32 	%p107, %r148, 30;
	@%p107 bra 	$L__BB9_98;
	and.b16  	%rs181, %rs385, 255;
	setp.eq.s16 	%p108, %rs181, 0;
	and.b16  	%rs182, %rs74, 255;
	setp.eq.s16 	%p109, %rs182, 0;
	or.pred  	%p110, %p108, %p109;
	@%p110 bra 	$L__BB9_97;
	min.s64 	%rd439, %rd95, %rd439;
	mov.b16 	%rs385, 1;
	bra.uni 	$L__BB9_98;
$L__BB9_97:
	setp.eq.s16 	%p111, %rs181, 0;
	selp.b16 	%rs385, %rs74, %rs385, %p111;
	selp.b64 	%rd439, %rd95, %rd439, %p111;
$L__BB9_98:
	cvt.u32.u16 	%r190, %rs385;
	and.b32  	%r171, %r190, 255;
	mov.b32 	%r187, 2;
	mov.b32 	%r188, 31;
	mov.b32 	%r189, -1;
	// begin inline asm
	shfl.sync.down.b32 %r170, %r171, %r187, %r188, %r189;
	// end inline asm
	// begin inline asm
	shfl.sync.down.b32 %r175, %r176, %r187, %r188, %r189;
	// end inline asm
	mov.b64 	{%r181, %r186}, %rd439;
	// begin inline asm
	shfl.sync.down.b32 %r180, %r181, %r187, %r188, %r189;
	// end inline asm
	// begin inline asm
	shfl.sync.down.b32 %r185, %r186, %r187, %r188, %r189;
	// end inline asm
	mov.b64 	%rd99, {%r180, %r185};
	cvt.u16.u32 	%rs77, %r170;
	setp.gt.s32 	%p112, %r148, 29;
	@%p112 bra 	$L__BB9_102;
	and.b16  	%rs185, %rs385, 255;
	setp.eq.s16 	%p113, %rs185, 0;
	and.b16  	%rs186, %rs77, 255;
	setp.eq.s16 	%p114, %rs186, 0;
	or.pred  	%p115, %p113, %p114;
	@%p115 bra 	$L__BB9_101;
	min.s64 	%rd439, %rd99, %rd439;
	mov.b16 	%rs385, 1;
	bra.uni 	$L__BB9_102;
$L__BB9_101:
	setp.eq.s16 	%p116, %rs185, 0;
	selp.b16 	%rs385, %rs77, %rs385, %p116;
	selp.b64 	%rd439, %rd99, %rd439, %p116;
$L__BB9_102:
	cvt.u32.u16 	%r211, %rs385;
	and.b32  	%r192, %r211, 255;
	mov.b32 	%r208, 4;
	mov.b32 	%r209, 31;
	mov.b32 	%r210, -1;
	// begin inline asm
	shfl.sync.down.b32 %r191, %r192, %r208, %r209, %r210;
	// end inline asm
	// begin inline asm
	shfl.sync.down.b32 %r196, %r197, %r208, %r209, %r210;
	// end inline asm
	mov.b64 	{%r202, %r207}, %rd439;
	// begin inline asm
	shfl.sync.down.b32 %r201, %r202, %r208, %r209, %r210;
	// end inline asm
	// begin inline asm
	shfl.sync.down.b32 %r206, %r207, %r208, %r209, %r210;
	// end inline asm
	mov.b64 	%rd103, {%r201, %r206};
	cvt.u16.u32 	%rs80, %r191;
	setp.gt.s32 	%p117, %r148, 27;
	@%p117 bra 	$L__BB9_106;
	and.b16  	%rs189, %rs385, 255;
	setp.eq.s16 	%p118, %rs189, 0;
	and.b16  	%rs190, %rs80, 255;
	setp.eq.s16 	%p119, %rs190, 0;
	or.pred  	%p120, %p118, %p119;
	@%p120 bra 	$L__BB9_105;
	min.s64 	%rd439, %rd103, %rd439;
	mov.b16 	%rs385, 1;
	bra.uni 	$L__BB9_106;
$L__BB9_105:
	setp.eq.s16 	%p121, %rs189, 0;
	selp.b16 	%rs385, %rs80, %rs385, %p121;
	selp.b64 	%rd439, %rd103, %rd439, %p121;
$L__BB9_106:
	cvt.u32.u16 	%r232, %rs385;
	and.b32  	%r213, %r232, 255;
	mov.b32 	%r229, 8;
	mov.b32 	%r230, 31;
	mov.b32 	%r231, -1;
	// begin inline asm
	shfl.sync.down.b32 %r212, %r213, %r229, %r230, %r231;
	// end inline asm
	// begin inline asm
	shfl.sync.down.b32 %r217, %r218, %r229, %r230, %r231;
	// end inline asm
	mov.b64 	{%r223, %r228}, %rd439;
	// begin inline asm
	shfl.sync.down.b32 %r222, %r223, %r229, %r230, %r231;
	// end inline asm
	// begin inline asm
	shfl.sync.down.b32 %r227, %r228, %r229, %r230, %r231;
	// end inline asm
	mov.b64 	%rd107, {%r222, %r227};
	cvt.u16.u32 	%rs83, %r212;
	setp.gt.s32 	%p122, %r148, 23;
	@%p122 bra 	$L__BB9_110;
	and.b16  	%rs193, %rs385, 255;
	setp.eq.s16 	%p123, %rs193, 0;
	and.b16  	%rs194, %rs83, 255;
	setp.eq.s16 	%p124, %rs194, 0;
	or.pred  	%p125, %p123, %p124;
	@%p125 bra 	$L__BB9_109;
	min.s64 	%rd439, %rd107, %rd439;
	mov.b16 	%rs385, 1;
	bra.uni 	$L__BB9_110;
$L__BB9_109:
	setp.eq.s16 	%p126, %rs193, 0;
	selp.b16 	%rs385, %rs83, %rs385, %p126;
	selp.b64 	%rd439, %rd107, %rd439, %p126;
$L__BB9_110:
	cvt.u32.u16 	%r253, %rs385;
	and.b32  	%r234, %r253, 255;
	mov.b32 	%r250, 16;
	mov.b32 	%r251, 31;
	mov.b32 	%r252, -1;
	// begin inline asm
	shfl.sync.down.b32 %r233, %r234, %r250, %r251, %r252;
	// end inline asm
	// begin inline asm
	shfl.sync.down.b32 %r238, %r239, %r250, %r251, %r252;
	// end inline asm
	mov.b64 	{%r244, %r249}, %rd439;
	// begin inline asm
	shfl.sync.down.b32 %r243, %r244, %r250, %r251, %r252;
	// end inline asm
	// begin inline asm
	shfl.sync.down.b32 %r248, %r249, %r250, %r251, %r252;
	// end inline asm
	mov.b64 	%rd111, {%r243, %r248};
	cvt.u16.u32 	%rs86, %r233;
	setp.gt.s32 	%p127, %r148, 15;
	@%p127 bra 	$L__BB9_114;
	and.b16  	%rs197, %rs385, 255;
	setp.eq.s16 	%p128, %rs197, 0;
	and.b16  	%rs198, %rs86, 255;
	setp.eq.s16 	%p129, %rs198, 0;
	or.pred  	%p130, %p128, %p129;
	@%p130 bra 	$L__BB9_113;
	min.s64 	%rd439, %rd111, %rd439;
	mov.b16 	%rs385, 1;
	bra.uni 	$L__BB9_114;
$L__BB9_113:
	setp.eq.s16 	%p131, %rs197, 0;
	selp.b16 	%rs385, %rs86, %rs385, %p131;
	selp.b64 	%rd439, %rd111, %rd439, %p131;
$L__BB9_114:
	setp.ne.s32 	%p132, %r148, 0;
	@%p132 bra 	$L__BB9_116;
	shr.u32 	%r254, %r26, 1;
	and.b32  	%r255, %r254, 496;
	mov.u32 	%r256, _ZZN3cub18CUB_300001_SM_10006detail6reduce18DeviceReduceKernelINS2_10policy_hubIN4cuda3std3__45tupleIJblEEEyN6thrust24THRUST_300001_SM_1000_NS8cuda_cub9__find_if7functorIS9_EEE10Policy1000ENSB_12zip_iteratorINS8_IJNSD_26transform_input_iterator_tIbNSC_6detail35transform_pair_of_input_iterators_tIbNSB_6detail15normal_iteratorINSB_10device_ptrIiEEEESQ_NS7_8equal_toIiEEEENS7_10__not_fn_tINS7_10__identityEEEEENSB_17counting_iteratorIlNSB_11use_defaultESZ_SZ_EEEEEEEySF_S9_SV_EEvT0_PT3_T1_NS0_13GridEvenShareIS16_EET2_T4_E12temp_storage;
	add.s32 	%r257, %r256, %r255;
	st.shared.u8 	[%r257+8], %rs385;
	st.shared.u64 	[%r257+16], %rd439;
$L__BB9_116:
	bar.sync 	0;
	setp.ne.s32 	%p133, %r26, 0;
	@%p133 bra 	$L__BB9_118;
	ld.shared.u8 	%rs201, [_ZZN3cub18CUB_300001_SM_10006detail6reduce18DeviceReduceKernelINS2_10policy_hubIN4cuda3std3__45tupleIJblEEEyN6thrust24THRUST_300001_SM_1000_NS8cuda_cub9__find_if7functorIS9_EEE10Policy1000ENSB_12zip_iteratorINS8_IJNSD_26transform_input_iterator_tIbNSC_6detail35transform_pair_of_input_iterators_tIbNSB_6detail15normal_iteratorINSB_10device_ptrIiEEEESQ_NS7_8equal_toIiEEEENS7_10__not_fn_tINS7_10__identityEEEEENSB_17counting_iteratorIlNSB_11use_defaultESZ_SZ_EEEEEEEySF_S9_SV_EEvT0_PT3_T1_NS0_13GridEvenShareIS16_EET2_T4_E12temp_storage+24];
	ld.shared.u64 	%rd245, [_ZZN3cub18CUB_300001_SM_10006detail6reduce18DeviceReduceKernelINS2_10policy_hubIN4cuda3std3__45tupleIJblEEEyN6thrust24THRUST_300001_SM_1000_NS8cuda_cub9__find_if7functorIS9_EEE10Policy1000ENSB_12zip_iteratorINS8_IJNSD_26transform_input_iterator_tIbNSC_6detail35transform_pair_of_input_iterators_tIbNSB_6detail15normal_iteratorINSB_10device_ptrIiEEEESQ_NS7_8equal_toIiEEEENS7_10__not_fn_tINS7_10__identityEEEEENSB_17counting_iteratorIlNSB_11use_defaultESZ_SZ_EEEEEEEySF_S9_SV_EEvT0_PT3_T1_NS0_13GridEvenShareIS16_EET2_T4_E12temp_storage+32];
	and.b16  	%rs202, %rs385, 255;
	setp.eq.s16 	%p134, %rs202, 0;
	setp.eq.s16 	%p135, %rs201, 0;
	min.s64 	%rd246, %rd245, %rd439;
	selp.b16 	%rs203, %rs385, 1, %p135;
	selp.b16 	%rs204, %rs201, %rs203, %p134;
	and.b16  	%rs205, %rs204, 255;
	selp.b64 	%rd247, %rd439, %rd246, %p135;
	selp.b64 	%rd248, %rd245, %rd247, %p134;
	ld.shared.u8 	%rs206, [_ZZN3cub18CUB_300001_SM_10006detail6reduce18DeviceReduceKernelINS2_10policy_hubIN4cuda3std3__45tupleIJblEEEyN6thrust24THRUST_300001_SM_1000_NS8cuda_cub9__find_if7functorIS9_EEE10Policy1000ENSB_12zip_iteratorINS8_IJNSD_26transform_input_iterator_tIbNSC_6detail35transform_pair_of_input_iterators_tIbNSB_6detail15normal_iteratorINSB_10device_ptrIiEEEESQ_NS7_8equal_toIiEEEENS7_10__not_fn_tINS7_10__identityEEEEENSB_17counting_iteratorIlNSB_11use_defaultESZ_SZ_EEEEEEEySF_S9_SV_EEvT0_PT3_T1_NS0_13GridEvenShareIS16_EET2_T4_E12temp_storage+40];
	ld.shared.u64 	%rd249, [_ZZN3cub18CUB_300001_SM_10006detail6reduce18DeviceReduceKernelINS2_10policy_hubIN4cuda3std3__45tupleIJblEEEyN6thrust24THRUST_300001_SM_1000_NS8cuda_cub9__find_if7functorIS9_EEE10Policy1000ENSB_12zip_iteratorINS8_IJNSD_26transform_input_iterator_tIbNSC_6detail35transform_pair_of_input_iterators_tIbNSB_6detail15normal_iteratorINSB_10device_ptrIiEEEESQ_NS7_8equal_toIiEEEENS7_10__not_fn_tINS7_10__identityEEEEENSB_17counting_iteratorIlNSB_11use_defaultESZ_SZ_EEEEEEEySF_S9_SV_EEvT0_PT3_T1_NS0_13GridEvenShareIS16_EET2_T4_E12temp_storage+48];
	setp.eq.s16 	%p136, %rs205, 0;
	setp.eq.s16 	%p137, %rs206, 0;
	min.s64 	%rd250, %rd249, %rd248;
	selp.b16 	%rs207, %rs204, 1, %p137;
	selp.b16 	%rs208, %rs206, %rs207, %p136;
	and.b16  	%rs209, %rs208, 255;
	selp.b64 	%rd251, %rd248, %rd250, %p137;
	selp.b64 	%rd252, %rd249, %rd251, %p136;
	ld.shared.u8 	%rs210, [_ZZN3cub18CUB_300001_SM_10006detail6reduce18DeviceReduceKernelINS2_10policy_hubIN4cuda3std3__45tupleIJblEEEyN6thrust24THRUST_300001_SM_1000_NS8cuda_cub9__find_if7functorIS9_EEE10Policy1000ENSB_12zip_iteratorINS8_IJNSD_26transform_input_iterator_tIbNSC_6detail35transform_pair_of_input_iterators_tIbNSB_6detail15normal_iteratorINSB_10device_ptrIiEEEESQ_NS7_8equal_toIiEEEENS7_10__not_fn_tINS7_10__identityEEEEENSB_17counting_iteratorIlNSB_11use_defaultESZ_SZ_EEEEEEEySF_S9_SV_EEvT0_PT3_T1_NS0_13GridEvenShareIS16_EET2_T4_E12temp_storage+56];
	ld.shared.u64 	%rd253, [_ZZN3cub18CUB_300001_SM_10006detail6reduce18DeviceReduceKernelINS2_10policy_hubIN4cuda3std3__45tupleIJblEEEyN6thrust24THRUST_300001_SM_1000_NS8cuda_cub9__find_if7functorIS9_EEE10Policy1000ENSB_12zip_iteratorINS8_IJNSD_26transform_input_iterator_tIbNSC_6detail35transform_pair_of_input_iterators_tIbNSB_6detail15normal_iteratorINSB_10device_ptrIiEEEESQ_NS7_8equal_toIiEEEENS7_10__not_fn_tINS7_10__identityEEEEENSB_17counting_iteratorIlNSB_11use_defaultESZ_SZ_EEEEEEEySF_S9_SV_EEvT0_PT3_T1_NS0_13GridEvenShareIS16_EET2_T4_E12temp_storage+64];
	setp.eq.s16 	%p138, %rs209, 0;
	setp.eq.s16 	%p139, %rs210, 0;
	min.s64 	%rd254, %rd253, %rd252;
	selp.b16 	%rs211, %rs208, 1, %p139;
	selp.b16 	%rs212, %rs210, %rs211, %p138;
	and.b16  	%rs213, %rs212, 255;
	selp.b64 	%rd255, %rd252, %rd254, %p139;
	selp.b64 	%rd256, %rd253, %rd255, %p138;
	ld.shared.u8 	%rs214, [_ZZN3cub18CUB_300001_SM_10006detail6reduce18DeviceReduceKernelINS2_10policy_hubIN4cuda3std3__45tupleIJblEEEyN6thrust24THRUST_300001_SM_1000_NS8cuda_cub9__find_if7functorIS9_EEE10Policy1000ENSB_12zip_iteratorINS8_IJNSD_26transform_input_iterator_tIbNSC_6detail35transform_pair_of_input_iterators_tIbNSB_6detail15normal_iteratorINSB_10device_ptrIiEEEESQ_NS7_8equal_toIiEEEENS7_10__not_fn_tINS7_10__identityEEEEENSB_17counting_iteratorIlNSB_11use_defaultESZ_SZ_EEEEEEEySF_S9_SV_EEvT0_PT3_T1_NS0_13GridEvenShareIS16_EET2_T4_E12temp_storage+72];
	ld.shared.u64 	%rd257, [_ZZN3cub18CUB_300001_SM_10006detail6reduce18DeviceReduceKernelINS2_10policy_hubIN4cuda3std3__45tupleIJblEEEyN6thrust24THRUST_300001_SM_1000_NS8cuda_cub9__find_if7functorIS9_EEE10Policy1000ENSB_12zip_iteratorINS8_IJNSD_26transform_input_iterator_tIbNSC_6detail35transform_pair_of_input_iterators_tIbNSB_6detail15normal_iteratorINSB_10device_ptrIiEEEESQ_NS7_8equal_toIiEEEENS7_10__not_fn_tINS7_10__identityEEEEENSB_17counting_iteratorIlNSB_11use_defaultESZ_SZ_EEEEEEEySF_S9_SV_EEvT0_PT3_T1_NS0_13GridEvenShareIS16_EET2_T4_E12temp_storage+80];
	setp.eq.s16 	%p140, %rs213, 0;
	setp.eq.s16 	%p141, %rs214, 0;
	min.s64 	%rd258, %rd257, %rd256;
	selp.b16 	%rs215, %rs212, 1, %p141;
	selp.b16 	%rs216, %rs214, %rs215, %p140;
	and.b16  	%rs217, %rs216, 255;
	selp.b64 	%rd259, %rd256, %rd258, %p141;
	selp.b64 	%rd260, %rd257, %rd259, %p140;
	ld.shared.u8 	%rs218, [_ZZN3cub18CUB_300001_SM_10006detail6reduce18DeviceReduceKernelINS2_10policy_hubIN4cuda3std3__45tupleIJblEEEyN6thrust24THRUST_300001_SM_1000_NS8cuda_cub9__find_if7functorIS9_EEE10Policy1000ENSB_12zip_iteratorINS8_IJNSD_26transform_input_iterator_tIbNSC_6detail35transform_pair_of_input_iterators_tIbNSB_6detail15normal_iteratorINSB_10device_ptrIiEEEESQ_NS7_8equal_toIiEEEENS7_10__not_fn_tINS7_10__identityEEEEENSB_17counting_iteratorIlNSB_11use_defaultESZ_SZ_EEEEEEEySF_S9_SV_EEvT0_PT3_T1_NS0_13GridEvenShareIS16_EET2_T4_E12temp_storage+88];
	ld.shared.u64 	%rd261, [_ZZN3cub18CUB_300001_SM_10006detail6reduce18DeviceReduceKernelINS2_10policy_hubIN4cuda3std3__45tupleIJblEEEyN6thrust24THRUST_300001_SM_1000_NS8cuda_cub9__find_if7functorIS9_EEE10Policy1000ENSB_12zip_iteratorINS8_IJNSD_26transform_input_iterator_tIbNSC_6detail35transform_pair_of_input_iterators_tIbNSB_6detail15normal_iteratorINSB_10device_ptrIiEEEESQ_NS7_8equal_toIiEEEENS7_10__not_fn_tINS7_10__identityEEEEENSB_17counting_iteratorIlNSB_11use_defaultESZ_SZ_EEEEEEEySF_S9_SV_EEvT0_PT3_T1_NS0_13GridEvenShareIS16_EET2_T4_E12temp_storage+96];
	setp.eq.s16 	%p142, %rs217, 0;
	setp.eq.s16 	%p143, %rs218, 0;
	min.s64 	%rd262, %rd261, %rd260;
	selp.b16 	%rs219, %rs216, 1, %p143;
	selp.b16 	%rs220, %rs218, %rs219, %p142;
	and.b16  	%rs221, %rs220, 255;
	selp.b64 	%rd263, %rd260, %rd262, %p143;
	selp.b64 	%rd264, %rd261, %rd263, %p142;
	ld.shared.u8 	%rs222, [_ZZN3cub18CUB_300001_SM_10006detail6reduce18DeviceReduceKernelINS2_10policy_hubIN4cuda3std3__45tupleIJblEEEyN6thrust24THRUST_300001_SM_1000_NS8cuda_cub9__find_if7functorIS9_EEE10Policy1000ENSB_12zip_iteratorINS8_IJNSD_26transform_input_iterator_tIbNSC_6detail35transform_pair_of_input_iterators_tIbNSB_6detail15normal_iteratorINSB_10device_ptrIiEEEESQ_NS7_8equal_toIiEEEENS7_10__not_fn_tINS7_10__identityEEEEENSB_17counting_iteratorIlNSB_11use_defaultESZ_SZ_EEEEEEEySF_S9_SV_EEvT0_PT3_T1_NS0_13GridEvenShareIS16_EET2_T4_E12temp_storage+104];
	ld.shared.u64 	%rd265, [_ZZN3cub18CUB_300001_SM_10006detail6reduce18DeviceReduceKernelINS2_10policy_hubIN4cuda3std3__45tupleIJblEEEyN6thrust24THRUST_300001_SM_1000_NS8cuda_cub9__find_if7functorIS9_EEE10Policy1000ENSB_12zip_iteratorINS8_IJNSD_26transform_input_iterator_tIbNSC_6detail35transform_pair_of_input_iterators_tIbNSB_6detail15normal_iteratorINSB_10device_ptrIiEEEESQ_NS7_8equal_toIiEEEENS7_10__not_fn_tINS7_10__identityEEEEENSB_17counting_iteratorIlNSB_11use_defaultESZ_SZ_EEEEEEEySF_S9_SV_EEvT0_PT3_T1_NS0_13GridEvenShareIS16_EET2_T4_E12temp_storage+112];
	setp.eq.s16 	%p144, %rs221, 0;
	setp.eq.s16 	%p145, %rs222, 0;
	min.s64 	%rd266, %rd265, %rd264;
	selp.b16 	%rs223, %rs220, 1, %p145;
	selp.b16 	%rs224, %rs222, %rs223, %p144;
	and.b16  	%rs225, %rs224, 255;
	selp.b64 	%rd267, %rd264, %rd266, %p145;
	selp.b64 	%rd268, %rd265, %rd267, %p144;
	ld.shared.u8 	%rs226, [_ZZN3cub18CUB_300001_SM_10006detail6reduce18DeviceReduceKernelINS2_10policy_hubIN4cuda3std3__45tupleIJblEEEyN6thrust24THRUST_300001_SM_1000_NS8cuda_cub9__find_if7functorIS9_EEE10Policy1000ENSB_12zip_iteratorINS8_IJNSD_26transform_input_iterator_tIbNSC_6detail35transform_pair_of_input_iterators_tIbNSB_6detail15normal_iteratorINSB_10device_ptrIiEEEESQ_NS7_8equal_toIiEEEENS7_10__not_fn_tINS7_10__identityEEEEENSB_17counting_iteratorIlNSB_11use_defaultESZ_SZ_EEEEEEEySF_S9_SV_EEvT0_PT3_T1_NS0_13GridEvenShareIS16_EET2_T4_E12temp_storage+120];
	ld.shared.u64 	%rd269, [_ZZN3cub18CUB_300001_SM_10006detail6reduce18DeviceReduceKernelINS2_10policy_hubIN4cuda3std3__45tupleIJblEEEyN6thrust24THRUST_300001_SM_1000_NS8cuda_cub9__find_if7functorIS9_EEE10Policy1000ENSB_12zip_iteratorINS8_IJNSD_26transform_input_iterator_tIbNSC_6detail35transform_pair_of_input_iterators_tIbNSB_6detail15normal_iteratorINSB_10device_ptrIiEEEESQ_NS7_8equal_toIiEEEENS7_10__not_fn_tINS7_10__identityEEEEENSB_17counting_iteratorIlNSB_11use_defaultESZ_SZ_EEEEEEEySF_S9_SV_EEvT0_PT3_T1_NS0_13GridEvenShareIS16_EET2_T4_E12temp_storage+128];
	setp.eq.s16 	%p146, %rs225, 0;
	setp.eq.s16 	%p147, %rs226, 0;
	min.s64 	%rd270, %rd269, %rd268;
	selp.b16 	%rs227, %rs224, 1, %p147;
	selp.b16 	%rs385, %rs226, %rs227, %p146;
	selp.b64 	%rd271, %rd268, %rd270, %p147;
	selp.b64 	%rd439, %rd269, %rd271, %p146;
$L__BB9_118:
	mov.u32 	%r539, %tid.x;
	setp.ne.s32 	%p324, %r539, 0;
	@%p324 bra 	$L__BB9_120;
	ld.param.u64 	%rd429, [_ZN3cub18CUB_300001_SM_10006detail6reduce18DeviceReduceKernelINS2_10policy_hubIN4cuda3std3__45tupleIJblEEEyN6thrust24THRUST_300001_SM_1000_NS8cuda_cub9__find_if7functorIS9_EEE10Policy1000ENSB_12zip_iteratorINS8_IJNSD_26transform_input_iterator_tIbNSC_6detail35transform_pair_of_input_iterators_tIbNSB_6detail15normal_iteratorINSB_10device_ptrIiEEEESQ_NS7_8equal_toIiEEEENS7_10__not_fn_tINS7_10__identityEEEEENSB_17counting_iteratorIlNSB_11use_defaultESZ_SZ_EEEEEEEySF_S9_SV_EEvT0_PT3_T1_NS0_13GridEvenShareIS16_EET2_T4__param_1];
	cvta.to.global.u64 	%rd426, %rd429;
	mul.wide.u32 	%rd427, %r2, 16;
	add.s64 	%rd428, %rd426, %rd427;
	st.global.u8 	[%rd428], %rs385;
	st.global.u64 	[%rd428+8], %rd439;
$L__BB9_120:
	ret;

}
	// .globl	_ZN3cub18CUB_300001_SM_10006detail6reduce28DeviceReduceSingleTileKernelINS2_10policy_hubIN4cuda3std3__45tupleIJblEEEyN6thrust24THRUST_300001_SM_1000_NS8cuda_cub9__find_if7functorIS9_EEE10Policy1000EPS9_SI_iSF_S9_S9_NS7_10__identityEEEvT0_T1_T2_T3_T4_T6_
.visible .entry _ZN3cub18CUB_300001_SM_10006detail6reduce28DeviceReduceSingleTileKernelINS2_10policy_hubIN4cuda3std3__45tupleIJblEEEyN6thrust24THRUST_300001_SM_1000_NS8cuda_cub9__find_if7functorIS9_EEE10Policy1000EPS9_SI_iSF_S9_S9_NS7_10__identityEEEvT0_T1_T2_T3_T4_T6_(
	.param .u64 .ptr .align 1 _ZN3cub18CUB_300001_SM_10006detail6reduce28DeviceReduceSingleTileKernelINS2_10policy_hubIN4cuda3std3__45tupleIJblEEEyN6thrust24THRUST_300001_SM_1000_NS8cuda_cub9__find_if7functorIS9_EEE10Policy1000EPS9_SI_iSF_S9_S9_NS7_10__identityEEEvT0_T1_T2_T3_T4_T6__param_0,
	.param .u64 .ptr .align 1 _ZN3cub18CUB_300001_SM_10006detail6reduce28DeviceReduceSingleTileKernelINS2_10policy_hubIN4cuda3std3__45tupleIJblEEEyN6thrust24THRUST_300001_SM_1000_NS8cuda_cub9__find_if7functorIS9_EEE10Policy1000EPS9_SI_iSF_S9_S9_NS7_10__identityEEEvT0_T1_T2_T3_T4_T6__param_1,
	.param .u32 _ZN3cub18CUB_300001_SM_10006detail6reduce28DeviceReduceSingleTileKernelINS2_10policy_hubIN4cuda3std3__45tupleIJblEEEyN6thrust24THRUST_300001_SM_1000_NS8cuda_cub9__find_if7functorIS9_EEE10Policy1000EPS9_SI_iSF_S9_S9_NS7_10__identityEEEvT0_T1_T2_T3_T4_T6__param_2,
	.param .align 1 .b8 _ZN3cub18CUB_300001_SM_10006detail6reduce28DeviceReduceSingleTileKernelINS2_10policy_hubIN4cuda3std3__45tupleIJblEEEyN6thrust24THRUST_300001_SM_1000_NS8cuda_cub9__find_if7functorIS9_EEE10Policy1000EPS9_SI_iSF_S9_S9_NS7_10__identityEEEvT0_T1_T2_T3_T4_T6__param_3[1],
	.param .align 8 .b8 _ZN3cub18CUB_300001_SM_10006detail6reduce28DeviceReduceSingleTileKernelINS2_10policy_hubIN4cuda3std3__45tupleIJblEEEyN6thrust24THRUST_300001_SM_1000_NS8cuda_cub9__find_if7functorIS9_EEE10Policy1000EPS9_SI_iSF_S9_S9_NS7_10__identityEEEvT0_T1_T2_T3_T4_T6__param_4[16],
	.param .align 1 .b8 _ZN3cub18CUB_300001_SM_10006detail6reduce28DeviceReduceSingleTileKernelINS2_10policy_hubIN4cuda3std3__45tupleIJblEEEyN6thrust24THRUST_300001_SM_1000_NS8cuda_cub9__find_if7functorIS9_EEE10Policy1000EPS9_SI_iSF_S9_S9_NS7_10__identityEEEvT0_T1_T2_T3_T4_T6__param_5[1]
)
.maxntid 256
.minnctapersm 1
{
	.reg .pred 	%p<188>;
	.reg .b16 	%rs<340>;
	.reg .b32 	%r<406>;
	.reg .b64 	%rd<359>;
	// demoted variable
	.shared .align 8 .b8 _ZZN3cub18CUB_300001_SM_10006detail6reduce28DeviceReduceSingleTileKernelINS2_10policy_hubIN4cuda3std3__45tupleIJblEEEyN6thrust24THRUST_300001_SM_1000_NS8cuda_cub9__find_if7functorIS9_EEE10Policy1000EPS9_SI_iSF_S9_S9_NS7_10__identityEEEvT0_T1_T2_T3_T4_T6_E12temp_storage[152];
	ld.param.u64 	%rd106, [_ZN3cub18CUB_300001_SM_10006detail6reduce28DeviceReduceSingleTileKernelINS2_10policy_hubIN4cuda3std3__45tupleIJblEEEyN6thrust24THRUST_300001_SM_1000_NS8cuda_cub9__find_if7functorIS9_EEE10Policy1000EPS9_SI_iSF_S9_S9_NS7_10__identityEEEvT0_T1_T2_T3_T4_T6__param_4+8];
	ld.param.u64 	%rd105, [_ZN3cub18CUB_300001_SM_10006detail6reduce28DeviceReduceSingleTileKernelINS2_10policy_hubIN4cuda3std3__45tupleIJblEEEyN6thrust24THRUST_300001_SM_1000_NS8cuda_cub9__find_if7functorIS9_EEE10Policy1000EPS9_SI_iSF_S9_S9_NS7_10__identityEEEvT0_T1_T2_T3_T4_T6__param_0];
	ld.param.u64 	%rd107, [_ZN3cub18CUB_300001_SM_10006detail6reduce28DeviceReduceSingleTileKernelINS2_10policy_hubIN4cuda3std3__45tupleIJblEEEyN6thrust24THRUST_300001_SM_1000_NS8cuda_cub9__find_if7functorIS9_EEE10Policy1000EPS9_SI_iSF_S9_S9_NS7_10__identityEEEvT0_T1_T2_T3_T4_T6__param_1];
	ld.param.u32 	%r38, [_ZN3cub18CUB_300001_SM_10006detail6reduce28DeviceReduceSingleTileKernelINS2_10policy_hubIN4cuda3std3__45tupleIJblEEEyN6thrust24THRUST_300001_SM_1000_NS8cuda_cub9__find_if7functorIS9_EEE10Policy1000EPS9_SI_iSF_S9_S9_NS7_10__identityEEEvT0_T1_T2_T3_T4_T6__param_2];
	ld.param.u8 	%rs82, [_ZN3cub18CUB_300001_SM_10006detail6reduce28DeviceReduceSingleTileKernelINS2_10policy_hubIN4cuda3std3__45tupleIJblEEEyN6thrust24THRUST_300001_SM_1000_NS8cuda_cub9__find_if7functorIS9_EEE10Policy1000EPS9_SI_iSF_S9_S9_NS7_10__identityEEEvT0_T1_T2_T3_T4_T6__param_4];
	cvta.to.global.u64 	%rd1, %rd107;
	setp.ne.s32 	%p1, %r38, 0;
	@%p1 bra 	$L__BB10_3;
	mov.u32 	%r392, %tid.x;
	setp.ne.s32 	%p187, %r392, 0;
	@%p187 bra 	$L__BB10_112;
	st.global.u8 	[%rd1], %rs82;
	st.global.u64 	[%rd1+8], %rd106;
	bra.uni 	$L__BB10_112;
$L__BB10_3:
	setp.gt.s32 	%p2, %r38, 1023;
	@%p2 bra 	$L__BB10_74;
	mov.u32 	%r1, %tid.x;
	setp.ge.s32 	%p77, %r1, %r38;
	mov.b16 	%rs311, 0;
	mov.b64 	%rd329, 0;
	mov.u32 	%r396, %r1;
	@%p77 bra 	$L__BB10_6;
	mul.wide.u32 	%rd234, %r1, 16;
	add.s64 	%rd231, %rd105, %rd234;
	// begin inline asm
	ld.global.nc.u64 %rd230, [%rd231];
	// end inline asm
	add.s64 	%rd233, %rd231, 8;
	// begin inline asm
	ld.global.nc.u64 %rd329, [%rd233];
	// end inline asm
	cvt.u16.u64 	%rs311, %rd230;
	add.s32 	%r396, %r1, 256;
$L__BB10_6:
	setp.ge.s32 	%p78, %r396, %r38;
	@%p78 bra 	$L__BB10_12;
	not.b32 	%r158, %r396;
	add.s32 	%r4, %r38, %r158;
	and.b32  	%r159, %r4, 768;
	setp.eq.s32 	%p79, %r159, 768;
	@%p79 bra 	$L__BB10_10;
	mul.wide.u32 	%rd236, %r396, 16;
	add.s64 	%rd323, %rd105, %rd236;
	shr.u32 	%r160, %r4, 8;
	add.s32 	%r161, %r160, 1;
	and.b32  	%r162, %r161, 3;
	neg.s32 	%r394, %r162;
$L__BB10_9:
	.pragma "nounroll";
	// begin inline asm
	ld.global.nc.u64 %rd237, [%rd323];
	// end inline asm
	add.s64 	%rd240, %rd323, 8;
	// begin inline asm
	ld.global.nc.u64 %rd239, [%rd240];
	// end inline asm
	cvt.u16.u64 	%rs190, %rd237;
	and.b16  	%rs191, %rs190, 255;
	and.b16  	%rs192, %rs311, 255;
	setp.eq.s16 	%p80, %rs192, 0;
	setp.eq.s16 	%p81, %rs191, 0;
	min.s64 	%rd241, %rd239, %rd329;
	selp.b64 	%rd242, %rd329, %rd241, %p81;
	selp.b64 	%rd329, %rd239, %rd242, %p80;
	selp.b16 	%rs193, %rs311, 1, %p81;
	selp.b16 	%rs311, %rs190, %rs193, %p80;
	add.s32 	%r396, %r396, 256;
	add.s64 	%rd323, %rd323, 4096;
	add.s32 	%r394, %r394, 1;
	setp.ne.s32 	%p82, %r394, 0;
	@%p82 bra 	$L__BB10_9;
$L__BB10_10:
	setp.lt.u32 	%p83, %r4, 768;
	@%p83 bra 	$L__BB10_12;
$L__BB10_11:
	mul.wide.s32 	%rd259, %r396, 16;
	add.s64 	%rd244, %rd105, %rd259;
	// begin inline asm
	ld.global.nc.u64 %rd243, [%rd244];
	// end inline asm
	add.s64 	%rd246, %rd244, 8;
	// begin inline asm
	ld.global.nc.u64 %rd245, [%rd246];
	// end inline asm
	cvt.u16.u64 	%rs194, %rd243;
	and.b16  	%rs195, %rs194, 255;
	and.b16  	%rs196, %rs311, 255;
	setp.eq.s16 	%p84, %rs196, 0;
	setp.eq.s16 	%p85, %rs195, 0;
	min.s64 	%rd260, %rd245, %rd329;
	selp.b64 	%rd261, %rd329, %rd260, %p85;
	selp.b64 	%rd262, %rd245, %rd261, %p84;
	selp.b16 	%rs197, %rs311, 1, %p85;
	selp.b16 	%rs198, %rs194, %rs197, %p84;
	and.b16  	%rs199, %rs198, 255;
	add.s64 	%rd248, %rd244, 4096;
	// begin inline asm
	ld.global.nc.u64 %rd247, [%rd248];
	// end inline asm
	add.s64 	%rd250, %rd244, 4104;
	// begin inline asm
	ld.global.nc.u64 %rd249, [%rd250];
	// end inline asm
	cvt.u16.u64 	%rs200, %rd247;
	and.b16  	%rs201, %rs200, 255;
	setp.eq.s16 	%p86, %rs199, 0;
	setp.eq.s16 	%p87, %rs201, 0;
	min.s64 	%rd263, %rd249, %rd262;
	selp.b64 	%rd264, %rd262, %rd263, %p87;
	selp.b64 	%rd265, %rd249, %rd264, %p86;
	selp.b16 	%rs202, %rs198, 1, %p87;
	selp.b16 	%rs203, %rs200, %rs202, %p86;
	and.b16  	%rs204, %rs203, 255;
	add.s64 	%rd252, %rd244, 8192;
	// begin inline asm
	ld.global.nc.u64 %rd251, [%rd252];
	// end inline asm
	add.s64 	%rd254, %rd244, 8200;
	// begin inline asm
	ld.global.nc.u64 %rd253, [%rd254];
	// end inline asm
	cvt.u16.u64 	%rs205, %rd251;
	and.b16  	%rs206, %rs205, 255;
	setp.eq.s16 	%p88, %rs204, 0;
	setp.eq.s16 	%p89, %rs206, 0;
	min.s64 	%rd266, %rd253, %rd265;
	selp.b64 	%rd267, %rd265, %rd266, %p89;
	selp.b64 	%rd268, %rd253, %rd267, %p88;
	selp.b16 	%rs207, %rs203, 1, %p89;
	selp.b16 	%rs208, %rs205, %rs207, %p88;
	and.b16  	%rs209, %rs208, 255;
	add.s64 	%rd256, %rd244, 12288;
	// begin inline asm
	ld.global.nc.u64 %rd255, [%rd256];
	// end inline asm
	add.s64 	%rd258, %rd244, 12296;
	// begin inline asm
	ld.global.nc.u64 %rd257, [%rd258];
	// end inline asm
	cvt.u16.u64 	%rs210, %rd255;
	and.b16  	%rs211, %rs210, 255;
	setp.eq.s16 	%p90, %rs209, 0;
	setp.eq.s16 	%p91, %rs211, 0;
	min.s64 	%rd269, %rd257, %rd268;
	selp.b64 	%rd270, %rd268, %rd269, %p91;
	selp.b64 	%rd329, %rd257, %rd270, %p90;
	selp.b16 	%rs212, %rs208, 1, %p91;
	selp.b16 	%rs311, %rs210, %rs212, %p90;
	add.s32 	%r396, %r396, 1024;
	setp.lt.s32 	%p92, %r396, %r38;
	@%p92 bra 	$L__BB10_11;
$L__BB10_12:
	setp.lt.s32 	%p93, %r38, 256;
	@%p93 bra 	$L__BB10_37;
	// begin inline asm
	mov.u32 %r281, %laneid;
	// end inline asm
	cvt.u32.u16 	%r302, %rs311;
	and.b32  	%r283, %r302, 255;
	mov.b32 	%r299, 1;
	mov.b32 	%r300, 31;
	mov.b32 	%r301, -1;
	// begin inline asm
	shfl.sync.down.b32 %r282, %r283, %r299, %r300, %r301;
	// end inline asm
	// begin inline asm
	shfl.sync.down.b32 %r287, %r288, %r299, %r300, %r301;
	// end inline asm
	mov.b64 	{%r293, %r298}, %rd329;
	// begin inline asm
	shfl.sync.down.b32 %r292, %r293, %r299, %r300, %r301;
	// end inline asm
	// begin inline asm
	shfl.sync.down.b32 %r297, %r298, %r299, %r300, %r301;
	// end inline asm
	mov.b64 	%rd14, {%r292, %r297};
	cvt.u16.u32 	%rs10, %r282;
	setp.gt.s32 	%p143, %r281, 30;
	@%p143 bra 	$L__BB10_17;
	and.b16  	%rs254, %rs311, 255;
	setp.eq.s16 	%p144, %rs254, 0;
	and.b16  	%rs255, %rs10, 255;
	setp.eq.s16 	%p145, %rs255, 0;
	or.pred  	%p146, %p144, %p145;
	@%p146 bra 	$L__BB10_16;
	min.s64 	%rd329, %rd14, %rd329;
	mov.b16 	%rs311, 1;
	bra.uni 	$L__BB10_17;
$L__BB10_16:
	setp.eq.s16 	%p147, %rs254, 0;
	selp.b64 	%rd329, %rd14, %rd329, %p147;
	selp.b16 	%rs311, %rs10, %rs311, %p147;
$L__BB10_17:
	cvt.u32.u16 	%r323, %rs311;
	and.b32  	%r304, %r323, 255;
	mov.b32 	%r320, 2;
	mov.b32 	%r321, 31;
	mov.b32 	%r322, -1;
	// begin inline asm
	shfl.sync.down.b32 %r303, %r304, %r320, %r321, %r322;
	// end inline asm
	// begin inline asm
	shfl.sync.down.b32 %r308, %r309, %r320, %r321, %r322;
	// end inline asm
	mov.b64 	{%r314, %r319}, %rd329;
	// begin inline asm
	shfl.sync.down.b32 %r313, %r314, %r320, %r321, %r322;
	// end inline asm
	// begin inline asm
	shfl.sync.down.b32 %r318, %r319, %r320, %r321, %r322;
	// end inline asm
	mov.b64 	%rd18, {%r313, %r318};
	cvt.u16.u32 	%rs13, %r303;
	setp.gt.s32 	%p148, %r281, 29;
	@%p148 bra 	$L__BB10_21;
	and.b16  	%rs258, %rs311, 255;
	setp.eq.s16 	%p149, %rs258, 0;
	and.b16  	%rs259, %rs13, 255;
	setp.eq.s16 	%p150, %rs259, 0;
	or.pred  	%p151, %p149, %p150;
	@%p151 bra 	$L__BB10_20;
	min.s64 	%rd329, %rd18, %rd329;
	mov.b16 	%rs311, 1;
	bra.uni 	$L__BB10_21;
$L__BB10_20:
	setp.eq.s16 	%p152, %rs258, 0;
	selp.b64 	%rd329, %rd18, %rd329, %p152;
	selp.b16 	%rs311, %rs13, %rs311, %p152;
$L__BB10_21:
	cvt.u32.u16 	%r344, %rs311;
	and.b32  	%r325, %r344, 255;
	mov.b32 	%r341, 4;
	mov.b32 	%r342, 31;
	mov.b32 	%r343, -1;
	// begin inline asm
	shfl.sync.down.b32 %r324, %r325, %r341, %r342, %r343;
	// end inline asm
	// begin inline asm
	shfl.sync.down.b32 %r329, %r330, %r341, %r342, %r343;
	// end inline asm
	mov.b64 	{%r335, %r340}, %rd329;
	// begin inline asm
	shfl.sync.down.b32 %r334, %r335, %r341, %r342, %r343;
	// end inline asm
	// begin inline asm
	shfl.sync.down.b32 %r339, %r340, %r341, %r342, %r343;
	// end inline asm
	mov.b64 	%rd22, {%r334, %r339};
	cvt.u16.u32 	%rs16, %r324;
	setp.gt.s32 	%p153, %r281, 27;
	@%p153 bra 	$L__BB10_25;
	and.b16  	%rs262, %rs311, 255;
	setp.eq.s16 	%p154, %rs262, 0;
	and.b16  	%rs263, %rs16, 255;
	setp.eq.s16 	%p155, %rs263, 0;
	or.pred  	%p156, %p154, %p155;
	@%p156 bra 	$L__BB10_24;
	min.s64 	%rd329, %rd22, %rd329;
	mov.b16 	%rs311, 1;
	bra.uni 	$L__BB10_25;
$L__BB10_24:
	setp.eq.s16 	%p157, %rs262, 0;
	selp.b64 	%rd329, %rd22, %rd329, %p157;
	selp.b16 	%rs311, %rs16, %rs311, %p157;
$L__BB10_25:
	cvt.u32.u16 	%r365, %rs311;
	and.b32  	%r346, %r365, 255;
	mov.b32 	%r362, 8;
	mov.b32 	%r363, 31;
	mov.b32 	%r364, -1;
	// begin inline asm
	shfl.sync.down.b32 %r345, %r346, %r362, %r363, %r364;
	// end inline asm
	// begin inline asm
	shfl.sync.down.b32 %r350, %r351, %r362, %r363, %r364;
	// end inline asm
	mov.b64 	{%r356, %r361}, %rd329;
	// begin inline asm
	shfl.sync.down.b32 %r355, %r356, %r362, %r363, %r364;
	// end inline asm
	// begin inline asm
	shfl.sync.down.b32 %r360, %r361, %r362, %r363, %r364;
	// end inline asm
	mov.b64 	%rd26, {%r355, %r360};
	cvt.u16.u32 	%rs19, %r345;
	setp.gt.s32 	%p158, %r281, 23;
	@%p158 bra 	$L__BB10_29;
	and.b16  	%rs266, %rs311, 255;
	setp.eq.s16 	%p159, %rs266, 0;
	and.b16  	%rs267, %rs19, 255;
	setp.eq.s16 	%p160, %rs267, 0;
	or.pred  	%p161, %p159, %p160;
	@%p161 bra 	$L__BB10_28;
	min.s64 	%rd329, %rd26, %rd329;
	mov.b16 	%rs311, 1;
	bra.uni 	$L__BB10_29;
$L__BB10_28:
	setp.eq.s16 	%p162, %rs266, 0;
	selp.b64 	%rd329, %rd26, %rd329, %p162;
	selp.b16 	%rs311, %rs19, %rs311, %p162;
$L__BB10_29:
	cvt.u32.u16 	%r386, %rs311;
	and.b32  	%r367, %r386, 255;
	mov.b32 	%r383, 16;
	mov.b32 	%r384, 31;
	mov.b32 	%r385, -1;
	// begin inline asm
	shfl.sync.down.b32 %r366, %r367, %r383, %r384, %r385;
	// end inline asm
	// begin inline asm
	shfl.sync.down.b32 %r371, %r372, %r383, %r384, %r385;
	// end inline asm
	mov.b64 	{%r377, %r382}, %rd329;
	// begin inline asm
	shfl.sync.down.b32 %r376, %r377, %r383, %r384, %r385;
	// end inline asm
	// begin inline asm
	shfl.sync.down.b32 %r381, %r382, %r383, %r384, %r385;
	// end inline asm
	mov.b64 	%rd30, {%r376, %r381};
	cvt.u16.u32 	%rs22, %r366;
	setp.gt.s32 	%p163, %r281, 15;
	@%p163 bra 	$L__BB10_33;
	and.b16  	%rs270, %rs311, 255;
	setp.eq.s16 	%p164, %rs270, 0;
	and.b16  	%rs271, %rs22, 255;
	setp.eq.s16 	%p165, %rs271, 0;
	or.pred  	%p166, %p164, %p165;
	@%p166 bra 	$L__BB10_32;
	min.s64 	%rd329, %rd30, %rd329;
	mov.b16 	%rs311, 1;
	bra.uni 	$L__BB10_33;
$L__BB10_32:
	setp.eq.s16 	%p167, %rs270, 0;
	selp.b64 	%rd329, %rd30, %rd329, %p167;
	selp.b16 	%rs311, %rs22, %rs311, %p167;
$L__BB10_33:
	setp.ne.s32 	%p168, %r281, 0;
	@%p168 bra 	$L__BB10_35;
	shr.u32 	%r387, %r1, 1;
	and.b32  	%r388, %r387, 496;
	mov.u32 	%r389, _ZZN3cub18CUB_300001_SM_10006detail6reduce28DeviceReduceSingleTileKernelINS2_10policy_hubIN4cuda3std3__45tupleIJblEEEyN6thrust24THRUST_300001_SM_1000_NS8cuda_cub9__find_if7functorIS9_EEE10Policy1000EPS9_SI_iSF_S9_S9_NS7_10__identityEEEvT0_T1_T2_T3_T4_T6_E12temp_storage;
	add.s32 	%r390, %r389, %r388;
	st.shared.u8 	[%r390+8], %rs311;
	st.shared.u64 	[%r390+16], %rd329;
$L__BB10_35:
	bar.sync 	0;
	setp.ne.s32 	%p169, %r1, 0;
	@%p169 bra 	$L__BB10_110;
	ld.shared.u8 	%rs274, [_ZZN3cub18CUB_300001_SM_10006detail6reduce28DeviceReduceSingleTileKernelINS2_10policy_hubIN4cuda3std3__45tupleIJblEEEyN6thrust24THRUST_300001_SM_1000_NS8cuda_cub9__find_if7functorIS9_EEE10Policy1000EPS9_SI_iSF_S9_S9_NS7_10__identityEEEvT0_T1_T2_T3_T4_T6_E12temp_storage+24];
	ld.shared.u64 	%rd292, [_ZZN3cub18CUB_300001_SM_10006detail6reduce28DeviceReduceSingleTileKernelINS2_10policy_hubIN4cuda3std3__45tupleIJblEEEyN6thrust24THRUST_300001_SM_1000_NS8cuda_cub9__find_if7functorIS9_EEE10Policy1000EPS9_SI_iSF_S9_S9_NS7_10__identityEEEvT0_T1_T2_T3_T4_T6_E12temp_storage+32];
	and.b16  	%rs275, %rs311, 255;
	setp.eq.s16 	%p170, %rs275, 0;
	setp.eq.s16 	%p171, %rs274, 0;
	min.s64 	%rd293, %rd292, %rd329;
	selp.b64 	%rd294, %rd329, %rd293, %p171;
	selp.b64 	%rd295, %rd292, %rd294, %p170;
	selp.b16 	%rs276, %rs311, 1, %p171;
	selp.b16 	%rs277, %rs274, %rs276, %p170;
	and.b16  	%rs278, %rs277, 255;
	ld.shared.u8 	%rs279, [_ZZN3cub18CUB_300001_SM_10006detail6reduce28DeviceReduceSingleTileKernelINS2_10policy_hubIN4cuda3std3__45tupleIJblEEEyN6thrust24THRUST_300001_SM_1000_NS8cuda_cub9__find_if7functorIS9_EEE10Policy1000EPS9_SI_iSF_S9_S9_NS7_10__identityEEEvT0_T1_T2_T3_T4_T6_E12temp_storage+40];
	ld.shared.u64 	%rd296, [_ZZN3cub18CUB_300001_SM_10006detail6reduce28DeviceReduceSingleTileKernelINS2_10policy_hubIN4cuda3std3__45tupleIJblEEEyN6thrust24THRUST_300001_SM_1000_NS8cuda_cub9__find_if7functorIS9_EEE10Policy1000EPS9_SI_iSF_S9_S9_NS7_10__identityEEEvT0_T1_T2_T3_T4_T6_E12temp_storage+48];
	setp.eq.s16 	%p172, %rs278, 0;
	setp.eq.s16 	%p173, %rs279, 0;
	min.s64 	%rd297, %rd296, %rd295;
	selp.b64 	%rd298, %rd295, %rd297, %p173;
	selp.b64 	%rd299, %rd296, %rd298, %p172;
	selp.b16 	%rs280, %rs277, 1, %p173;
	selp.b16 	%rs281, %rs279, %rs280, %p172;
	and.b16  	%rs282, %rs281, 255;
	ld.shared.u8 	%rs283, [_ZZN3cub18CUB_300001_SM_10006detail6reduce28DeviceReduceSingleTileKernelINS2_10policy_hubIN4cuda3std3__45tupleIJblEEEyN6thrust24THRUST_300001_SM_1000_NS8cuda_cub9__find_if7functorIS9_EEE10Policy1000EPS9_SI_iSF_S9_S9_NS7_10__identityEEEvT0_T1_T2_T3_T4_T6_E12temp_storage+56];
	ld.shared.u64 	%rd300, [_ZZN3cub18CUB_300001_SM_10006detail6reduce28DeviceReduceSingleTileKernelINS2_10policy_hubIN4cuda3std3__45tupleIJblEEEyN6thrust24THRUST_300001_SM_1000_NS8cuda_cub9__find_if7functorIS9_EEE10Policy1000EPS9_SI_iSF_S9_S9_NS7_10__identityEEEvT0_T1_T2_T3_T4_T6_E12temp_storage+64];
	setp.eq.s16 	%p174, %rs282, 0;
	setp.eq.s16 	%p175, %rs283, 0;
	min.s64 	%rd301, %rd300, %rd299;
	selp.b16 	%rs284, %rs281, 1, %p175;
	selp.b16 	%rs285, %rs283, %rs284, %p174;
	and.b16  	%rs286, %rs285, 255;
	selp.b64 	%rd302, %rd299, %rd301, %p175;
	selp.b64 	%rd303, %rd300, %rd302, %p174;
	ld.shared.u8 	%rs287, [_ZZN3cub18CUB_300001_SM_10006detail6reduce28DeviceReduceSingleTileKernelINS2_10policy_hubIN4cuda3std3__45tupleIJblEEEyN6thrust24THRUST_300001_SM_1000_NS8cuda_cub9__find_if7functorIS9_EEE10Policy1000EPS9_SI_iSF_S9_S9_NS7_10__identityEEEvT0_T1_T2_T3_T4_T6_E12temp_storage+72];
	ld.shared.u64 	%rd304, [_ZZN3cub18CUB_300001_SM_10006detail6reduce28DeviceReduceSingleTileKernelINS2_10policy_hubIN4cuda3std3__45tupleIJblEEEyN6thrust24THRUST_300001_SM_1000_NS8cuda_cub9__find_if7functorIS9_EEE10Policy1000EPS9_SI_iSF_S9_S9_NS7_10__identityEEEvT0_T1_T2_T3_T4_T6_E12temp_storage+80];
	setp.eq.s16 	%p176, %rs286, 0;
	setp.eq.s16 	%p177, %rs287, 0;
	min.s64 	%rd305, %rd304, %rd303;
	selp.b16 	%rs288, %rs285, 1, %p177;
	selp.b16 	%rs289, %rs287, %rs288, %p176;
	and.b16  	%rs290, %rs289, 255;
	selp.b64 	%rd306, %rd303, %rd305, %p177;
	selp.b64 	%rd307, %rd304, %rd306, %p176;
	ld.shared.u8 	%rs291, [_ZZN3cub18CUB_300001_SM_10006detail6reduce28DeviceReduceSingleTileKernelINS2_10policy_hubIN4cuda3std3__45tupleIJblEEEyN6thrust24THRUST_300001_SM_1000_NS8cuda_cub9__find_if7functorIS9_EEE10Policy1000EPS9_SI_iSF_S9_S9_NS7_10__identityEEEvT0_T1_T2_T3_T4_T6_E12temp_storage+88];
	ld.shared.u64 	%rd308, [_ZZN3cub18CUB_300001_SM_10006detail6reduce28DeviceReduceSingleTileKernelINS2_10policy_hubIN4cuda3std3__45tupleIJblEEEyN6thrust24THRUST_300001_SM_1000_NS8cuda_cub9__find_if7functorIS9_EEE10Policy1000EPS9_SI_iSF_S9_S9_NS7_10__identityEEEvT0_T1_T2_T3_T4_T6_E12temp_storage+96];
	setp.eq.s16 	%p178, %rs290, 0;
	setp.eq.s16 	%p179, %rs291, 0;
	min.s64 	%rd309, %rd308, %rd307;
	selp.b16 	%rs292, %rs289, 1, %p179;
	selp.b16 	%rs293, %rs291, %rs292, %p178;
	and.b16  	%rs294, %rs293, 255;
	selp.b64 	%rd310, %rd307, %rd309, %p179;
	selp.b64 	%rd311, %rd308, %rd310, %p178;
	ld.shared.u8 	%rs295, [_ZZN3cub18CUB_300001_SM_10006detail6reduce28DeviceReduceSingleTileKernelINS2_10policy_hubIN4cuda3std3__45tupleIJblEEEyN6thrust24THRUST_300001_SM_1000_NS8cuda_cub9__find_if7functorIS9_EEE10Policy1000EPS9_SI_iSF_S9_S9_NS7_10__identityEEEvT0_T1_T2_T3_T4_T6_E12temp_storage+104];
	ld.shared.u64 	%rd312, [_ZZN3cub18CUB_300001_SM_10006detail6reduce28DeviceReduceSingleTileKernelINS2_10policy_hubIN4cuda3std3__45tupleIJblEEEyN6thrust24THRUST_300001_SM_1000_NS8cuda_cub9__find_if7functorIS9_EEE10Policy1000EPS9_SI_iSF_S9_S9_NS7_10__identityEEEvT0_T1_T2_T3_T4_T6_E12temp_storage+112];
	setp.eq.s16 	%p180, %rs294, 0;
	setp.eq.s16 	%p181, %rs295, 0;
	min.s64 	%rd313, %rd312, %rd311;
	selp.b16 	%rs296, %rs293, 1, %p181;
	selp.b16 	%rs297, %rs295, %rs296, %p180;
	and.b16  	%rs298, %rs297, 255;
	selp.b64 	%rd314, %rd311, %rd313, %p181;
	selp.b64 	%rd315, %rd312, %rd314, %p180;
	ld.shared.u8 	%rs299, [_ZZN3cub18CUB_300001_SM_10006detail6reduce28DeviceReduceSingleTileKernelINS2_10policy_hubIN4cuda3std3__45tupleIJblEEEyN6thrust24THRUST_300001_SM_1000_NS8cuda_cub9__find_if7functorIS9_EEE10Policy1000EPS9_SI_iSF_S9_S9_NS7_10__identityEEEvT0_T1_T2_T3_T4_T6_E12temp_storage+120];
	ld.shared.u64 	%rd316, [_ZZN3cub18CUB_300001_SM_10006detail6reduce28DeviceReduceSingleTileKernelINS2_10policy_hubIN4cuda3std3__45tupleIJblEEEyN6thrust24THRUST_300001_SM_1000_NS8cuda_cub9__find_if7functorIS9_EEE10Policy1000EPS9_SI_iSF_S9_S9_NS7_10__identityEEEvT0_T1_T2_T3_T4_T6_E12temp_storage+128];
	setp.eq.s16 	%p182, %rs298, 0;
	setp.eq.s16 	%p183, %rs299, 0;
	min.s64 	%rd317, %rd316, %rd315;
	selp.b16 	%rs300, %rs297, 1, %p183;
	selp.b16 	%rs311, %rs299, %rs300, %p182;
	selp.b64 	%rd318, %rd315, %rd317, %p183;
	selp.b64 	%rd329, %rd316, %rd318, %p182;
	bra.uni 	$L__BB10_110;
$L__BB10_37:
	// begin inline asm
	mov.u32 %r163, %laneid;
	// end inline asm
	and.b32  	%r184, %r1, 992;
	add.s32 	%r185, %r184, 32;
	setp.gt.s32 	%p94, %r185, %r38;
	not.b32 	%r186, %r184;
	add.s32 	%r187, %r38, %r186;
	selp.b32 	%r182, %r187, 31, %p94;
	cvt.u32.u16 	%r188, %rs311;
	and.b32  	%r165, %r188, 255;
	mov.b32 	%r181, 1;
	mov.b32 	%r183, -1;
	// begin inline asm
	shfl.sync.down.b32 %r164, %r165, %r181, %r182, %r183;
	// end inline asm
	// begin inline asm
	shfl.sync.down.b32 %r169, %r170, %r181, %r182, %r183;
	// end inline asm
	mov.b64 	{%r175, %r180}, %rd329;
	// begin inline asm
	shfl.sync.down.b32 %r174, %r175, %r181, %r182, %r183;
	// end inline asm
	// begin inline asm
	shfl.sync.down.b32 %r179, %r180, %r181, %r182, %r183;
	// end inline asm
	mov.b64 	%rd35, {%r174, %r179};
	cvt.u16.u32 	%rs26, %r164;
	setp.ge.s32 	%p95, %r163, %r182;
	@%p95 bra 	$L__BB10_41;
	and.b16  	%rs213, %rs311, 255;
	setp.eq.s16 	%p96, %rs213, 0;
	and.b16  	%rs214, %rs26, 255;
	setp.eq.s16 	%p97, %rs214, 0;
	or.pred  	%p98, %p96, %p97;
	@%p98 bra 	$L__BB10_40;
	min.s64 	%rd329, %rd35, %rd329;
	mov.b16 	%rs311, 1;
	bra.uni 	$L__BB10_41;
$L__BB10_40:
	setp.eq.s16 	%p99, %rs213, 0;
	selp.b16 	%rs311, %rs26, %rs311, %p99;
	selp.b64 	%rd329, %rd35, %rd329, %p99;
$L__BB10_41:
	cvt.u32.u16 	%r209, %rs311;
	and.b32  	%r190, %r209, 255;
	mov.b32 	%r206, 2;
	mov.b32 	%r208, -1;
	// begin inline asm
	shfl.sync.down.b32 %r189, %r190, %r206, %r182, %r208;
	// end inline asm
	// begin inline asm
	shfl.sync.down.b32 %r194, %r195, %r206, %r182, %r208;
	// end inline asm
	mov.b64 	{%r200, %r205}, %rd329;
	// begin inline asm
	shfl.sync.down.b32 %r199, %r200, %r206, %r182, %r208;
	// end inline asm
	// begin inline asm
	shfl.sync.down.b32 %r204, %r205, %r206, %r182, %r208;
	// end inline asm
	mov.b64 	%rd39, {%r199, %r204};
	cvt.u16.u32 	%rs29, %r189;
	add.s32 	%r210, %r163, 2;
	setp.gt.s32 	%p100, %r210, %r182;
	@%p100 bra 	$L__BB10_45;
	and.b16  	%rs217, %rs311, 255;
	setp.eq.s16 	%p101, %rs217, 0;
	and.b16  	%rs218, %rs29, 255;
	setp.eq.s16 	%p102, %rs218, 0;
	or.pred  	%p103, %p101, %p102;
	@%p103 bra 	$L__BB10_44;
	min.s64 	%rd329, %rd39, %rd329;
	mov.b16 	%rs311, 1;
	bra.uni 	$L__BB10_45;
$L__BB10_44:
	setp.eq.s16 	%p104, %rs217, 0;
	selp.b16 	%rs311, %rs29, %rs311, %p104;
	selp.b64 	%rd329, %rd39, %rd329, %p104;
$L__BB10_45:
	cvt.u32.u16 	%r231, %rs311;
	and.b32  	%r212, %r231, 255;
	mov.b32 	%r228, 4;
	mov.b32 	%r230, -1;
	// begin inline asm
	shfl.sync.down.b32 %r211, %r212, %r228, %r182, %r230;
	// end inline asm
	// begin inline asm
	shfl.sync.down.b32 %r216, %r217, %r228, %r182, %r230;
	// end inline asm
	mov.b64 	{%r222, %r227}, %rd329;
	// begin inline asm
	shfl.sync.down.b32 %r221, %r222, %r228, %r182, %r230;
	// end inline asm
	// begin inline asm
	shfl.sync.down.b32 %r226, %r227, %r228, %r182, %r230;
	// end inline asm
	mov.b64 	%rd43, {%r221, %r226};
	cvt.u16.u32 	%rs32, %r211;
	add.s32 	%r232, %r163, 4;
	setp.gt.s32 	%p105, %r232, %r182;
	@%p105 bra 	$L__BB10_49;
	and.b16  	%rs221, %rs311, 255;
	setp.eq.s16 	%p106, %rs221, 0;
	and.b16  	%rs222, %rs32, 255;
	setp.eq.s16 	%p107, %rs222, 0;
	or.pred  	%p108, %p106, %p107;
	@%p108 bra 	$L__BB10_48;
	min.s64 	%rd329, %rd43, %rd329;
	mov.b16 	%rs311, 1;
	bra.uni 	$L__BB10_49;
$L__BB10_48:
	setp.eq.s16 	%p109, %rs221, 0;
	selp.b16 	%rs311, %rs32, %rs311, %p109;
	selp.b64 	%rd329, %rd43, %rd329, %p109;
$L__BB10_49:
	cvt.u32.u16 	%r253, %rs311;
	and.b32  	%r234, %r253, 255;
	mov.b32 	%r250, 8;
	mov.b32 	%r252, -1;
	// begin inline asm
	shfl.sync.down.b32 %r233, %r234, %r250, %r182, %r252;
	// end inline asm
	// begin inline asm
	shfl.sync.down.b32 %r238, %r239, %r250, %r182, %r252;
	// end inline asm
	mov.b64 	{%r244, %r249}, %rd329;
	// begin inline asm
	shfl.sync.down.b32 %r243, %r244, %r250, %r182, %r252;
	// end inline asm
	// begin inline asm
	shfl.sync.down.b32 %r248, %r249, %r250, %r182, %r252;
	// end inline asm
	mov.b64 	%rd47, {%r243, %r248};
	cvt.u16.u32 	%rs35, %r233;
	add.s32 	%r254, %r163, 8;
	setp.gt.s32 	%p110, %r254, %r182;
	@%p110 bra 	$L__BB10_53;
	and.b16  	%rs225, %rs311, 255;
	setp.eq.s16 	%p111, %rs225, 0;
	and.b16  	%rs226, %rs35, 255;
	setp.eq.s16 	%p112, %rs226, 0;
	or.pred  	%p113, %p111, %p112;
	@%p113 bra 	$L__BB10_52;
	min.s64 	%rd329, %rd47, %rd329;
	mov.b16 	%rs311, 1;
	bra.uni 	$L__BB10_53;
$L__BB10_52:
	setp.eq.s16 	%p114, %rs225, 0;
	selp.b16 	%rs311, %rs35, %rs311, %p114;
	selp.b64 	%rd329, %rd47, %rd329, %p114;
$L__BB10_53:
	cvt.u32.u16 	%r275, %rs311;
	and.b32  	%r256, %r275, 255;
	mov.b32 	%r272, 16;
	mov.b32 	%r274, -1;
	// begin inline asm
	shfl.sync.down.b32 %r255, %r256, %r272, %r182, %r274;
	// end inline asm
	// begin inline asm
	shfl.sync.down.b32 %r260, %r261, %r272, %r182, %r274;
	// end inline asm
	mov.b64 	{%r266, %r271}, %rd329;
	// begin inline asm
	shfl.sync.down.b32 %r265, %r266, %r272, %r182, %r274;
	// end inline asm
	// begin inline asm
	shfl.sync.down.b32 %r270, %r271, %r272, %r182, %r274;
	// end inline asm
	mov.b64 	%rd51, {%r265, %r270};
	cvt.u16.u32 	%rs38, %r255;
	add.s32 	%r276, %r163, 16;
	setp.gt.s32 	%p115, %r276, %r182;
	@%p115 bra 	$L__BB10_57;
	and.b16  	%rs229, %rs311, 255;
	setp.eq.s16 	%p116, %rs229, 0;
	and.b16  	%rs230, %rs38, 255;
	setp.eq.s16 	%p117, %rs230, 0;
	or.pred  	%p118, %p116, %p117;
	@%p118 bra 	$L__BB10_56;
	min.s64 	%rd329, %rd51, %rd329;
	mov.b16 	%rs311, 1;
	bra.uni 	$L__BB10_57;
$L__BB10_56:
	setp.eq.s16 	%p119, %rs229, 0;
	selp.b16 	%rs311, %rs38, %rs311, %p119;
	selp.b64 	%rd329, %rd51, %rd329, %p119;
$L__BB10_57:
	setp.ne.s32 	%p120, %r163, 0;
	@%p120 bra 	$L__BB10_59;
	shr.u32 	%r277, %r1, 1;
	and.b32  	%r278, %r277, 496;
	mov.u32 	%r279, _ZZN3cub18CUB_300001_SM_10006detail6reduce28DeviceReduceSingleTileKernelINS2_10policy_hubIN4cuda3std3__45tupleIJblEEEyN6thrust24THRUST_300001_SM_1000_NS8cuda_cub9__find_if7functorIS9_EEE10Policy1000EPS9_SI_iSF_S9_S9_NS7_10__identityEEEvT0_T1_T2_T3_T4_T6_E12temp_storage;
	add.s32 	%r280, %r279, %r278;
	st.shared.u8 	[%r280+8], %rs311;
	st.shared.u64 	[%r280+16], %rd329;
$L__BB10_59:
	bar.sync 	0;
	setp.ne.s32 	%p121, %r1, 0;
	@%p121 bra 	$L__BB10_110;
	setp.lt.s32 	%p122, %r38, 33;
	@%p122 bra 	$L__BB10_62;
	ld.shared.u8 	%rs233, [_ZZN3cub18CUB_300001_SM_10006detail6reduce28DeviceReduceSingleTileKernelINS2_10policy_hubIN4cuda3std3__45tupleIJblEEEyN6thrust24THRUST_300001_SM_1000_NS8cuda_cub9__find_if7functorIS9_EEE10Policy1000EPS9_SI_iSF_S9_S9_NS7_10__identityEEEvT0_T1_T2_T3_T4_T6_E12temp_storage+24];
	ld.shared.u64 	%rd271, [_ZZN3cub18CUB_300001_SM_10006detail6reduce28DeviceReduceSingleTileKernelINS2_10policy_hubIN4cuda3std3__45tupleIJblEEEyN6thrust24THRUST_300001_SM_1000_NS8cuda_cub9__find_if7functorIS9_EEE10Policy1000EPS9_SI_iSF_S9_S9_NS7_10__identityEEEvT0_T1_T2_T3_T4_T6_E12temp_storage+32];
	and.b16  	%rs234, %rs311, 255;
	setp.eq.s16 	%p123, %rs234, 0;
	setp.eq.s16 	%p124, %rs233, 0;
	min.s64 	%rd272, %rd271, %rd329;
	selp.b16 	%rs235, %rs311, 1, %p124;
	selp.b16 	%rs311, %rs233, %rs235, %p123;
	selp.b64 	%rd273, %rd329, %rd272, %p124;
	selp.b64 	%rd329, %rd271, %rd273, %p123;
$L__BB10_62:
	setp.lt.s32 	%p125, %r38, 65;
	@%p125 bra 	$L__BB10_64;
	ld.shared.u8 	%rs236, [_ZZN3cub18CUB_300001_SM_10006detail6reduce28DeviceReduceSingleTileKernelINS2_10policy_hubIN4cuda3std3__45tupleIJblEEEyN6thrust24THRUST_300001_SM_1000_NS8cuda_cub9__find_if7functorIS9_EEE10Policy1000EPS9_SI_iSF_S9_S9_NS7_10__identityEEEvT0_T1_T2_T3_T4_T6_E12temp_storage+40];
	ld.shared.u64 	%rd274, [_ZZN3cub18CUB_300001_SM_10006detail6reduce28DeviceReduceSingleTileKernelINS2_10policy_hubIN4cuda3std3__45tupleIJblEEEyN6thrust24THRUST_300001_SM_1000_NS8cuda_cub9__find_if7functorIS9_EEE10Policy1000EPS9_SI_iSF_S9_S9_NS7_10__identityEEEvT0_T1_T2_T3_T4_T6_E12temp_storage+48];
	and.b16  	%rs237, %rs311, 255;
	setp.eq.s16 	%p126, %rs237, 0;
	setp.eq.s16 	%p127, %rs236, 0;
	min.s64 	%rd275, %rd274, %rd329;
	selp.b16 	%rs238, %rs311, 1, %p127;
	selp.b16 	%rs311, %rs236, %rs238, %p126;
	selp.b64 	%rd276, %rd329, %rd275, %p127;
	selp.b64 	%rd329, %rd274, %rd276, %p126;
$L__BB10_64:
	setp.lt.s32 	%p128, %r38, 97;
	@%p128 bra 	$L__BB10_66;
	ld.shared.u8 	%rs239, [_ZZN3cub18CUB_300001_SM_10006detail6reduce28DeviceReduceSingleTileKernelINS2_10policy_hubIN4cuda3std3__45tupleIJblEEEyN6thrust24THRUST_300001_SM_1000_NS8cuda_cub9__find_if7functorIS9_EEE10Policy1000EPS9_SI_iSF_S9_S9_NS7_10__identityEEEvT0_T1_T2_T3_T4_T6_E12temp_storage+56];
	ld.shared.u64 	%rd277, [_ZZN3cub18CUB_300001_SM_10006detail6reduce28DeviceReduceSingleTileKernelINS2_10policy_hubIN4cuda3std3__45tupleIJblEEEyN6thrust24THRUST_300001_SM_1000_NS8cuda_cub9__find_if7functorIS9_EEE10Policy1000EPS9_SI_iSF_S9_S9_NS7_10__identityEEEvT0_T1_T2_T3_T4_T6_E12temp_storage+64];
	and.b16  	%rs240, %rs311, 255;
	setp.eq.s16 	%p129, %rs240, 0;
	setp.eq.s16 	%p130, %rs239, 0;
	min.s64 	%rd278, %rd277, %rd329;
	selp.b16 	%rs241, %rs311, 1, %p130;
	selp.b16 	%rs311, %rs239, %rs241, %p129;
	selp.b64 	%rd279, %rd329, %rd278, %p130;
	selp.b64 	%rd329, %rd277, %rd279, %p129;
$L__BB10_66:
	setp.lt.s32 	%p131, %r38, 129;
	@%p131 bra 	$L__BB10_68;
	ld.shared.u8 	%rs242, [_ZZN3cub18CUB_300001_SM_10006detail6reduce28DeviceReduceSingleTileKernelINS2_10policy_hubIN4cuda3std3__45tupleIJblEEEyN6thrust24THRUST_300001_SM_1000_NS8cuda_cub9__find_if7functorIS9_EEE10Policy1000EPS9_SI_iSF_S9_S9_NS7_10__identityEEEvT0_T1_T2_T3_T4_T6_E12temp_storage+72];
	ld.shared.u64 	%rd280, [_ZZN3cub18CUB_300001_SM_10006detail6reduce28DeviceReduceSingleTileKernelINS2_10policy_hubIN4cuda3std3__45tupleIJblEEEyN6thrust24THRUST_300001_SM_1000_NS8cuda_cub9__find_if7functorIS9_EEE10Policy1000EPS9_SI_iSF_S9_S9_NS7_10__identityEEEvT0_T1_T2_T3_T4_T6_E12temp_storage+80];
	and.b16  	%rs243, %rs311, 255;
	setp.eq.s16 	%p132, %rs243, 0;
	setp.eq.s16 	%p133, %rs242, 0;
	min.s64 	%rd281, %rd280, %rd329;
	selp.b16 	%rs244, %rs311, 1, %p133;
	selp.b16 	%rs311, %rs242, %rs244, %p132;
	selp.b64 	%rd282, %rd329, %rd281, %p133;
	selp.b64 	%rd329, %rd280, %rd282, %p132;
$L__BB10_68:
	setp.lt.s32 	%p134, %r38, 161;
	@%p134 bra 	$L__BB10_70;
	ld.shared.u8 	%rs245, [_ZZN3cub18CUB_300001_SM_10006detail6reduce28DeviceReduceSingleTileKernelINS2_10policy_hubIN4cuda3std3__45tupleIJblEEEyN6thrust24THRUST_300001_SM_1000_NS8cuda_cub9__find_if7functorIS9_EEE10Policy1000EPS9_SI_iSF_S9_S9_NS7_10__identityEEEvT0_T1_T2_T3_T4_T6_E12temp_storage+88];
	ld.shared.u64 	%rd283, [_ZZN3cub18CUB_300001_SM_10006detail6reduce28DeviceReduceSingleTileKernelINS2_10policy_hubIN4cuda3std3__45tupleIJblEEEyN6thrust24THRUST_300001_SM_1000_NS8cuda_cub9__find_if7functorIS9_EEE10Policy1000EPS9_SI_iSF_S9_S9_NS7_10__identityEEEvT0_T1_T2_T3_T4_T6_E12temp_storage+96];
	and.b16  	%rs246, %rs311, 255;
	setp.eq.s16 	%p135, %rs246, 0;
	setp.eq.s16 	%p136, %rs245, 0;
	min.s64 	%rd284, %rd283, %rd329;
	selp.b16 	%rs247, %rs311, 1, %p136;
	selp.b16 	%rs311, %rs245, %rs247, %p135;
	selp.b64 	%rd285, %rd329, %rd284, %p136;
	selp.b64 	%rd329, %rd283, %rd285, %p135;
$L__BB10_70:
	setp.lt.s32 	%p137, %r38, 193;
	@%p137 bra 	$L__BB10_72;
	ld.shared.u8 	%rs248, [_ZZN3cub18CUB_300001_SM_10006detail6reduce28DeviceReduceSingleTileKernelINS2_10policy_hubIN4cuda3std3__45tupleIJblEEEyN6thrust24THRUST_300001_SM_1000_NS8cuda_cub9__find_if7functorIS9_EEE10Policy1000EPS9_SI_iSF_S9_S9_NS7_10__identityEEEvT0_T1_T2_T3_T4_T6_E12temp_storage+104];
	ld.shared.u64 	%rd286, [_ZZN3cub18CUB_300001_SM_10006detail6reduce28DeviceReduceSingleTileKernelINS2_10policy_hubIN4cuda3std3__45tupleIJblEEEyN6thrust24THRUST_300001_SM_1000_NS8cuda_cub9__find_if7functorIS9_EEE10Policy1000EPS9_SI_iSF_S9_S9_NS7_10__identityEEEvT0_T1_T2_T3_T4_T6_E12temp_storage+112];
	and.b16  	%rs249, %rs311, 255;
	setp.eq.s16 	%p138, %rs249, 0;
	setp.eq.s16 	%p139, %rs248, 0;
	min.s64 	%rd287, %rd286, %rd329;
	selp.b16 	%rs250, %rs311, 1, %p139;
	selp.b16 	%rs311, %rs248, %rs250, %p138;
	selp.b64 	%rd288, %rd329, %rd287, %p139;
	selp.b64 	%rd329, %rd286, %rd288, %p138;
$L__BB10_72:
	setp.lt.s32 	%p140, %r38, 225;
	@%p140 bra 	$L__BB10_110;
	ld.shared.u8 	%rs251, [_ZZN3cub18CUB_300001_SM_10006detail6reduce28DeviceReduceSingleTileKernelINS2_10policy_hubIN4cuda3std3__45tupleIJblEEEyN6thrust24THRUST_300001_SM_1000_NS8cuda_cub9__find_if7functorIS9_EEE10Policy1000EPS9_SI_iSF_S9_S9_NS7_10__identityEEEvT0_T1_T2_T3_T4_T6_E12temp_storage+120];
	ld.shared.u64 	%rd289, [_ZZN3cub18CUB_300001_SM_10006detail6reduce28DeviceReduceSingleTileKernelINS2_10policy_hubIN4cuda3std3__45tupleIJblEEEyN6thrust24THRUST_300001_SM_1000_NS8cuda_cub9__find_if7functorIS9_EEE10Policy1000EPS9_SI_iSF_S9_S9_NS7_10__identityEEEvT0_T1_T2_T3_T4_T6_E12temp_storage+128];
	and.b16  	%rs252, %rs311, 255;
	setp.eq.s16 	%p141, %rs252, 0;
	setp.eq.s16 	%p142, %rs251, 0;
	min.s64 	%rd290, %rd289, %rd329;
	selp.b16 	%rs253, %rs311, 1, %p142;
	selp.b16 	%rs311, %rs251, %rs253, %p141;
	selp.b64 	%rd291, %rd329, %rd290, %p142;
	selp.b64 	%rd329, %rd289, %rd291, %p141;
	bra.uni 	$L__BB10_110;
$L__BB10_74:
	mov.u32 	%r16, %tid.x;
	mul.wide.u32 	%rd124, %r16, 16;
	add.s64 	%rd109, %rd105, %rd124;
	// begin inline asm
	ld.global.nc.u64 %rd108, [%rd109];
	// end inline asm
	add.s64 	%rd111, %rd109, 8;
	// begin inline asm
	ld.global.nc.u64 %rd110, [%rd111];
	// end inline asm
	cvt.u16.u64 	%rs83, %rd108;
	and.b16  	%rs84, %rs83, 255;
	add.s64 	%rd113, %rd109, 4096;
	// begin inline asm
	ld.global.nc.u64 %rd112, [%rd113];
	// end inline asm
	add.s64 	%rd115, %rd109, 4104;
	// begin inline asm
	ld.global.nc.u64 %rd114, [%rd115];
	// end inline asm
	cvt.u16.u64 	%rs85, %rd112;
	and.b16  	%rs86, %rs85, 255;
	add.s64 	%rd117, %rd109, 8192;
	// begin inline asm
	ld.global.nc.u64 %rd116, [%rd117];
	// end inline asm
	add.s64 	%rd119, %rd109, 8200;
	// begin inline asm
	ld.global.nc.u64 %rd118, [%rd119];
	// end inline asm
	cvt.u16.u64 	%rs87, %rd116;
	and.b16  	%rs88, %rs87, 255;
	add.s64 	%rd121, %rd109, 12288;
	// begin inline asm
	ld.global.nc.u64 %rd120, [%rd121];
	// end inline asm
	add.s64 	%rd123, %rd109, 12296;
	// begin inline asm
	ld.global.nc.u64 %rd122, [%rd123];
	// end inline asm
	cvt.u16.u64 	%rs89, %rd120;
	and.b16  	%rs90, %rs89, 255;
	setp.eq.s16 	%p3, %rs84, 0;
	setp.eq.s16 	%p4, %rs86, 0;
	min.s64 	%rd125, %rd114, %rd110;
	selp.b16 	%rs91, %rs83, 1, %p4;
	selp.b64 	%rd126, %rd110, %rd125, %p4;
	selp.b16 	%rs92, %rs85, %rs91, %p3;
	and.b16  	%rs93, %rs92, 255;
	selp.b64 	%rd127, %rd114, %rd126, %p3;
	setp.eq.s16 	%p5, %rs93, 0;
	setp.eq.s16 	%p6, %rs88, 0;
	min.s64 	%rd128, %rd118, %rd127;
	selp.b16 	%rs94, %rs92, 1, %p6;
	selp.b64 	%rd129, %rd127, %rd128, %p6;
	selp.b16 	%rs95, %rs87, %rs94, %p5;
	and.b16  	%rs96, %rs95, 255;
	selp.b64 	%rd130, %rd118, %rd129, %p5;
	setp.eq.s16 	%p7, %rs96, 0;
	setp.eq.s16 	%p8, %rs90, 0;
	min.s64 	%rd131, %rd122, %rd130;
	selp.b16 	%rs97, %rs95, 1, %p8;
	selp.b64 	%rd132, %rd130, %rd131, %p8;
	selp.b16 	%rs311, %rs89, %rs97, %p7;
	selp.b64 	%rd329, %rd122, %rd132, %p7;
	setp.lt.u32 	%p9, %r38, 2048;
	mov.b32 	%r399, 1024;
	@%p9 bra 	$L__BB10_78;
	add.s32 	%r17, %r38, -1024;
	mov.b32 	%r399, 1024;
$L__BB10_76:
	mul.wide.s32 	%rd149, %r399, 16;
	add.s64 	%rd134, %rd109, %rd149;
	// begin inline asm
	ld.global.nc.u64 %rd133, [%rd134];
	// end inline asm
	add.s64 	%rd136, %rd134, 8;
	// begin inline asm
	ld.global.nc.u64 %rd135, [%rd136];
	// end inline asm
	cvt.u16.u64 	%rs98, %rd133;
	and.b16  	%rs99, %rs98, 255;
	add.s64 	%rd138, %rd134, 4096;
	// begin inline asm
	ld.global.nc.u64 %rd137, [%rd138];
	// end inline asm
	add.s64 	%rd140, %rd134, 4104;
	// begin inline asm
	ld.global.nc.u64 %rd139, [%rd140];
	// end inline asm
	cvt.u16.u64 	%rs100, %rd137;
	and.b16  	%rs101, %rs100, 255;
	add.s64 	%rd142, %rd134, 8192;
	// begin inline asm
	ld.global.nc.u64 %rd141, [%rd142];
	// end inline asm
	add.s64 	%rd144, %rd134, 8200;
	// begin inline asm
	ld.global.nc.u64 %rd143, [%rd144];
	// end inline asm
	cvt.u16.u64 	%rs102, %rd141;
	and.b16  	%rs103, %rs102, 255;
	add.s64 	%rd146, %rd134, 12288;
	// begin inline asm
	ld.global.nc.u64 %rd145, [%rd146];
	// end inline asm
	add.s64 	%rd148, %rd134, 12296;
	// begin inline asm
	ld.global.nc.u64 %rd147, [%rd148];
	// end inline asm
	cvt.u16.u64 	%rs104, %rd145;
	and.b16  	%rs105, %rs104, 255;
	and.b16  	%rs106, %rs311, 255;
	setp.eq.s16 	%p10, %rs106, 0;
	setp.eq.s16 	%p11, %rs99, 0;
	min.s64 	%rd150, %rd135, %rd329;
	selp.b16 	%rs107, %rs311, 1, %p11;
	selp.b64 	%rd151, %rd329, %rd150, %p11;
	selp.b16 	%rs108, %rs98, %rs107, %p10;
	and.b16  	%rs109, %rs108, 255;
	selp.b64 	%rd152, %rd135, %rd151, %p10;
	setp.eq.s16 	%p12, %rs109, 0;
	setp.eq.s16 	%p13, %rs101, 0;
	min.s64 	%rd153, %rd139, %rd152;
	selp.b16 	%rs110, %rs108, 1, %p13;
	selp.b64 	%rd154, %rd152, %rd153, %p13;
	selp.b16 	%rs111, %rs100, %rs110, %p12;
	and.b16  	%rs112, %rs111, 255;
	selp.b64 	%rd155, %rd139, %rd154, %p12;
	setp.eq.s16 	%p14, %rs112, 0;
	setp.eq.s16 	%p15, %rs103, 0;
	min.s64 	%rd156, %rd143, %rd155;
	selp.b16 	%rs113, %rs111, 1, %p15;
	selp.b64 	%rd157, %rd155, %rd156, %p15;
	selp.b16 	%rs114, %rs102, %rs113, %p14;
	and.b16  	%rs115, %rs114, 255;
	selp.b64 	%rd158, %rd143, %rd157, %p14;
	setp.eq.s16 	%p16, %rs115, 0;
	setp.eq.s16 	%p17, %rs105, 0;
	min.s64 	%rd159, %rd147, %rd158;
	selp.b16 	%rs116, %rs114, 1, %p17;
	selp.b64 	%rd160, %rd158, %rd159, %p17;
	selp.b16 	%rs311, %rs104, %rs116, %p16;
	selp.b64 	%rd329, %rd147, %rd160, %p16;
	sub.s32 	%r41, %r38, %r399;
	setp.lt.s32 	%p18, %r41, 1024;
	@%p18 bra 	$L__BB10_86;
	add.s32 	%r399, %r399, 1024;
	setp.le.s32 	%p19, %r399, %r17;
	@%p19 bra 	$L__BB10_76;
$L__BB10_78:
	setp.le.s32 	%p20, %r38, %r399;
	@%p20 bra 	$L__BB10_86;
	sub.s32 	%r21, %r38, %r399;
	setp.ge.s32 	%p21, %r16, %r21;
	@%p21 bra 	$L__BB10_86;
	not.b32 	%r42, %r16;
	add.s32 	%r43, %r38, %r42;
	sub.s32 	%r22, %r43, %r399;
	and.b32  	%r44, %r22, 768;
	setp.eq.s32 	%p22, %r44, 768;
	mov.u32 	%r403, %r16;
	@%p22 bra 	$L__BB10_83;
	add.s32 	%r401, %r16, %r399;
	shr.u32 	%r45, %r22, 8;
	add.s32 	%r46, %r45, 1;
	and.b32  	%r47, %r46, 3;
	neg.s32 	%r400, %r47;
	mov.u32 	%r403, %r16;
$L__BB10_82:
	.pragma "nounroll";
	mul.wide.u32 	%rd166, %r401, 16;
	add.s64 	%rd163, %rd105, %rd166;
	// begin inline asm
	ld.global.nc.u64 %rd162, [%rd163];
	// end inline asm
	add.s64 	%rd165, %rd163, 8;
	// begin inline asm
	ld.global.nc.u64 %rd164, [%rd165];
	// end inline asm
	cvt.u16.u64 	%rs118, %rd162;
	and.b16  	%rs119, %rs118, 255;
	and.b16  	%rs120, %rs311, 255;
	setp.eq.s16 	%p23, %rs120, 0;
	setp.eq.s16 	%p24, %rs119, 0;
	min.s64 	%rd167, %rd164, %rd329;
	selp.b16 	%rs121, %rs311, 1, %p24;
	selp.b16 	%rs311, %rs118, %rs121, %p23;
	selp.b64 	%rd168, %rd329, %rd167, %p24;
	selp.b64 	%rd329, %rd164, %rd168, %p23;
	add.s32 	%r403, %r403, 256;
	add.s32 	%r401, %r401, 256;
	add.s32 	%r400, %r400, 1;
	setp.ne.s32 	%p25, %r400, 0;
	@%p25 bra 	$L__BB10_82;
$L__BB10_83:
	setp.lt.u32 	%p26, %r22, 768;
	@%p26 bra 	$L__BB10_86;
	cvt.u64.u32 	%rd169, %r403;
	cvt.u64.u32 	%rd170, %r399;
	add.s64 	%rd171, %rd169, %rd170;
	shl.b64 	%rd172, %rd171, 4;
	add.s64 	%rd173, %rd172, %rd105;
	add.s64 	%rd350, %rd173, 12296;
	add.s32 	%r404, %r403, %r399;
$L__BB10_85:
	mul.wide.u32 	%rd190, %r404, 16;
	add.s64 	%rd175, %rd105, %rd190;
	// begin inline asm
	ld.global.nc.u64 %rd174, [%rd175];
	// end inline asm
	add.s64 	%rd177, %rd175, 8;
	// begin inline asm
	ld.global.nc.u64 %rd176, [%rd177];
	// end inline asm
	cvt.u16.u64 	%rs122, %rd174;
	and.b16  	%rs123, %rs122, 255;
	and.b16  	%rs124, %rs311, 255;
	setp.eq.s16 	%p27, %rs124, 0;
	setp.eq.s16 	%p28, %rs123, 0;
	min.s64 	%rd191, %rd176, %rd329;
	selp.b16 	%rs125, %rs311, 1, %p28;
	selp.b16 	%rs126, %rs122, %rs125, %p27;
	and.b16  	%rs127, %rs126, 255;
	selp.b64 	%rd192, %rd329, %rd191, %p28;
	selp.b64 	%rd193, %rd176, %rd192, %p27;
	add.s64 	%rd179, %rd350, -8200;
	// begin inline asm
	ld.global.nc.u64 %rd178, [%rd179];
	// end inline asm
	add.s64 	%rd181, %rd350, -8192;
	// begin inline asm
	ld.global.nc.u64 %rd180, [%rd181];
	// end inline asm
	cvt.u16.u64 	%rs128, %rd178;
	and.b16  	%rs129, %rs128, 255;
	setp.eq.s16 	%p29, %rs127, 0;
	setp.eq.s16 	%p30, %rs129, 0;
	min.s64 	%rd194, %rd180, %rd193;
	selp.b16 	%rs130, %rs126, 1, %p30;
	selp.b16 	%rs131, %rs128, %rs130, %p29;
	and.b16  	%rs132, %rs131, 255;
	selp.b64 	%rd195, %rd193, %rd194, %p30;
	selp.b64 	%rd196, %rd180, %rd195, %p29;
	add.s64 	%rd183, %rd350, -4104;
	// begin inline asm
	ld.global.nc.u64 %rd182, [%rd183];
	// end inline asm
	add.s64 	%rd185, %rd350, -4096;
	// begin inline asm
	ld.global.nc.u64 %rd184, [%rd185];
	// end inline asm
	cvt.u16.u64 	%rs133, %rd182;
	and.b16  	%rs134, %rs133, 255;
	setp.eq.s16 	%p31, %rs132, 0;
	setp.eq.s16 	%p32, %rs134, 0;
	min.s64 	%rd197, %rd184, %rd196;
	selp.b16 	%rs135, %rs131, 1, %p32;
	selp.b16 	%rs136, %rs133, %rs135, %p31;
	and.b16  	%rs137, %rs136, 255;
	selp.b64 	%rd198, %rd196, %rd197, %p32;
	selp.b64 	%rd199, %rd184, %rd198, %p31;
	add.s64 	%rd187, %rd350, -8;
	// begin inline asm
	ld.global.nc.u64 %rd186, [%rd187];
	// end inline asm
	// begin inline asm
	ld.global.nc.u64 %rd188, [%rd350];
	// end inline asm
	cvt.u16.u64 	%rs138, %rd186;
	and.b16  	%rs139, %rs138, 255;
	setp.eq.s16 	%p33, %rs137, 0;
	setp.eq.s16 	%p34, %rs139, 0;
	min.s64 	%rd200, %rd188, %rd199;
	selp.b16 	%rs140, %rs136, 1, %p34;
	selp.b16 	%rs311, %rs138, %rs140, %p33;
	selp.b64 	%rd201, %rd199, %rd200, %p34;
	selp.b64 	%rd329, %rd188, %rd201, %p33;
	add.s32 	%r403, %r403, 1024;
	add.s64 	%rd350, %rd350, 16384;
	add.s32 	%r404, %r404, 1024;
	setp.lt.s32 	%p35, %r403, %r21;
	@%p35 bra 	$L__BB10_85;
$L__BB10_86:
	// begin inline asm
	mov.u32 %r48, %laneid;
	// end inline asm
	cvt.u32.u16 	%r69, %rs311;
	and.b32  	%r50, %r69, 255;
	mov.b32 	%r66, 1;
	mov.b32 	%r67, 31;
	mov.b32 	%r68, -1;
	// begin inline asm
	shfl.sync.down.b32 %r49, %r50, %r66, %r67, %r68;
	// end inline asm
	// begin inline asm
	shfl.sync.down.b32 %r54, %r55, %r66, %r67, %r68;
	// end inline asm
	mov.b64 	{%r60, %r65}, %rd329;
	// begin inline asm
	shfl.sync.down.b32 %r59, %r60, %r66, %r67, %r68;
	// end inline asm
	// begin inline asm
	shfl.sync.down.b32 %r64, %r65, %r66, %r67, %r68;
	// end inline asm
	mov.b64 	%rd83, {%r59, %r64};
	cvt.u16.u32 	%rs65, %r49;
	setp.gt.s32 	%p36, %r48, 30;
	@%p36 bra 	$L__BB10_90;
	and.b16  	%rs141, %rs311, 255;
	setp.eq.s16 	%p37, %rs141, 0;
	and.b16  	%rs142, %rs65, 255;
	setp.eq.s16 	%p38, %rs142, 0;
	or.pred  	%p39, %p37, %p38;
	@%p39 bra 	$L__BB10_89;
	min.s64 	%rd329, %rd83, %rd329;
	mov.b16 	%rs311, 1;
	bra.uni 	$L__BB10_90;
$L__BB10_89:
	setp.eq.s16 	%p40, %rs141, 0;
	selp.b16 	%rs311, %rs65, %rs311, %p40;
	selp.b64 	%rd329, %rd83, %rd329, %p40;
$L__BB10_90:
	cvt.u32.u16 	%r90, %rs311;
	and.b32  	%r71, %r90, 255;
	mov.b32 	%r87, 2;
	mov.b32 	%r88, 31;
	mov.b32 	%r89, -1;
	// begin inline asm
	shfl.sync.down.b32 %r70, %r71, %r87, %r88, %r89;
	// end inline asm
	// begin inline asm
	shfl.sync.down.b32 %r75, %r76, %r87, %r88, %r89;
	// end inline asm
	mov.b64 	{%r81, %r86}, %rd329;
	// begin inline asm
	shfl.sync.down.b32 %r80, %r81, %r87, %r88, %r89;
	// end inline asm
	// begin inline asm
	shfl.sync.down.b32 %r85, %r86, %r87, %r88, %r89;
	// end inline asm
	mov.b64 	%rd87, {%r80, %r85};
	cvt.u16.u32 	%rs68, %r70;
	setp.gt.s32 	%p41, %r48, 29;
	@%p41 bra 	$L__BB10_94;
	and.b16  	%rs145, %rs311, 255;
	setp.eq.s16 	%p42, %rs145, 0;
	and.b16  	%rs146, %rs68, 255;
	setp.eq.s16 	%p43, %rs146, 0;
	or.pred  	%p44, %p42, %p43;
	@%p44 bra 	$L__BB10_93;
	min.s64 	%rd329, %rd87, %rd329;
	mov.b16 	%rs311, 1;
	bra.uni 	$L__BB10_94;
$L__BB10_93:
	setp.eq.s16 	%p45, %rs145, 0;
	selp.b16 	%rs311, %rs68, %rs311, %p45;
	selp.b64 	%rd329, %rd87, %rd329, %p45;
$L__BB10_94:
	cvt.u32.u16 	%r111, %rs311;
	and.b32  	%r92, %r111, 255;
	mov.b32 	%r108, 4;
	mov.b32 	%r109, 31;
	mov.b32 	%r110, -1;
	// begin inline asm
	shfl.sync.down.b32 %r91, %r92, %r108, %r109, %r110;
	// end inline asm
	// begin inline asm
	shfl.sync.down.b32 %r96, %r97, %r108, %r109, %r110;
	// end inline asm
	mov.b64 	{%r102, %r107}, %rd329;
	// begin inline asm
	shfl.sync.down.b32 %r101, %r102, %r108, %r109, %r110;
	// end inline asm
	// begin inline asm
	shfl.sync.down.b32 %r106, %r107, %r108, %r109, %r110;
	// end inline asm
	mov.b64 	%rd91, {%r101, %r106};
	cvt.u16.u32 	%rs71, %r91;
	setp.gt.s32 	%p46, %r48, 27;
	@%p46 bra 	$L__BB10_98;
	and.b16  	%rs149, %rs311, 255;
	setp.eq.s16 	%p47, %rs149, 0;
	and.b16  	%rs150, %rs71, 255;
	setp.eq.s16 	%p48, %rs150, 0;
	or.pred  	%p49, %p47, %p48;
	@%p49 bra 	$L__BB10_97;
	min.s64 	%rd329, %rd91, %rd329;
	mov.b16 	%rs311, 1;
	bra.uni 	$L__BB10_98;
$L__BB10_97:
	setp.eq.s16 	%p50, %rs149, 0;
	selp.b16 	%rs311, %rs71, %rs311, %p50;
	selp.b64 	%rd329, %rd91, %rd329, %p50;
$L__BB10_98:
	cvt.u32.u16 	%r132, %rs311;
	and.b32  	%r113, %r132, 255;
	mov.b32 	%r129, 8;
	mov.b32 	%r130, 31;
	mov.b32 	%r131, -1;
	// begin inline asm
	shfl.sync.down.b32 %r112, %r113, %r129, %r130, %r131;
	// end inline asm
	// begin inline asm
	shfl.sync.down.b32 %r117, %r118, %r129, %r130, %r131;
	// end inline asm
	mov.b64 	{%r123, %r128}, %rd329;
	// begin inline asm
	shfl.sync.down.b32 %r122, %r123, %r129, %r130, %r131;
	// end inline asm
	// begin inline asm
	shfl.sync.down.b32 %r127, %r128, %r129, %r130, %r131;
	// end inline asm
	mov.b64 	%rd95, {%r122, %r127};
	cvt.u16.u32 	%rs74, %r112;
	setp.gt.s32 	%p51, %r48, 23;
	@%p51 bra 	$L__BB10_102;
	and.b16  	%rs153, %rs311, 255;
	setp.eq.s16 	%p52, %rs153, 0;
	and.b16  	%rs154, %rs74, 255;
	setp.eq.s16 	%p53, %rs154, 0;
	or.pred  	%p54, %p52, %p53;
	@%p54 bra 	$L__BB10_101;
	min.s64 	%rd329, %rd95, %rd329;
	mov.b16 	%rs311, 1;
	bra.uni 	$L__BB10_102;
$L__BB10_101:
	setp.eq.s16 	%p55, %rs153, 0;
	selp.b16 	%rs311, %rs74, %rs311, %p55;
	selp.b64 	%rd329, %rd95, %rd329, %p55;
$L__BB10_102:
	cvt.u32.u16 	%r153, %rs311;
	and.b32  	%r134, %r153, 255;
	mov.b32 	%r150, 16;
	mov.b32 	%r151, 31;
	mov.b32 	%r152, -1;
	// begin inline asm
	shfl.sync.down.b32 %r133, %r134, %r150, %r151, %r152;
	// end inline asm
	// begin inline asm
	shfl.sync.down.b32 %r138, %r139, %r150, %r151, %r152;
	// end inline asm
	mov.b64 	{%r144, %r149}, %rd329;
	// begin inline asm
	shfl.sync.down.b32 %r143, %r144, %r150, %r151, %r152;
	// end inline asm
	// begin inline asm
	shfl.sync.down.b32 %r148, %r149, %r150, %r151, %r152;
	// end inline asm
	mov.b64 	%rd99, {%r143, %r148};
	cvt.u16.u32 	%rs77, %r133;
	setp.gt.s32 	%p56, %r48, 15;
	@%p56 bra 	$L__BB10_106;
	and.b16  	%rs157, %rs311, 255;
	setp.eq.s16 	%p57, %rs157, 0;
	and.b16  	%rs158, %rs77, 255;
	setp.eq.s16 	%p58, %rs158, 0;
	or.pred  	%p59, %p57, %p58;
	@%p59 bra 	$L__BB10_105;
	min.s64 	%rd329, %rd99, %rd329;
	mov.b16 	%rs311, 1;
	bra.uni 	$L__BB10_106;
$L__BB10_105:
	setp.eq.s16 	%p60, %rs157, 0;
	selp.b16 	%rs311, %rs77, %rs311, %p60;
	selp.b64 	%rd329, %rd99, %rd329, %p60;
$L__BB10_106:
	setp.ne.s32 	%p61, %r48, 0;
	@%p61 bra 	$L__BB10_108;
	shr.u32 	%r154, %r16, 1;
	and.b32  	%r155, %r154, 496;
	mov.u32 	%r156, _ZZN3cub18CUB_300001_SM_10006detail6reduce28DeviceReduceSingleTileKernelINS2_10policy_hubIN4cuda3std3__45tupleIJblEEEyN6thrust24THRUST_300001_SM_1000_NS8cuda_cub9__find_if7functorIS9_EEE10Policy1000EPS9_SI_iSF_S9_S9_NS7_10__identityEEEvT0_T1_T2_T3_T4_T6_E12temp_storage;
	add.s32 	%r157, %r156, %r155;
	st.shared.u8 	[%r157+8], %rs311;
	st.shared.u64 	[%r157+16], %rd329;
$L__BB10_108:
	bar.sync 	0;
	setp.ne.s32 	%p62, %r16, 0;
	@%p62 bra 	$L__BB10_110;
	ld.shared.u8 	%rs161, [_ZZN3cub18CUB_300001_SM_10006detail6reduce28DeviceReduceSingleTileKernelINS2_10policy_hubIN4cuda3std3__45tupleIJblEEEyN6thrust24THRUST_300001_SM_1000_NS8cuda_cub9__find_if7functorIS9_EEE10Policy1000EPS9_SI_iSF_S9_S9_NS7_10__identityEEEvT0_T1_T2_T3_T4_T6_E12temp_storage+24];
	ld.shared.u64 	%rd202, [_ZZN3cub18CUB_300001_SM_10006detail6reduce28DeviceReduceSingleTileKernelINS2_10policy_hubIN4cuda3std3__45tupleIJblEEEyN6thrust24THRUST_300001_SM_1000_NS8cuda_cub9__find_if7functorIS9_EEE10Policy1000EPS9_SI_iSF_S9_S9_NS7_10__identityEEEvT0_T1_T2_T3_T4_T6_E12temp_storage+32];
	and.b16  	%rs162, %rs311, 255;
	setp.eq.s16 	%p63, %rs162, 0;
	setp.eq.s16 	%p64, %rs161, 0;
	min.s64 	%rd203, %rd202, %rd329;
	selp.b16 	%rs163, %rs311, 1, %p64;
	selp.b16 	%rs164, %rs161, %rs163, %p63;
	and.b16  	%rs165, %rs164, 255;
	selp.b64 	%rd204, %rd329, %rd203, %p64;
	selp.b64 	%rd205, %rd202, %rd204, %p63;
	ld.shared.u8 	%rs166, [_ZZN3cub18CUB_300001_SM_10006detail6reduce28DeviceReduceSingleTileKernelINS2_10policy_hubIN4cuda3std3__45tupleIJblEEEyN6thrust24THRUST_300001_SM_1000_NS8cuda_cub9__find_if7functorIS9_EEE10Policy1000EPS9_SI_iSF_S9_S9_NS7_10__identityEEEvT0_T1_T2_T3_T4_T6_E12temp_storage+40];
	ld.shared.u64 	%rd206, [_ZZN3cub18CUB_300001_SM_10006detail6reduce28DeviceReduceSingleTileKernelINS2_10policy_hubIN4cuda3std3__45tupleIJblEEEyN6thrust24THRUST_300001_SM_1000_NS8cuda_cub9__find_if7functorIS9_EEE10Policy1000EPS9_SI_iSF_S9_S9_NS7_10__identityEEEvT0_T1_T2_T3_T4_T6_E12temp_storage+48];
	setp.eq.s16 	%p65, %rs165, 0;
	setp.eq.s16 	%p66, %rs166, 0;
	min.s64 	%rd207, %rd206, %rd205;
	selp.b16 	%rs167, %rs164, 1, %p66;
	selp.b16 	%rs168, %rs166, %rs167, %p65;
	and.b16  	%rs169, %rs168, 255;
	selp.b64 	%rd208, %rd205, %rd207, %p66;
	selp.b64 	%rd209, %rd206, %rd208, %p65;
	ld.shared.u8 	%rs170, [_ZZN3cub18CUB_300001_SM_10006detail6reduce28DeviceReduceSingleTileKernelINS2_10policy_hubIN4cuda3std3__45tupleIJblEEEyN6thrust24THRUST_300001_SM_1000_NS8cuda_cub9__find_if7functorIS9_EEE10Policy1000EPS9_SI_iSF_S9_S9_NS7_10__identityEEEvT0_T1_T2_T3_T4_T6_E12temp_storage+56];
	ld.shared.u64 	%rd210, [_ZZN3cub18CUB_300001_SM_10006detail6reduce28DeviceReduceSingleTileKernelINS2_10policy_hubIN4cuda3std3__45tupleIJblEEEyN6thrust24THRUST_300001_SM_1000_NS8cuda_cub9__find_if7functorIS9_EEE10Policy1000EPS9_SI_iSF_S9_S9_NS7_10__identityEEEvT0_T1_T2_T3_T4_T6_E12temp_storage+64];
	setp.eq.s16 	%p67, %rs169, 0;
	setp.eq.s16 	%p68, %rs170, 0;
	min.s64 	%rd211, %rd210, %rd209;
	selp.b16 	%rs171, %rs168, 1, %p68;
	selp.b16 	%rs172, %rs170, %rs171, %p67;
	and.b16  	%rs173, %rs172, 255;
	selp.b64 	%rd212, %rd209, %rd211, %p68;
	selp.b64 	%rd213, %rd210, %rd212, %p67;
	ld.shared.u8 	%rs174, [_ZZN3cub18CUB_300001_SM_10006detail6reduce28DeviceReduceSingleTileKernelINS2_10policy_hubIN4cuda3std3__45tupleIJblEEEyN6thrust24THRUST_300001_SM_1000_NS8cuda_cub9__find_if7functorIS9_EEE10Policy1000EPS9_SI_iSF_S9_S9_NS7_10__identityEEEvT0_T1_T2_T3_T4_T6_E12temp_storage+72];
	ld.shared.u64 	%rd214, [_ZZN3cub18CUB_300001_SM_10006detail6reduce28DeviceReduceSingleTileKernelINS2_10policy_hubIN4cuda3std3__45tupleIJblEEEyN6thrust24THRUST_300001_SM_1000_NS8cuda_cub9__find_if7functorIS9_EEE10Policy1000EPS9_SI_iSF_S9_S9_NS7_10__identityEEEvT0_T1_T2_T3_T4_T6_E12temp_storage+80];
	setp.eq.s16 	%p69, %rs173, 0;
	setp.eq.s16 	%p70, %rs174, 0;
	min.s64 	%rd215, %rd214, %rd213;
	selp.b16 	%rs175, %rs172, 1, %p70;
	selp.b16 	%rs176, %rs174, %rs175, %p69;
	and.b16  	%rs177, %rs176, 255;
	selp.b64 	%rd216, %rd213, %rd215, %p70;
	selp.b64 	%rd217, %rd214, %rd216, %p69;
	ld.shared.u8 	%rs178, [_ZZN3cub18CUB_300001_SM_10006detail6reduce28DeviceReduceSingleTileKernelINS2_10policy_hubIN4cuda3std3__45tupleIJblEEEyN6thrust24THRUST_300001_SM_1000_NS8cuda_cub9__find_if7functorIS9_EEE10Policy1000EPS9_SI_iSF_S9_S9_NS7_10__identityEEEvT0_T1_T2_T3_T4_T6_E12temp_storage+88];
	ld.shared.u64 	%rd218, [_ZZN3cub18CUB_300001_SM_10006detail6reduce28DeviceReduceSingleTileKernelINS2_10policy_hubIN4cuda3std3__45tupleIJblEEEyN6thrust24THRUST_300001_SM_1000_NS8cuda_cub9__find_if7functorIS9_EEE10Policy1000EPS9_SI_iSF_S9_S9_NS7_10__identityEEEvT0_T1_T2_T3_T4_T6_E12temp_storage+96];
	setp.eq.s16 	%p71, %rs177, 0;
	setp.eq.s16 	%p72, %rs178, 0;
	min.s64 	%rd219, %rd218, %rd217;
	selp.b16 	%rs179, %rs176, 1, %p72;
	selp.b16 	%rs180, %rs178, %rs179, %p71;
	and.b16  	%rs181, %rs180, 255;
	selp.b64 	%rd220, %rd217, %rd219, %p72;
	selp.b64 	%rd221, %rd218, %rd220, %p71;
	ld.shared.u8 	%rs182, [_ZZN3cub18CUB_300001_SM_10006detail6reduce28DeviceReduceSingleTileKernelINS2_10policy_hubIN4cuda3std3__45tupleIJblEEEyN6thrust24THRUST_300001_SM_1000_NS8cuda_cub9__find_if7functorIS9_EEE10Policy1000EPS9_SI_iSF_S9_S9_NS7_10__identityEEEvT0_T1_T2_T3_T4_T6_E12temp_storage+104];
	ld.shared.u64 	%rd222, [_ZZN3cub18CUB_300001_SM_10006detail6reduce28DeviceReduceSingleTileKernelINS2_10policy_hubIN4cuda3std3__45tupleIJblEEEyN6thrust24THRUST_300001_SM_1000_NS8cuda_cub9__find_if7functorIS9_EEE10Policy1000EPS9_SI_iSF_S9_S9_NS7_10__identityEEEvT0_T1_T2_T3_T4_T6_E12temp_storage+112];
	setp.eq.s16 	%p73, %rs181, 0;
	setp.eq.s16 	%p74, %rs182, 0;
	min.s64 	%rd223, %rd222, %rd221;
	selp.b16 	%rs183, %rs180, 1, %p74;
	selp.b16 	%rs184, %rs182, %rs183, %p73;
	and.b16  	%rs185, %rs184, 255;
	selp.b64 	%rd224, %rd221, %rd223, %p74;
	selp.b64 	%rd225, %rd222, %rd224, %p73;
	ld.shared.u8 	%rs186, [_ZZN3cub18CUB_300001_SM_10006detail6reduce28DeviceReduceSingleTileKernelINS2_10policy_hubIN4cuda3std3__45tupleIJblEEEyN6thrust24THRUST_300001_SM_1000_NS8cuda_cub9__find_if7functorIS9_EEE10Policy1000EPS9_SI_iSF_S9_S9_NS7_10__identityEEEvT0_T1_T2_T3_T4_T6_E12temp_storage+120];
	ld.shared.u64 	%rd226, [_ZZN3cub18CUB_300001_SM_10006detail6reduce28DeviceReduceSingleTileKernelINS2_10policy_hubIN4cuda3std3__45tupleIJblEEEyN6thrust24THRUST_300001_SM_1000_NS8cuda_cub9__find_if7functorIS9_EEE10Policy1000EPS9_SI_iSF_S9_S9_NS7_10__identityEEEvT0_T1_T2_T3_T4_T6_E12temp_storage+128];
	setp.eq.s16 	%p75, %rs185, 0;
	setp.eq.s16 	%p76, %rs186, 0;
	min.s64 	%rd227, %rd226, %rd225;
	selp.b16 	%rs187, %rs184, 1, %p76;
	selp.b16 	%rs311, %rs186, %rs187, %p75;
	selp.b64 	%rd228, %rd225, %rd227, %p76;
	selp.b64 	%rd329, %rd226, %rd228, %p75;
$L__BB10_110:
	mov.u32 	%r391, %tid.x;
	setp.ne.s32 	%p184, %r391, 0;
	@%p184 bra 	$L__BB10_112;
	setp.eq.s16 	%p185, %rs82, 0;
	and.b16  	%rs302, %rs311, 255;
	setp.eq.s16 	%p186, %rs302, 0;
	min.s64 	%rd319, %rd329, %rd106;
	selp.b16 	%rs303, %rs82, 1, %p186;
	selp.b16 	%rs304, %rs311, %rs303, %p185;
	selp.b64 	%rd320, %rd106, %rd319, %p186;
	selp.b64 	%rd321, %rd329, %rd320, %p185;
	st.global.u8 	[%rd1], %rs304;
	st.global.u64 	[%rd1+8], %rd321;
$L__BB10_112:
	ret;

}
	// .globl	_ZN3cub18CUB_300001_SM_10006detail8for_each13static_kernelINS2_12policy_hub_t12policy_500_tEmN6thrust24THRUST_300001_SM_1000_NS8cuda_cub20__uninitialized_fill7functorINS7_10device_ptrIfEEfEEEEvT0_T1_
.visible .entry _ZN3cub18CUB_300001_SM_10006detail8for_each13static_kernelINS2_12policy_hub_t12policy_500_tEmN6thrust24THRUST_300001_SM_1000_NS8cuda_cub20__uninitialized_fill7functorINS7_10device_ptrIfEEfEEEEvT0_T1_(
	.param .u64 _ZN3cub18CUB_300001_SM_10006detail8for_each13static_kernelINS2_12policy_hub_t12policy_500_tEmN6thrust24THRUST_300001_SM_1000_NS8cuda_cub20__uninitialized_fill7functorINS7_10device_ptrIfEEfEEEEvT0_T1__param_0,
	.param .align 8 .b8 _ZN3cub18CUB_300001_SM_10006detail8for_each13static_kernelINS2_12policy_hub_t12policy_500_tEmN6thrust24THRUST_300001_SM_1000_NS8cuda_cub20__uninitialized_fill7functorINS7_10device_ptrIfEEfEEEEvT0_T1__param_1[16]
)
.maxntid 256
{
	.reg .pred 	%p<4>;
	.reg .b16 	%rs<5>;
	.reg .b32 	%r<10>;
	.reg .b32 	%f<3>;
	.reg .b64 	%rd<16>;

	ld.param.f32 	%f2, [_ZN3cub18CUB_300001_SM_10006detail8for_each13static_kernelINS2_12policy_hub_t12policy_500_tEmN6thrust24THRUST_300001_SM_1000_NS8cuda_cub20__uninitialized_fill7functorINS7_10device_ptrIfEEfEEEEvT0_T1__param_1+8];
	ld.param.u64 	%rd4, [_ZN3cub18CUB_300001_SM_10006detail8for_each13static_kernelINS2_12policy_hub_t12policy_500_tEmN6thrust24THRUST_300001_SM_1000_NS8cuda_cub20__uninitialized_fill7functorINS7_10device_ptrIfEEfEEEEvT0_T1__param_1];
	ld.param.u64 	%rd5, [_ZN3cub18CUB_300001_SM_10006detail8for_each13static_kernelINS2_12policy_hub_t12policy_500_tEmN6thrust24THRUST_300001_SM_1000_NS8cuda_cub20__uninitialized_fill7functorINS7_10device_ptrIfEEfEEEEvT0_T1__param_0];
	mov.u32 	%r7, %ctaid.x;
	mul.wide.u32 	%rd1, %r7, 512;
	sub.s64 	%rd2, %rd5, %rd1;
	setp.lt.u64 	%p1, %rd2, 512;
	@%p1 bra 	$L__BB11_2;
	mov.u32 	%r9, %tid.x;
	cvta.to.global.u64 	%rd11, %rd4;
	cvt.u64.u32 	%rd12, %r9;
	add.s64 	%rd13, %rd1, %rd12;
	shl.b64 	%rd14, %rd13, 2;
	add.s64 	%rd15, %rd11, %rd14;
	st.global.f32 	[%rd15], %f2;
	st.global.f32 	[%rd15+1024], %f2;
	bra.uni 	$L__BB11_6;
$L__BB11_2:
	cvta.to.global.u64 	%rd6, %rd4;
	mov.u32 	%r1, %tid.x;
	cvt.u64.u32 	%rd7, %r1;
	setp.le.u64 	%p2, %rd2, %rd7;
	add.s64 	%rd8, %rd1, %rd7;
	shl.b64 	%rd9, %rd8, 2;
	add.s64 	%rd3, %rd6, %rd9;
	@%p2 bra 	$L__BB11_4;
	st.global.f32 	[%rd3], %f2;
$L__BB11_4:
	add.s32 	%r8, %r1, 256;
	cvt.u64.u32 	%rd10, %r8;
	setp.le.u64 	%p3, %rd2, %rd10;
	@%p3 bra 	$L__BB11_6;
	st.global.f32 	[%rd3+1024], %f2;
$L__BB11_6:
	ret;

}
	// .globl	_ZN3cub18CUB_300001_SM_10006detail8for_each13static_kernelINS2_12policy_hub_t12policy_500_tEmN6thrust24THRUST_300001_SM_1000_NS8cuda_cub20__uninitialized_fill7functorINS7_10device_ptrIiEEiEEEEvT0_T1_
.visible .entry _ZN3cub18CUB_300001_SM_10006detail8for_each13static_kernelINS2_12policy_hub_t12policy_500_tEmN6thrust24THRUST_300001_SM_1000_NS8cuda_cub20__uninitialized_fill7functorINS7_10device_ptrIiEEiEEEEvT0_T1_(
	.param .u64 _ZN3cub18CUB_300001_SM_10006detail8for_each13static_kernelINS2_12policy_hub_t12policy_500_tEmN6thrust24THRUST_300001_SM_1000_NS8cuda_cub20__uninitialized_fill7functorINS7_10device_ptrIiEEiEEEEvT0_T1__param_0,
	.param .align 8 .b8 _ZN3cub18CUB_300001_SM_10006detail8for_each13static_kernelINS2_12policy_hub_t12policy_500_tEmN6thrust24THRUST_300001_SM_1000_NS8cuda_cub20__uninitialized_fill7functorINS7_10device_ptrIiEEiEEEEvT0_T1__param_1[16]
)
.maxntid 256
{
	.reg .pred 	%p<4>;
	.reg .b16 	%rs<5>;
	.reg .b32 	%r<12>;
	.reg .b64 	%rd<16>;

	ld.param.u32 	%r3, [_ZN3cub18CUB_300001_SM_10006detail8for_each13static_kernelINS2_12policy_hub_t12policy_500_tEmN6thrust24THRUST_300001_SM_1000_NS8cuda_cub20__uninitialized_fill7functorINS7_10device_ptrIiEEiEEEEvT0_T1__param_1+8];
	ld.param.u64 	%rd4, [_ZN3cub18CUB_300001_SM_10006detail8for_each13static_kernelINS2_12policy_hub_t12policy_500_tEmN6thrust24THRUST_300001_SM_1000_NS8cuda_cub20__uninitialized_fill7functorINS7_10device_ptrIiEEiEEEEvT0_T1__param_1];
	ld.param.u64 	%rd5, [_ZN3cub18CUB_300001_SM_10006detail8for_each13static_kernelINS2_12policy_hub_t12policy_500_tEmN6thrust24THRUST_300001_SM_1000_NS8cuda_cub20__uninitialized_fill7functorINS7_10device_ptrIiEEiEEEEvT0_T1__param_0];
	mov.u32 	%r9, %ctaid.x;
	mul.wide.u32 	%rd1, %r9, 512;
	sub.s64 	%rd2, %rd5, %rd1;
	setp.lt.u64 	%p1, %rd2, 512;
	@%p1 bra 	$L__BB12_2;
	mov.u32 	%r11, %tid.x;
	cvta.to.global.u64 	%rd11, %rd4;
	cvt.u64.u32 	%rd12, %r11;
	add.s64 	%rd13, %rd1, %rd12;
	shl.b64 	%rd14, %rd13, 2;
	add.s64 	%rd15, %rd11, %rd14;
	st.global.u32 	[%rd15], %r3;
	st.global.u32 	[%rd15+1024], %r3;
	bra.uni 	$L__BB12_6;
$L__BB12_2:
	cvta.to.global.u64 	%rd6, %rd4;
	mov.u32 	%r2, %tid.x;
	cvt.u64.u32 	%rd7, %r2;
	setp.le.u64 	%p2, %rd2, %rd7;
	add.s64 	%rd8, %rd1, %rd7;
	shl.b64 	%rd9, %rd8, 2;
	add.s64 	%rd3, %rd6, %rd9;
	@%p2 bra 	$L__BB12_4;
	st.global.u32 	[%rd3], %r3;
$L__BB12_4:
	add.s32 	%r10, %r2, 256;
	cvt.u64.u32 	%rd10, %r10;
	setp.le.u64 	%p3, %rd2, %rd10;
	@%p3 bra 	$L__BB12_6;
	st.global.u32 	[%rd3+1024], %r3;
$L__BB12_6:
	ret;

}


// ===== COMPILED SASS (sm_100) =====

	.target	sm_100

	.elftype	@"ET_EXEC"


//--------------------- .note.nv.tkinfo           --------------------------
	.section	.note.nv.tkinfo,"",@"SHT_NOTE"
	.sectionflags	@"SHF_NOTE_NV_TKINFO"
	.tkinfo
        /*0018*/ 	.word	0x00000002
        /*0030*/ 	.string	""
        /*0030*/ 	.string	"ptxas"
        /*0030*/ 	.string	"Cuda compilation tools, release 13.0, V13.0.88"
        /*0030*/ 	.string	"Build cuda_13.0.r13.0/compiler.36424714_0"
        /*0030*/ 	.string	"-arch sm_100 -m 64 "



//--------------------- .note.nv.cuinfo           --------------------------
	.section	.note.nv.cuinfo,"",@"SHT_NOTE"
	.sectionflags	@"SHF_NOTE_NV_CUINFO"
        /*0018*/ 	.short	0x0002
        /*001a*/ 	.short	0x0064
        /*001c*/ 	.short	0x0082
	.zero		2


//--------------------- .nv.info                  --------------------------
	.section	.nv.info,"",@"SHT_CUDA_INFO"
	.align	4


	//----- nvinfo : EIATTR_REGCOUNT
	.align		4
        /*0000*/ 	.byte	0x04, 0x2f
        /*0002*/ 	.short	(.L_55 - .L_54)
	.align		4
.L_54:
        /*0004*/ 	.word	index@(_Z12setup_kernelP17curandStateXORWOW)
        /*0008*/ 	.word	0x0000001f


	//----- nvinfo : EIATTR_FRAME_SIZE
	.align		4
.L_55:
        /*000c*/ 	.byte	0x04, 0x11
        /*000e*/ 	.short	(.L_57 - .L_56)
	.align		4
.L_56:
        /*0010*/ 	.word	index@(_Z12setup_kernelP17curandStateXORWOW)
        /*0014*/ 	.word	0x00000000


	//----- nvinfo : EIATTR_REGCOUNT
	.align		4
.L_57:
        /*0018*/ 	.byte	0x04, 0x2f
        /*001a*/ 	.short	(.L_59 - .L_58)
	.align		4
.L_58:
        /*001c*/ 	.word	index@(_Z22generate_normal_kernelP17curandStateXORWOWPfS1_)
        /*0020*/ 	.word	0x0000001e


	//----- nvinfo : EIATTR_FRAME_SIZE
	.align		4
.L_59:
        /*0024*/ 	.byte	0x04, 0x11
        /*0026*/ 	.short	(.L_61 - .L_60)
	.align		4
.L_60:
        /*0028*/ 	.word	index@($__internal_1_$__cuda_sm20_sqrt_rn_f32_slowpath)
        /*002c*/ 	.word	0x00000000


	//----- nvinfo : EIATTR_FRAME_SIZE
	.align		4
.L_61:
        /*0030*/ 	.byte	0x04, 0x11
        /*0032*/ 	.short	(.L_63 - .L_62)
	.align		4
.L_62:
        /*0034*/ 	.word	index@(_Z22generate_normal_kernelP17curandStateXORWOWPfS1_)
        /*0038*/ 	.word	0x00000000


	//----- nvinfo : EIATTR_REGCOUNT
	.align		4
.L_63:
        /*003c*/ 	.byte	0x04, 0x2f
        /*003e*/ 	.short	(.L_65 - .L_64)
	.align		4
.L_64:
        /*0040*/ 	.word	index@(_Z11mapFunctionPiPfS0_S0_S0_i)
        /*0044*/ 	.word	0x00000019


	//----- nvinfo : EIATTR_FRAME_SIZE
	.align		4
.L_65:
        /*0048*/ 	.byte	0x04, 0x11
        /*004a*/ 	.short	(.L_67 - .L_66)
	.align		4
.L_66:
        /*004c*/ 	.word	index@($__internal_0_$__cuda_sm20_sqrt_rn_f32_slowpath)
        /*0050*/ 	.word	0x00000000


	//----- nvinfo : EIATTR_FRAME_SIZE
	.align		4
.L_67:
        /*0054*/ 	.byte	0x04, 0x11
        /*0056*/ 	.short	(.L_69 - .L_68)
	.align		4
.L_68:
        /*0058*/ 	.word	index@(_Z11mapFunctionPiPfS0_S0_S0_i)
        /*005c*/ 	.word	0x00000000


	//----- nvinfo : EIATTR_REGCOUNT
	.align		4
.L_69:
        /*0060*/ 	.byte	0x04, 0x2f
        /*0062*/ 	.short	(.L_71 - .L_70)
	.align		4
.L_70:
        /*0064*/ 	.word	index@(_Z6reducePiPfS0_S0_S0_S0_S0_S_S_)
        /*0068*/ 	.word	0x00000014


	//----- nvinfo : EIATTR_FRAME_SIZE
	.align		4
.L_71:
        /*006c*/ 	.byte	0x04, 0x11
        /*006e*/ 	.short	(.L_73 - .L_72)
	.align		4
.L_72:
        /*0070*/ 	.word	index@(_Z6reducePiPfS0_S0_S0_S0_S0_S_S_)
        /*0074*/ 	.word	0x00000000


	//----- nvinfo : EIATTR_REGCOUNT
	.align		4
.L_73:
        /*0078*/ 	.byte	0x04, 0x2f
        /*007a*/ 	.short	(.L_75 - .L_74)
	.align		4
.L_74:
        /*007c*/ 	.word	index@(_ZN3cub18CUB_300001_SM_10006detail11EmptyKernelIvEEvv)
        /*0080*/ 	.word	0x00000004


	//----- nvinfo : EIATTR_FRAME_SIZE
	.align		4
.L_75:
        /*0084*/ 	.byte	0x04, 0x11
        /*0086*/ 	.short	(.L_77 - .L_76)
	.align		4
.L_76:
        /*0088*/ 	.word	index@(_ZN3cub18CUB_300001_SM_10006detail11EmptyKernelIvEEvv)
        /*008c*/ 	.word	0x00000000


	//----- nvinfo : EIATTR_REGCOUNT
	.align		4
.L_77:
        /*0090*/ 	.byte	0x04, 0x2f
        /*0092*/ 	.short	(.L_79 - .L_78)
	.align		4
.L_78:
        /*0094*/ 	.word	index@(_ZN3cub18CUB_300001_SM_10006detail6reduce28DeviceReduceSingleTileKernelINS2_10policy_hubIN4cuda3std3__45tupleIJblEEEjN6thrust24THRUST_300001_SM_1000_NS8cuda_cub9__find_if7functorIS9_EEE10Policy1000ENSB_12zip_iteratorINS8_IJNSD_26transform_input_iterator_tIbNSC_6detail35transform_pair_of_input_iterators_tIbNSB_6detail15normal_iteratorINSB_10device_ptrIiEEEESQ_NS7_8equal_toIiEEEENS7_10__not_fn_tINS7_10__identityEEEEENSB_17counting_iteratorIlNSB_11use_defaultESZ_SZ_EEEEEEEPS9_jSF_S9_S9_SV_EEvT0_T1_T2_T3_T4_T6_)
        /*0098*/ 	.word	0x00000030


	//----- nvinfo : EIATTR_FRAME_SIZE
	.align		4
.L_79:
        /*009c*/ 	.byte	0x04, 0x11
        /*009e*/ 	.short	(.L_81 - .L_80)
	.align		4
.L_80:
        /*00a0*/ 	.word	index@(_ZN3cub18CUB_300001_SM_10006detail6reduce28DeviceReduceSingleTileKernelINS2_10policy_hubIN4cuda3std3__45tupleIJblEEEjN6thrust24THRUST_300001_SM_1000_NS8cuda_cub9__find_if7functorIS9_EEE10Policy1000ENSB_12zip_iteratorINS8_IJNSD_26transform_input_iterator_tIbNSC_6detail35transform_pair_of_input_iterators_tIbNSB_6detail15normal_iteratorINSB_10device_ptrIiEEEESQ_NS7_8equal_toIiEEEENS7_10__not_fn_tINS7_10__identityEEEEENSB_17counting_iteratorIlNSB_11use_defaultESZ_SZ_EEEEEEEPS9_jSF_S9_S9_SV_EEvT0_T1_T2_T3_T4_T6_)
        /*00a4*/ 	.word	0x00000000


	//----- nvinfo : EIATTR_REGCOUNT
	.align		4
.L_81:
        /*00a8*/ 	.byte	0x04, 0x2f
        /*00aa*/ 	.short	(.L_83 - .L_82)
	.align		4
.L_82:
        /*00ac*/ 	.word	index@(_ZN3cub18CUB_300001_SM_10006detail6reduce18DeviceReduceKernelINS2_10policy_hubIN4cuda3std3__45tupleIJblEEEjN6thrust24THRUST_300001_SM_1000_NS8cuda_cub9__find_if7functorIS9_EEE10Policy1000ENSB_12zip_iteratorINS8_IJNSD_26transform_input_iterator_tIbNSC_6detail35transform_pair_of_input_iterators_tIbNSB_6detail15normal_iteratorINSB_10device_ptrIiEEEESQ_NS7_8equal_toIiEEEENS7_10__not_fn_tINS7_10__identityEEEEENSB_17counting_iteratorIlNSB_11use_defaultESZ_SZ_EEEEEEEjSF_S9_SV_EEvT0_PT3_T1_NS0_13GridEvenShareIS16_EET2_T4_)
        /*00b0*/ 	.word	0x00000020


	//----- nvinfo : EIATTR_FRAME_SIZE
	.align		4
.L_83:
        /*00b4*/ 	.byte	0x04, 0x11
        /*00b6*/ 	.short	(.L_85 - .L_84)
	.align		4
.L_84:
        /*00b8*/ 	.word	index@(_ZN3cub18CUB_300001_SM_10006detail6reduce18DeviceReduceKernelINS2_10policy_hubIN4cuda3std3__45tupleIJblEEEjN6thrust24THRUST_300001_SM_1000_NS8cuda_cub9__find_if7functorIS9_EEE10Policy1000ENSB_12zip_iteratorINS8_IJNSD_26transform_input_iterator_tIbNSC_6detail35transform_pair_of_input_iterators_tIbNSB_6detail15normal_iteratorINSB_10device_ptrIiEEEESQ_NS7_8equal_toIiEEEENS7_10__not_fn_tINS7_10__identityEEEEENSB_17counting_iteratorIlNSB_11use_defaultESZ_SZ_EEEEEEEjSF_S9_SV_EEvT0_PT3_T1_NS0_13GridEvenShareIS16_EET2_T4_)
        /*00bc*/ 	.word	0x00000000


	//----- nvinfo : EIATTR_REGCOUNT
	.align		4
.L_85:
        /*00c0*/ 	.byte	0x04, 0x2f
        /*00c2*/ 	.short	(.L_87 - .L_86)
	.align		4
.L_86:
        /*00c4*/ 	.word	index@(_ZN3cub18CUB_300001_SM_10006detail6reduce28DeviceReduceSingleTileKernelINS2_10policy_hubIN4cuda3std3__45tupleIJblEEEjN6thrust24THRUST_300001_SM_1000_NS8cuda_cub9__find_if7functorIS9_EEE10Policy1000EPS9_SI_iSF_S9_S9_NS7_10__identityEEEvT0_T1_T2_T3_T4_T6_)
        /*00c8*/ 	.word	0x0000001c


	//----- nvinfo : EIATTR_FRAME_SIZE
	.align		4
.L_87:
        /*00cc*/ 	.byte	0x04, 0x11
        /*00ce*/ 	.short	(.L_89 - .L_88)
	.align		4
.L_88:
        /*00d0*/ 	.word	index@(_ZN3cub18CUB_300001_SM_10006detail6reduce28DeviceReduceSingleTileKernelINS2_10policy_hubIN4cuda3std3__45tupleIJblEEEjN6thrust24THRUST_300001_SM_1000_NS8cuda_cub9__find_if7functorIS9_EEE10Policy1000EPS9_SI_iSF_S9_S9_NS7_10__identityEEEvT0_T1_T2_T3_T4_T6_)
        /*00d4*/ 	.word	0x00000000


	//----- nvinfo : EIATTR_REGCOUNT
	.align		4
.L_89:
        /*00d8*/ 	.byte	0x04, 0x2f
        /*00da*/ 	.short	(.L_91 - .L_90)
	.align		4
.L_90:
        /*00dc*/ 	.word	index@(_ZN3cub18CUB_300001_SM_10006detail6reduce28DeviceReduceSingleTileKernelINS2_10policy_hubIN4cuda3std3__45tupleIJblEEEyN6thrust24THRUST_300001_SM_1000_NS8cuda_cub9__find_if7functorIS9_EEE10Policy1000ENSB_12zip_iteratorINS8_IJNSD_26transform_input_iterator_tIbNSC_6detail35transform_pair_of_input_iterators_tIbNSB_6detail15normal_iteratorINSB_10device_ptrIiEEEESQ_NS7_8equal_toIiEEEENS7_10__not_fn_tINS7_10__identityEEEEENSB_17counting_iteratorIlNSB_11use_defaultESZ_SZ_EEEEEEEPS9_ySF_S9_S9_SV_EEvT0_T1_T2_T3_T4_T6_)
        /*00e0*/ 	.word	0x00000027


	//----- nvinfo : EIATTR_FRAME_SIZE
	.align		4
.L_91:
        /*00e4*/ 	.byte	0x04, 0x11
        /*00e6*/ 	.short	(.L_93 - .L_92)
	.align		4
.L_92:
        /*00e8*/ 	.word	index@(_ZN3cub18CUB_300001_SM_10006detail6reduce28DeviceReduceSingleTileKernelINS2_10policy_hubIN4cuda3std3__45tupleIJblEEEyN6thrust24THRUST_300001_SM_1000_NS8cuda_cub9__find_if7functorIS9_EEE10Policy1000ENSB_12zip_iteratorINS8_IJNSD_26transform_input_iterator_tIbNSC_6detail35transform_pair_of_input_iterators_tIbNSB_6detail15normal_iteratorINSB_10device_ptrIiEEEESQ_NS7_8equal_toIiEEEENS7_10__not_fn_tINS7_10__identityEEEEENSB_17counting_iteratorIlNSB_11use_defaultESZ_SZ_EEEEEEEPS9_ySF_S9_S9_SV_EEvT0_T1_T2_T3_T4_T6_)
        /*00ec*/ 	.word	0x00000000


	//----- nvinfo : EIATTR_REGCOUNT
	.align		4
.L_93:
        /*00f0*/ 	.byte	0x04, 0x2f
        /*00f2*/ 	.short	(.L_95 - .L_94)
	.align		4
.L_94:
        /*00f4*/ 	.word	index@(_ZN3cub18CUB_300001_SM_10006detail6reduce18DeviceReduceKernelINS2_10policy_hubIN4cuda3std3__45tupleIJblEEEyN6thrust24THRUST_300001_SM_1000_NS8cuda_cub9__find_if7functorIS9_EEE10Policy1000ENSB_12zip_iteratorINS8_IJNSD_26transform_input_iterator_tIbNSC_6detail35transform_pair_of_input_iterators_tIbNSB_6detail15normal_iteratorINSB_10device_ptrIiEEEESQ_NS7_8equal_toIiEEEENS7_10__not_fn_tINS7_10__identityEEEEENSB_17counting_iteratorIlNSB_11use_defaultESZ_SZ_EEEEEEEySF_S9_SV_EEvT0_PT3_T1_NS0_13GridEvenShareIS16_EET2_T4_)
        /*00f8*/ 	.word	0x0000001f


	//----- nvinfo : EIATTR_FRAME_SIZE
	.align		4
.L_95:
        /*00fc*/ 	.byte	0x04, 0x11
        /*00fe*/ 	.short	(.L_97 - .L_96)
	.align		4
.L_96:
        /*0100*/ 	.word	index@(_ZN3cub18CUB_300001_SM_10006detail6reduce18DeviceReduceKernelINS2_10policy_hubIN4cuda3std3__45tupleIJblEEEyN6thrust24THRUST_300001_SM_1000_NS8cuda_cub9__find_if7functorIS9_EEE10Policy1000ENSB_12zip_iteratorINS8_IJNSD_26transform_input_iterator_tIbNSC_6detail35transform_pair_of_input_iterators_tIbNSB_6detail15normal_iteratorINSB_10device_ptrIiEEEESQ_NS7_8equal_toIiEEEENS7_10__not_fn_tINS7_10__identityEEEEENSB_17counting_iteratorIlNSB_11use_defaultESZ_SZ_EEEEEEEySF_S9_SV_EEvT0_PT3_T1_NS0_13GridEvenShareIS16_EET2_T4_)
        /*0104*/ 	.word	0x00000000


	//----- nvinfo : EIATTR_REGCOUNT
	.align		4
.L_97:
        /*0108*/ 	.byte	0x04, 0x2f
        /*010a*/ 	.short	(.L_99 - .L_98)
	.align		4
.L_98:
        /*010c*/ 	.word	index@(_ZN3cub18CUB_300001_SM_10006detail6reduce28DeviceReduceSingleTileKernelINS2_10policy_hubIN4cuda3std3__45tupleIJblEEEyN6thrust24THRUST_300001_SM_1000_NS8cuda_cub9__find_if7functorIS9_EEE10Policy1000EPS9_SI_iSF_S9_S9_NS7_10__identityEEEvT0_T1_T2_T3_T4_T6_)
        /*0110*/ 	.word	0x0000001c


	//----- nvinfo : EIATTR_FRAME_SIZE
	.align		4
.L_99:
        /*0114*/ 	.byte	0x04, 0x11
        /*0116*/ 	.short	(.L_101 - .L_100)
	.align		4
.L_100:
        /*0118*/ 	.word	index@(_ZN3cub18CUB_300001_SM_10006detail6reduce28DeviceReduceSingleTileKernelINS2_10policy_hubIN4cuda3std3__45tupleIJblEEEyN6thrust24THRUST_300001_SM_1000_NS8cuda_cub9__find_if7functorIS9_EEE10Policy1000EPS9_SI_iSF_S9_S9_NS7_10__identityEEEvT0_T1_T2_T3_T4_T6_)
        /*011c*/ 	.word	0x00000000


	//----- nvinfo : EIATTR_REGCOUNT
	.align		4
.L_101:
        /*0120*/ 	.byte	0x04, 0x2f
        /*0122*/ 	.short	(.L_103 - .L_102)
	.align		4
.L_102:
        /*0124*/ 	.word	index@(_ZN3cub18CUB_300001_SM_10006detail8for_each13static_kernelINS2_12policy_hub_t12policy_500_tEmN6thrust24THRUST_300001_SM_1000_NS8cuda_cub20__uninitialized_fill7functorINS7_10device_ptrIfEEfEEEEvT0_T1_)
        /*0128*/ 	.word	0x00000008


	//----- nvinfo : EIATTR_FRAME_SIZE
	.align		4
.L_103:
        /*012c*/ 	.byte	0x04, 0x11
        /*012e*/ 	.short	(.L_105 - .L_104)
	.align		4
.L_104:
        /*0130*/ 	.word	index@(_ZN3cub18CUB_300001_SM_10006detail8for_each13static_kernelINS2_12policy_hub_t12policy_500_tEmN6thrust24THRUST_300001_SM_1000_NS8cuda_cub20__uninitialized_fill7functorINS7_10device_ptrIfEEfEEEEvT0_T1_)
        /*0134*/ 	.word	0x00000000


	//----- nvinfo : EIATTR_REGCOUNT
	.align		4
.L_105:
        /*0138*/ 	.byte	0x04, 0x2f
        /*013a*/ 	.short	(.L_107 - .L_106)
	.align		4
.L_106:
        /*013c*/ 	.word	index@(_ZN3cub18CUB_300001_SM_10006detail8for_each13static_kernelINS2_12policy_hub_t12policy_500_tEmN6thrust24THRUST_300001_SM_1000_NS8cuda_cub20__uninitialized_fill7functorINS7_10device_ptrIiEEiEEEEvT0_T1_)
        /*0140*/ 	.word	0x00000008


	//----- nvinfo : EIATTR_FRAME_SIZE
	.align		4
.L_107:
        /*0144*/ 	.byte	0x04, 0x11
        /*0146*/ 	.short	(.L_109 - .L_108)
	.align		4
.L_108:
        /*0148*/ 	.word	index@(_ZN3cub18CUB_300001_SM_10006detail8for_each13static_kernelINS2_12policy_hub_t12policy_500_tEmN6thrust24THRUST_300001_SM_1000_NS8cuda_cub20__uninitialized_fill7functorINS7_10device_ptrIiEEiEEEEvT0_T1_)
        /*014c*/ 	.word	0x00000000


	//----- nvinfo : EIATTR_MIN_STACK_SIZE
	.align		4
.L_109:
        /*0150*/ 	.byte	0x04, 0x12
        /*0152*/ 	.short	(.L_111 - .L_110)
	.align		4
.L_110:
        /*0154*/ 	.word	index@(_ZN3cub18CUB_300001_SM_10006detail8for_each13static_kernelINS2_12policy_hub_t12policy_500_tEmN6thrust24THRUST_300001_SM_1000_NS8cuda_cub20__uninitialized_fill7functorINS7_10device_ptrIiEEiEEEEvT0_T1_)
        /*0158*/ 	.word	0x00000000


	//----- nvinfo : EIATTR_MIN_STACK_SIZE
	.align		4
.L_111:
        /*015c*/ 	.byte	0x04, 0x12
        /*015e*/ 	.short	(.L_113 - .L_112)
	.align		4
.L_112:
        /*0160*/ 	.word	index@(_ZN3cub18CUB_300001_SM_10006detail8for_each13static_kernelINS2_12policy_hub_t12policy_500_tEmN6thrust24THRUST_300001_SM_1000_NS8cuda_cub20__uninitialized_fill7functorINS7_10device_ptrIfEEfEEEEvT0_T1_)
        /*0164*/ 	.word	0x00000000


	//----- nvinfo : EIATTR_MIN_STACK_SIZE
	.align		4
.L_113:
        /*0168*/ 	.byte	0x04, 0x12
        /*016a*/ 	.short	(.L_115 - .L_114)
	.align		4
.L_114:
        /*016c*/ 	.word	index@(_ZN3cub18CUB_300001_SM_10006detail6reduce28DeviceReduceSingleTileKernelINS2_10policy_hubIN4cuda3std3__45tupleIJblEEEyN6thrust24THRUST_300001_SM_1000_NS8cuda_cub9__find_if7functorIS9_EEE10Policy1000EPS9_SI_iSF_S9_S9_NS7_10__identityEEEvT0_T1_T2_T3_T4_T6_)
        /*0170*/ 	.word	0x00000000


	//----- nvinfo : EIATTR_MIN_STACK_SIZE
	.align		4
.L_115:
        /*0174*/ 	.byte	0x04, 0x12
        /*0176*/ 	.short	(.L_117 - .L_116)
	.align		4
.L_116:
        /*0178*/ 	.word	index@(_ZN3cub18CUB_300001_SM_10006detail6reduce18DeviceReduceKernelINS2_10policy_hubIN4cuda3std3__45tupleIJblEEEyN6thrust24THRUST_300001_SM_1000_NS8cuda_cub9__find_if7functorIS9_EEE10Policy1000ENSB_12zip_iteratorINS8_IJNSD_26transform_input_iterator_tIbNSC_6detail35transform_pair_of_input_iterators_tIbNSB_6detail15normal_iteratorINSB_10device_ptrIiEEEESQ_NS7_8equal_toIiEEEENS7_10__not_fn_tINS7_10__identityEEEEENSB_17counting_iteratorIlNSB_11use_defaultESZ_SZ_EEEEEEEySF_S9_SV_EEvT0_PT3_T1_NS0_13GridEvenShareIS16_EET2_T4_)
        /*017c*/ 	.word	0x00000000


	//----- nvinfo : EIATTR_MIN_STACK_SIZE
	.align		4
.L_117:
        /*0180*/ 	.byte	0x04, 0x12
        /*0182*/ 	.short	(.L_119 - .L_118)
	.align		4
.L_118:
        /*0184*/ 	.word	index@(_ZN3cub18CUB_300001_SM_10006detail6reduce28DeviceReduceSingleTileKernelINS2_10policy_hubIN4cuda3std3__45tupleIJblEEEyN6thrust24THRUST_300001_SM_1000_NS8cuda_cub9__find_if7functorIS9_EEE10Policy1000ENSB_12zip_iteratorINS8_IJNSD_26transform_input_iterator_tIbNSC_6detail35transform_pair_of_input_iterators_tIbNSB_6detail15normal_iteratorINSB_10device_ptrIiEEEESQ_NS7_8equal_toIiEEEENS7_10__not_fn_tINS7_10__identityEEEEENSB_17counting_iteratorIlNSB_11use_defaultESZ_SZ_EEEEEEEPS9_ySF_S9_S9_SV_EEvT0_T1_T2_T3_T4_T6_)
        /*0188*/ 	.word	0x00000000


	//----- nvinfo : EIATTR_MIN_STACK_SIZE
	.align		4
.L_119:
        /*018c*/ 	.byte	0x04, 0x12
        /*018e*/ 	.short	(.L_121 - .L_120)
	.align		4
.L_120:
        /*0190*/ 	.word	index@(_ZN3cub18CUB_300001_SM_10006detail6reduce28DeviceReduceSingleTileKernelINS2_10policy_hubIN4cuda3std3__45tupleIJblEEEjN6thrust24THRUST_300001_SM_1000_NS8cuda_cub9__find_if7functorIS9_EEE10Policy1000EPS9_SI_iSF_S9_S9_NS7_10__identityEEEvT0_T1_T2_T3_T4_T6_)
        /*0194*/ 	.word	0x00000000


	//----- nvinfo : EIATTR_MIN_STACK_SIZE
	.align		4
.L_121:
        /*0198*/ 	.byte	0x04, 0x12
        /*019a*/ 	.short	(.L_123 - .L_122)
	.align		4
.L_122:
        /*019c*/ 	.word	index@(_ZN3cub18CUB_300001_SM_10006detail6reduce18DeviceReduceKernelINS2_10policy_hubIN4cuda3std3__45tupleIJblEEEjN6thrust24THRUST_300001_SM_1000_NS8cuda_cub9__find_if7functorIS9_EEE10Policy1000ENSB_12zip_iteratorINS8_IJNSD_26transform_input_iterator_tIbNSC_6detail35transform_pair_of_input_iterators_tIbNSB_6detail15normal_iteratorINSB_10device_ptrIiEEEESQ_NS7_8equal_toIiEEEENS7_10__not_fn_tINS7_10__identityEEEEENSB_17counting_iteratorIlNSB_11use_defaultESZ_SZ_EEEEEEEjSF_S9_SV_EEvT0_PT3_T1_NS0_13GridEvenShareIS16_EET2_T4_)
        /*01a0*/ 	.word	0x00000000


	//----- nvinfo : EIATTR_MIN_STACK_SIZE
	.align		4
.L_123:
        /*01a4*/ 	.byte	0x04, 0x12
        /*01a6*/ 	.short	(.L_125 - .L_124)
	.align		4
.L_124:
        /*01a8*/ 	.word	index@(_ZN3cub18CUB_300001_SM_10006detail6reduce28DeviceReduceSingleTileKernelINS2_10policy_hubIN4cuda3std3__45tupleIJblEEEjN6thrust24THRUST_300001_SM_1000_NS8cuda_cub9__find_if7functorIS9_EEE10Policy1000ENSB_12zip_iteratorINS8_IJNSD_26transform_input_iterator_tIbNSC_6detail35transform_pair_of_input_iterators_tIbNSB_6detail15normal_iteratorINSB_10device_ptrIiEEEESQ_NS7_8equal_toIiEEEENS7_10__not_fn_tINS7_10__identityEEEEENSB_17counting_iteratorIlNSB_11use_defaultESZ_SZ_EEEEEEEPS9_jSF_S9_S9_SV_EEvT0_T1_T2_T3_T4_T6_)
        /*01ac*/ 	.word	0x00000000


	//----- nvinfo : EIATTR_MIN_STACK_SIZE
	.align		4
.L_125:
        /*01b0*/ 	.byte	0x04, 0x12
        /*01b2*/ 	.short	(.L_127 - .L_126)
	.align		4
.L_126:
        /*01b4*/ 	.word	index@(_ZN3cub18CUB_300001_SM_10006detail11EmptyKernelIvEEvv)
        /*01b8*/ 	.word	0x00000000


	//----- nvinfo : EIATTR_MIN_STACK_SIZE
	.align		4
.L_127:
        /*01bc*/ 	.byte	0x04, 0x12
        /*01be*/ 	.short	(.L_129 - .L_128)
	.align		4
.L_128:
        /*01c0*/ 	.word	index@(_Z6reducePiPfS0_S0_S0_S0_S0_S_S_)
        /*01c4*/ 	.word	0x00000000


	//----- nvinfo : EIATTR_MIN_STACK_SIZE
	.align		4
.L_129:
        /*01c8*/ 	.byte	0x04, 0x12
        /*01ca*/ 	.short	(.L_131 - .L_130)
	.align		4
.L_130:
        /*01cc*/ 	.word	index@(_Z11mapFunctionPiPfS0_S0_S0_i)
        /*01d0*/ 	.word	0x00000000


	//----- nvinfo : EIATTR_MIN_STACK_SIZE
	.align		4
.L_131:
        /*01d4*/ 	.byte	0x04, 0x12
        /*01d6*/ 	.short	(.L_133 - .L_132)
	.align		4
.L_132:
        /*01d8*/ 	.word	index@(_Z22generate_normal_kernelP17curandStateXORWOWPfS1_)
        /*01dc*/ 	.word	0x00000000


	//----- nvinfo : EIATTR_MIN_STACK_SIZE
	.align		4
.L_133:
        /*01e0*/ 	.byte	0x04, 0x12
        /*01e2*/ 	.short	(.L_135 - .L_134)
	.align		4
.L_134:
        /*01e4*/ 	.word	index@(_Z12setup_kernelP17curandStateXORWOW)
        /*01e8*/ 	.word	0x00000000
.L_135:


//--------------------- .nv.compat                --------------------------
	.section	.nv.compat,"",@"SHT_CUDA_COMPAT_INFO"
	.align	4
        /*0000*/ 	.byte	0x02, 0x09, 0x00, 0x00, 0x02, 0x02, 0x01, 0x00, 0x02, 0x05, 0x05, 0x00, 0x03, 0x07, 0x01, 0x01
        /*0010*/ 	.byte	0x02, 0x03, 0x00, 0x00, 0x02, 0x06, 0x01, 0x00, 0x04, 0x0b, 0x08, 0x00, 0x01, 0x00, 0x00, 0x00
        /*0020*/ 	.byte	0x00, 0x00, 0x00, 0x00


//--------------------- .nv.info._ZN3cub18CUB_300001_SM_10006detail8for_each13static_kernelINS2_12policy_hub_t12policy_500_tEmN6thrust24THRUST_300001_SM_1000_NS8cuda_cub20__uninitialized_fill7functorINS7_10device_ptrIiEEiEEEEvT0_T1_ --------------------------
	.section	.nv.info._ZN3cub18CUB_300001_SM_10006detail8for_each13static_kernelINS2_12policy_hub_t12policy_500_tEmN6thrust24THRUST_300001_SM_1000_NS8cuda_cub20__uninitialized_fill7functorINS7_10device_ptrIiEEiEEEEvT0_T1_,"",@"SHT_CUDA_INFO"
	.sectionflags	@""
	.align	4


	//----- nvinfo : EIATTR_CUDA_API_VERSION
	.align		4
        /*0000*/ 	.byte	0x04, 0x37
        /*0002*/ 	.short	(.L_137 - .L_136)
.L_136:
        /*0004*/ 	.word	0x00000082


	//----- nvinfo : EIATTR_KPARAM_INFO
	.align		4
.L_137:
        /*0008*/ 	.byte	0x04, 0x17
        /*000a*/ 	.short	(.L_139 - .L_138)
.L_138:
        /*000c*/ 	.word	0x00000000
        /*0010*/ 	.short	0x0001
        /*0012*/ 	.short	0x0008
        /*0014*/ 	.byte	0x00, 0xf0, 0x41, 0x00


	//----- nvinfo : EIATTR_KPARAM_INFO
	.align		4
.L_139:
        /*0018*/ 	.byte	0x04, 0x17
        /*001a*/ 	.short	(.L_141 - .L_140)
.L_140:
        /*001c*/ 	.word	0x00000000
        /*0020*/ 	.short	0x0000
        /*0022*/ 	.short	0x0000
        /*0024*/ 	.byte	0x00, 0xf0, 0x21, 0x00


	//----- nvinfo : EIATTR_SPARSE_MMA_MASK
	.align		4
.L_141:
        /*0028*/ 	.byte	0x03, 0x50
        /*002a*/ 	.short	0x0000


	//----- nvinfo : EIATTR_MAXREG_COUNT
	.align		4
        /*002c*/ 	.byte	0x03, 0x1b
        /*002e*/ 	.short	0x00ff


	//----- nvinfo : EIATTR_MERCURY_ISA_VERSION
	.align		4
        /*0030*/ 	.byte	0x03, 0x5f
        /*0032*/ 	.short	0x0101


	//----- nvinfo : EIATTR_VRC_CTA_INIT_COUNT
	.align		4
        /*0034*/ 	.byte	0x02, 0x4a
	.zero		1
	.zero		1


	//----- nvinfo : EIATTR_EXIT_INSTR_OFFSETS
	.align		4
        /*0038*/ 	.byte	0x04, 0x1c
        /*003a*/ 	.short	(.L_143 - .L_142)


	//   ....[0]....
.L_142:
        /*003c*/ 	.word	0x00000130


	//   ....[1]....
        /*0040*/ 	.word	0x00000230


	//   ....[2]....
        /*0044*/ 	.word	0x00000260


	//----- nvinfo : EIATTR_MAX_THREADS
	.align		4
.L_143:
        /*0048*/ 	.byte	0x04, 0x05
        /*004a*/ 	.short	(.L_145 - .L_144)
.L_144:
        /*004c*/ 	.word	0x00000100
        /*0050*/ 	.word	0x00000001
        /*0054*/ 	.word	0x00000001


	//----- nvinfo : EIATTR_CBANK_PARAM_SIZE
	.align		4
.L_145:
        /*0058*/ 	.byte	0x03, 0x19
        /*005a*/ 	.short	0x0018


	//----- nvinfo : EIATTR_PARAM_CBANK
	.align		4
        /*005c*/ 	.byte	0x04, 0x0a
        /*005e*/ 	.short	(.L_147 - .L_146)
	.align		4
.L_146:
        /*0060*/ 	.word	index@(.nv.constant0._ZN3cub18CUB_300001_SM_10006detail8for_each13static_kernelINS2_12policy_hub_t12policy_500_tEmN6thrust24THRUST_300001_SM_1000_NS8cuda_cub20__uninitialized_fill7functorINS7_10device_ptrIiEEiEEEEvT0_T1_)
        /*0064*/ 	.short	0x0380
        /*0066*/ 	.short	0x0018


	//----- nvinfo : EIATTR_SW_WAR
	.align		4
.L_147:
        /*0068*/ 	.byte	0x04, 0x36
        /*006a*/ 	.short	(.L_149 - .L_148)
.L_148:
        /*006c*/ 	.word	0x00000008
.L_149:


//--------------------- .nv.info._ZN3cub18CUB_300001_SM_10006detail8for_each13static_kernelINS2_12policy_hub_t12policy_500_tEmN6thrust24THRUST_300001_SM_1000_NS8cuda_cub20__uninitialized_fill7functorINS7_10device_ptrIfEEfEEEEvT0_T1_ --------------------------
	.section	.nv.info._ZN3cub18CUB_300001_SM_10006detail8for_each13static_kernelINS2_12policy_hub_t12policy_500_tEmN6thrust24THRUST_300001_SM_1000_NS8cuda_cub20__uninitialized_fill7functorINS7_10device_ptrIfEEfEEEEvT0_T1_,"",@"SHT_CUDA_INFO"
	.sectionflags	@""
	.align	4


	//----- nvinfo : EIATTR_CUDA_API_VERSION
	.align		4
        /*0000*/ 	.byte	0x04, 0x37
        /*0002*/ 	.short	(.L_151 - .L_150)
.L_150:
        /*0004*/ 	.word	0x00000082


	//----- nvinfo : EIATTR_KPARAM_INFO
	.align		4
.L_151:
        /*0008*/ 	.byte	0x04, 0x17
        /*000a*/ 	.short	(.L_153 - .L_152)
.L_152:
        /*000c*/ 	.word	0x00000000
        /*0010*/ 	.short	0x0001
        /*0012*/ 	.short	0x0008
        /*0014*/ 	.byte	0x00, 0xf0, 0x41, 0x00


	//----- nvinfo : EIATTR_KPARAM_INFO
	.align		4
.L_153:
        /*0018*/ 	.byte	0x04, 0x17
        /*001a*/ 	.short	(.L_155 - .L_154)
.L_154:
        /*001c*/ 	.word	0x00000000
        /*0020*/ 	.short	0x0000
        /*0022*/ 	.short	0x0000
        /*0024*/ 	.byte	0x00, 0xf0, 0x21, 0x00


	//----- nvinfo : EIATTR_SPARSE_MMA_MASK
	.align		4
.L_155:
        /*0028*/ 	.byte	0x03, 0x50
        /*002a*/ 	.short	0x0000


	//----- nvinfo : EIATTR_MAXREG_COUNT
	.align		4
        /*002c*/ 	.byte	0x03, 0x1b
        /*002e*/ 	.short	0x00ff


	//----- nvinfo : EIATTR_MERCURY_ISA_VERSION
	.align		4
        /*0030*/ 	.byte	0x03, 0x5f
        /*0032*/ 	.short	0x0101


	//----- nvinfo : EIATTR_VRC_CTA_INIT_COUNT
	.align		4
        /*0034*/ 	.byte	0x02, 0x4a
	.zero		1
	.zero		1


	//----- nvinfo : EIATTR_EXIT_INSTR_OFFSETS
	.align		4
        /*0038*/ 	.byte	0x04, 0x1c
        /*003a*/ 	.short	(.L_157 - .L_156)


	//   ....[0]....
.L_156:
        /*003c*/ 	.word	0x00000130


	//   ....[1]....
        /*0040*/ 	.word	0x00000230


	//   ....[2]....
        /*0044*/ 	.word	0x00000260


	//----- nvinfo : EIATTR_MAX_THREADS
	.align		4
.L_157:
        /*0048*/ 	.byte	0x04, 0x05
        /*004a*/ 	.short	(.L_159 - .L_158)
.L_158:
        /*004c*/ 	.word	0x00000100
        /*0050*/ 	.word	0x00000001
        /*0054*/ 	.word	0x00000001


	//----- nvinfo : EIATTR_CBANK_PARAM_SIZE
	.align		4
.L_159:
        /*0058*/ 	.byte	0x03, 0x19
        /*005a*/ 	.short	0x0018


	//----- nvinfo : EIATTR_PARAM_CBANK
	.align		4
        /*005c*/ 	.byte	0x04, 0x0a
        /*005e*/ 	.short	(.L_161 - .L_160)
	.align		4
.L_160:
        /*0060*/ 	.word	index@(.nv.constant0._ZN3cub18CUB_300001_SM_10006detail8for_each13static_kernelINS2_12policy_hub_t12policy_500_tEmN6thrust24THRUST_300001_SM_1000_NS8cuda_cub20__uninitialized_fill7functorINS7_10device_ptrIfEEfEEEEvT0_T1_)
        /*0064*/ 	.short	0x0380
        /*0066*/ 	.short	0x0018


	//----- nvinfo : EIATTR_SW_WAR
	.align		4
.L_161:
        /*0068*/ 	.byte	0x04, 0x36
        /*006a*/ 	.short	(.L_163 - .L_162)
.L_162:
        /*006c*/ 	.word	0x00000008
.L_163:


//--------------------- .nv.info._ZN3cub18CUB_300001_SM_10006detail6reduce28DeviceReduceSingleTileKernelINS2_10policy_hubIN4cuda3std3__45tupleIJblEEEyN6thrust24THRUST_300001_SM_1000_NS8cuda_cub9__find_if7functorIS9_EEE10Policy1000EPS9_SI_iSF_S9_S9_NS7_10__identityEEEvT0_T1_T2_T3_T4_T6_ --------------------------
	.section	.nv.info._ZN3cub18CUB_300001_SM_10006detail6reduce28DeviceReduceSingleTileKernelINS2_10policy_hubIN4cuda3std3__45tupleIJblEEEyN6thrust24THRUST_300001_SM_1000_NS8cuda_cub9__find_if7functorIS9_EEE10Policy1000EPS9_SI_iSF_S9_S9_NS7_10__identityEEEvT0_T1_T2_T3_T4_T6_,"",@"SHT_CUDA_INFO"
	.sectionflags	@""
	.align	4


	//----- nvinfo : EIATTR_CUDA_API_VERSION
	.align		4
        /*0000*/ 	.byte	0x04, 0x37
        /*0002*/ 	.short	(.L_165 - .L_164)
.L_164:
        /*0004*/ 	.word	0x00000082


	//----- nvinfo : EIATTR_KPARAM_INFO
	.align		4
.L_165:
        /*0008*/ 	.byte	0x04, 0x17
        /*000a*/ 	.short	(.L_167 - .L_166)
.L_166:
        /*000c*/ 	.word	0x00000000
        /*0010*/ 	.short	0x0005
        /*0012*/ 	.short	0x0028
        /*0014*/ 	.byte	0x00, 0xf0, 0x05, 0x00


	//----- nvinfo : EIATTR_KPARAM_INFO
	.align		4
.L_167:
        /*0018*/ 	.byte	0x04, 0x17
        /*001a*/ 	.short	(.L_169 - .L_168)
.L_168:
        /*001c*/ 	.word	0x00000000
        /*0020*/ 	.short	0x0004
        /*0022*/ 	.short	0x0018
        /*0024*/ 	.byte	0x00, 0xf0, 0x41, 0x00


	//----- nvinfo : EIATTR_KPARAM_INFO
	.align		4
.L_169:
        /*0028*/ 	.byte	0x04, 0x17
        /*002a*/ 	.short	(.L_171 - .L_170)
.L_170:
        /*002c*/ 	.word	0x00000000
        /*0030*/ 	.short	0x0003
        /*0032*/ 	.short	0x0014
        /*0034*/ 	.byte	0x00, 0xf0, 0x05, 0x00


	//----- nvinfo : EIATTR_KPARAM_INFO
	.align		4
.L_171:
        /*0038*/ 	.byte	0x04, 0x17
        /*003a*/ 	.short	(.L_173 - .L_172)
.L_172:
        /*003c*/ 	.word	0x00000000
        /*0040*/ 	.short	0x0002
        /*0042*/ 	.short	0x0010
        /*0044*/ 	.byte	0x00, 0xf0, 0x11, 0x00


	//----- nvinfo : EIATTR_KPARAM_INFO
	.align		4
.L_173:
        /*0048*/ 	.byte	0x04, 0x17
        /*004a*/ 	.short	(.L_175 - .L_174)
.L_174:
        /*004c*/ 	.word	0x00000000
        /*0050*/ 	.short	0x0001
        /*0052*/ 	.short	0x0008
        /*0054*/ 	.byte	0x00, 0xf5, 0x21, 0x00


	//----- nvinfo : EIATTR_KPARAM_INFO
	.align		4
.L_175:
        /*0058*/ 	.byte	0x04, 0x17
        /*005a*/ 	.short	(.L_177 - .L_176)
.L_176:
        /*005c*/ 	.word	0x00000000
        /*0060*/ 	.short	0x0000
        /*0062*/ 	.short	0x0000
        /*0064*/ 	.byte	0x00, 0xf5, 0x21, 0x00


	//----- nvinfo : EIATTR_SPARSE_MMA_MASK
	.align		4
.L_177:
        /*0068*/ 	.byte	0x03, 0x50
        /*006a*/ 	.short	0x0000


	//----- nvinfo : EIATTR_MAXREG_COUNT
	.align		4
        /*006c*/ 	.byte	0x03, 0x1b
        /*006e*/ 	.short	0x00ff


	//----- nvinfo : EIATTR_NUM_BARRIERS
	.align		4
        /*0070*/ 	.byte	0x02, 0x4c
        /*0072*/ 	.byte	0x01
	.zero		1


	//----- nvinfo : EIATTR_MERCURY_ISA_VERSION
	.align		4
        /*0074*/ 	.byte	0x03, 0x5f
        /*0076*/ 	.short	0x0101


	//----- nvinfo : EIATTR_COOP_GROUP_MASK_REGIDS
	.align		4
        /*0078*/ 	.byte	0x04, 0x29
        /*007a*/ 	.short	(.L_179 - .L_178)


	//   ....[0]....
.L_178:
        /*007c*/ 	.word	0xffffffff


	//   ....[1]....
        /*0080*/ 	.word	0xffffffff


	//   ....[2]....
        /*0084*/ 	.word	0xffffffff


	//   ....[3]....
        /*0088*/ 	.word	0xffffffff


	//   ....[4]....
        /*008c*/ 	.word	0xffffffff


	//   ....[5]....
        /*0090*/ 	.word	0xffffffff


	//   ....[6]....
        /*0094*/ 	.word	0xffffffff


	//   ....[7]....
        /*0098*/ 	.word	0xffffffff


	//   ....[8]....
        /*009c*/ 	.word	0xffffffff


	//   ....[9]....
        /*00a0*/ 	.word	0xffffffff


	//   ....[10]....
        /*00a4*/ 	.word	0xffffffff


	//   ....[11]....
        /*00a8*/ 	.word	0xffffffff


	//   ....[12]....
        /*00ac*/ 	.word	0xffffffff


	//   ....[13]....
        /*00b0*/ 	.word	0xffffffff


	//   ....[14]....
        /*00b4*/ 	.word	0xffffffff


	//   ....[15]....
        /*00b8*/ 	.word	0xffffffff


	//   ....[16]....
        /*00bc*/ 	.word	0xffffffff


	//   ....[17]....
        /*00c0*/ 	.word	0xffffffff


	//   ....[18]....
        /*00c4*/ 	.word	0xffffffff


	//   ....[19]....
        /*00c8*/ 	.word	0xffffffff


	//   ....[20]....
        /*00cc*/ 	.word	0xffffffff


	//   ....[21]....
        /*00d0*/ 	.word	0xffffffff


	//   ....[22]....
        /*00d4*/ 	.word	0xffffffff


	//   ....[23]....
        /*00d8*/ 	.word	0xffffffff


	//   ....[24]....
        /*00dc*/ 	.word	0xffffffff


	//   ....[25]....
        /*00e0*/ 	.word	0xffffffff


	//   ....[26]....
        /*00e4*/ 	.word	0xffffffff


	//   ....[27]....
        /*00e8*/ 	.word	0xffffffff


	//   ....[28]....
        /*00ec*/ 	.word	0xffffffff


	//   ....[29]....
        /*00f0*/ 	.word	0xffffffff


	//   ....[30]....
        /*00f4*/ 	.word	0xffffffff


	//   ....[31]....
        /*00f8*/ 	.word	0xffffffff


	//   ....[32]....
        /*00fc*/ 	.word	0xffffffff


	//   ....[33]....
        /*0100*/ 	.word	0xffffffff


	//   ....[34]....
        /*0104*/ 	.word	0xffffffff


	//   ....[35]....
        /*0108*/ 	.word	0xffffffff


	//   ....[36]....
        /*010c*/ 	.word	0xffffffff


	//   ....[37]....
        /*0110*/ 	.word	0xffffffff


	//   ....[38]....
        /*0114*/ 	.word	0xffffffff


	//   ....[39]....
        /*0118*/ 	.word	0xffffffff


	//   ....[40]....
        /*011c*/ 	.word	0xffffffff


	//   ....[41]....
        /*0120*/ 	.word	0xffffffff


	//   ....[42]....
        /*0124*/ 	.word	0xffffffff


	//   ....[43]....
        /*0128*/ 	.word	0xffffffff


	//   ....[44]....
        /*012c*/ 	.word	0xffffffff


	//----- nvinfo : EIATTR_COOP_GROUP_INSTR_OFFSETS
	.align		4
.L_179:
        /*0130*/ 	.byte	0x04, 0x28
        /*0132*/ 	.short	(.L_181 - .L_180)


	//   ....[0]....
.L_180:
        /*0134*/ 	.word	0x000007d0


	//   ....[1]....
        /*0138*/ 	.word	0x000007e0


	//   ....[2]....
        /*013c*/ 	.word	0x000007f0


	//   ....[3]....
        /*0140*/ 	.word	0x00000940


	//   ....[4]....
        /*0144*/ 	.word	0x00000970


	//   ....[5]....
        /*0148*/ 	.word	0x000009a0


	//   ....[6]....
        /*014c*/ 	.word	0x00000ac0


	//   ....[7]....
        /*0150*/ 	.word	0x00000ae0


	//   ....[8]....
        /*0154*/ 	.word	0x00000af0


	//   ....[9]....
        /*0158*/ 	.word	0x00000c10


	//   ....[10]....
        /*015c*/ 	.word	0x00000c30


	//   ....[11]....
        /*0160*/ 	.word	0x00000c40


	//   ....[12]....
        /*0164*/ 	.word	0x00000d60


	//   ....[13]....
        /*0168*/ 	.word	0x00000d80


	//   ....[14]....
        /*016c*/ 	.word	0x00000d90


	//   ....[15]....
        /*0170*/ 	.word	0x00001520


	//   ....[16]....
        /*0174*/ 	.word	0x000015b0


	//   ....[17]....
        /*0178*/ 	.word	0x000015e0


	//   ....[18]....
        /*017c*/ 	.word	0x00001700


	//   ....[19]....
        /*0180*/ 	.word	0x00001730


	//   ....[20]....
        /*0184*/ 	.word	0x00001740


	//   ....[21]....
        /*0188*/ 	.word	0x00001860


	//   ....[22]....
        /*018c*/ 	.word	0x00001880


	//   ....[23]....
        /*0190*/ 	.word	0x00001890


	//   ....[24]....
        /*0194*/ 	.word	0x000019b0


	//   ....[25]....
        /*0198*/ 	.word	0x000019d0


	//   ....[26]....
        /*019c*/ 	.word	0x000019e0


	//   ....[27]....
        /*01a0*/ 	.word	0x00001b00


	//   ....[28]....
        /*01a4*/ 	.word	0x00001b20


	//   ....[29]....
        /*01a8*/ 	.word	0x00001b30


	//   ....[30]....
        /*01ac*/ 	.word	0x000031b0


	//   ....[31]....
        /*01b0*/ 	.word	0x000031c0


	//   ....[32]....
        /*01b4*/ 	.word	0x000031d0


	//   ....[33]....
        /*01b8*/ 	.word	0x00003320


	//   ....[34]....
        /*01bc*/ 	.word	0x00003350


	//   ....[35]....
        /*01c0*/ 	.word	0x00003380


	//   ....[36]....
        /*01c4*/ 	.word	0x000034a0


	//   ....[37]....
        /*01c8*/ 	.word	0x000034c0


	//   ....[38]....
        /*01cc*/ 	.word	0x000034d0


	//   ....[39]....
        /*01d0*/ 	.word	0x000035f0


	//   ....[40]....
        /*01d4*/ 	.word	0x00003610


	//   ....[41]....
        /*01d8*/ 	.word	0x00003620


	//   ....[42]....
        /*01dc*/ 	.word	0x00003740


	//   ....[43]....
        /*01e0*/ 	.word	0x00003760


	//   ....[44]....
        /*01e4*/ 	.word	0x00003770


	//----- nvinfo : EIATTR_VRC_CTA_INIT_COUNT
	.align		4
.L_181:
        /*01e8*/ 	.byte	0x02, 0x4a
	.zero		1
	.zero		1


	//----- nvinfo : EIATTR_EXIT_INSTR_OFFSETS
	.align		4
        /*01ec*/ 	.byte	0x04, 0x1c
        /*01ee*/ 	.short	(.L_183 - .L_182)


	//   ....[0]....
.L_182:
        /*01f0*/ 	.word	0x00000080


	//   ....[1]....
        /*01f4*/ 	.word	0x000000d0


	//   ....[2]....
        /*01f8*/ 	.word	0x00003e80


	//   ....[3]....
        /*01fc*/ 	.word	0x00003f70


	//----- nvinfo : EIATTR_MAX_THREADS
	.align		4
.L_183:
        /*0200*/ 	.byte	0x04, 0x05
        /*0202*/ 	.short	(.L_185 - .L_184)
.L_184:
        /*0204*/ 	.word	0x00000100
        /*0208*/ 	.word	0x00000001
        /*020c*/ 	.word	0x00000001


	//----- nvinfo : EIATTR_CRS_STACK_SIZE
	.align		4
.L_185:
        /*0210*/ 	.byte	0x04, 0x1e
        /*0212*/ 	.short	(.L_187 - .L_186)
.L_186:
        /*0214*/ 	.word	0x00000000


	//----- nvinfo : EIATTR_CBANK_PARAM_SIZE
	.align		4
.L_187:
        /*0218*/ 	.byte	0x03, 0x19
        /*021a*/ 	.short	0x0029


	//----- nvinfo : EIATTR_PARAM_CBANK
	.align		4
        /*021c*/ 	.byte	0x04, 0x0a
        /*021e*/ 	.short	(.L_189 - .L_188)
	.align		4
.L_188:
        /*0220*/ 	.word	index@(.nv.constant0._ZN3cub18CUB_300001_SM_10006detail6reduce28DeviceReduceSingleTileKernelINS2_10policy_hubIN4cuda3std3__45tupleIJblEEEyN6thrust24THRUST_300001_SM_1000_NS8cuda_cub9__find_if7functorIS9_EEE10Policy1000EPS9_SI_iSF_S9_S9_NS7_10__identityEEEvT0_T1_T2_T3_T4_T6_)
        /*0224*/ 	.short	0x0380
        /*0226*/ 	.short	0x0029


	//----- nvinfo : EIATTR_SW_WAR
	.align		4
.L_189:
        /*0228*/ 	.byte	0x04, 0x36
        /*022a*/ 	.short	(.L_191 - .L_190)
.L_190:
        /*022c*/ 	.word	0x00000008
.L_191:


//--------------------- .nv.info._ZN3cub18CUB_300001_SM_10006detail6reduce18DeviceReduceKernelINS2_10policy_hubIN4cuda3std3__45tupleIJblEEEyN6thrust24THRUST_300001_SM_1000_NS8cuda_cub9__find_if7functorIS9_EEE10Policy1000ENSB_12zip_iteratorINS8_IJNSD_26transform_input_iterator_tIbNSC_6detail35transform_pair_of_input_iterators_tIbNSB_6detail15normal_iteratorINSB_10device_ptrIiEEEESQ_NS7_8equal_toIiEEEENS7_10__not_fn_tINS7_10__identityEEEEENSB_17counting_iteratorIlNSB_11use_defaultESZ_SZ_EEEEEEEySF_S9_SV_EEvT0_PT3_T1_NS0_13GridEvenShareIS16_EET2_T4_ --------------------------
	.section	.nv.info._ZN3cub18CUB_300001_SM_10006detail6reduce18DeviceReduceKernelINS2_10policy_hubIN4cuda3std3__45tupleIJblEEEyN6thrust24THRUST_300001_SM_1000_NS8cuda_cub9__find_if7functorIS9_EEE10Policy1000ENSB_12zip_iteratorINS8_IJNSD_26transform_input_iterator_tIbNSC_6detail35transform_pair_of_input_iterators_tIbNSB_6detail15normal_iteratorINSB_10device_ptrIiEEEESQ_NS7_8equal_toIiEEEENS7_10__not_fn_tINS7_10__identityEEEEENSB_17counting_iteratorIlNSB_11use_defaultESZ_SZ_EEEEEEEySF_S9_SV_EEvT0_PT3_T1_NS0_13GridEvenShareIS16_EET2_T4_,"",@"SHT_CUDA_INFO"
	.sectionflags	@""
	.align	4


	//----- nvinfo : EIATTR_CUDA_API_VERSION
	.align		4
        /*0000*/ 	.byte	0x04, 0x37
        /*0002*/ 	.short	(.L_193 - .L_192)
.L_192:
        /*0004*/ 	.word	0x00000082


	//----- nvinfo : EIATTR_KPARAM_INFO
	.align		4
.L_193:
        /*0008*/ 	.byte	0x04, 0x17
        /*000a*/ 	.short	(.L_195 - .L_194)
.L_194:
        /*000c*/ 	.word	0x00000000
        /*0010*/ 	.short	0x0005
        /*0012*/ 	.short	0x0081
        /*0014*/ 	.byte	0x00, 0xf0, 0x05, 0x00


	//----- nvinfo : EIATTR_KPARAM_INFO
	.align		4
.L_195:
        /*0018*/ 	.byte	0x04, 0x17
        /*001a*/ 	.short	(.L_197 - .L_196)
.L_196:
        /*001c*/ 	.word	0x00000000
        /*0020*/ 	.short	0x0004
        /*0022*/ 	.short	0x0080
        /*0024*/ 	.byte	0x00, 0xf0, 0x05, 0x00


	//----- nvinfo : EIATTR_KPARAM_INFO
	.align		4
.L_197:
        /*0028*/ 	.byte	0x04, 0x17
        /*002a*/ 	.short	(.L_199 - .L_198)
.L_198:
        /*002c*/ 	.word	0x00000000
        /*0030*/ 	.short	0x0003
        /*0032*/ 	.short	0x0038
        /*0034*/ 	.byte	0x00, 0xf0, 0x21, 0x01


	//----- nvinfo : EIATTR_KPARAM_INFO
	.align		4
.L_199:
        /*0038*/ 	.byte	0x04, 0x17
        /*003a*/ 	.short	(.L_201 - .L_200)
.L_200:
        /*003c*/ 	.word	0x00000000
        /*0040*/ 	.short	0x0002
        /*0042*/ 	.short	0x0030
        /*0044*/ 	.byte	0x00, 0xf0, 0x21, 0x00


	//----- nvinfo : EIATTR_KPARAM_INFO
	.align		4
.L_201:
        /*0048*/ 	.byte	0x04, 0x17
        /*004a*/ 	.short	(.L_203 - .L_202)
.L_202:
        /*004c*/ 	.word	0x00000000
        /*0050*/ 	.short	0x0001
        /*0052*/ 	.short	0x0028
        /*0054*/ 	.byte	0x00, 0xf5, 0x21, 0x00


	//----- nvinfo : EIATTR_KPARAM_INFO
	.align		4
.L_203:
        /*0058*/ 	.byte	0x04, 0x17
        /*005a*/ 	.short	(.L_205 - .L_204)
.L_204:
        /*005c*/ 	.word	0x00000000
        /*0060*/ 	.short	0x0000
        /*0062*/ 	.short	0x0000
        /*0064*/ 	.byte	0x00, 0xf0, 0xa1, 0x00


	//----- nvinfo : EIATTR_SPARSE_MMA_MASK
	.align		4
.L_205:
        /*0068*/ 	.byte	0x03, 0x50
        /*006a*/ 	.short	0x0000


	//----- nvinfo : EIATTR_MAXREG_COUNT
	.align		4
        /*006c*/ 	.byte	0x03, 0x1b
        /*006e*/ 	.short	0x00ff


	//----- nvinfo : EIATTR_NUM_BARRIERS
	.align		4
        /*0070*/ 	.byte	0x02, 0x4c
        /*0072*/ 	.byte	0x01
	.zero		1


	//----- nvinfo : EIATTR_MERCURY_ISA_VERSION
	.align		4
        /*0074*/ 	.byte	0x03, 0x5f
        /*0076*/ 	.short	0x0101


	//----- nvinfo : EIATTR_COOP_GROUP_MASK_REGIDS
	.align		4
        /*0078*/ 	.byte	0x04, 0x29
        /*007a*/ 	.short	(.L_207 - .L_206)


	//   ....[0]....
.L_206:
        /*007c*/ 	.word	0xffffffff


	//   ....[1]....
        /*0080*/ 	.word	0xffffffff


	//   ....[2]....
        /*0084*/ 	.word	0xffffffff


	//   ....[3]....
        /*0088*/ 	.word	0xffffffff


	//   ....[4]....
        /*008c*/ 	.word	0xffffffff


	//   ....[5]....
        /*0090*/ 	.word	0xffffffff


	//   ....[6]....
        /*0094*/ 	.word	0xffffffff


	//   ....[7]....
        /*0098*/ 	.word	0xffffffff


	//   ....[8]....
        /*009c*/ 	.word	0xffffffff


	//   ....[9]....
        /*00a0*/ 	.word	0xffffffff


	//   ....[10]....
        /*00a4*/ 	.word	0xffffffff


	//   ....[11]....
        /*00a8*/ 	.word	0xffffffff


	//   ....[12]....
        /*00ac*/ 	.word	0xffffffff


	//   ....[13]....
        /*00b0*/ 	.word	0xffffffff


	//   ....[14]....
        /*00b4*/ 	.word	0xffffffff


	//   ....[15]....
        /*00b8*/ 	.word	0xffffffff


	//   ....[16]....
        /*00bc*/ 	.word	0xffffffff


	//   ....[17]....
        /*00c0*/ 	.word	0xffffffff


	//   ....[18]....
        /*00c4*/ 	.word	0xffffffff


	//   ....[19]....
        /*00c8*/ 	.word	0xffffffff


	//   ....[20]....
        /*00cc*/ 	.word	0xffffffff


	//   ....[21]....
        /*00d0*/ 	.word	0xffffffff


	//   ....[22]....
        /*00d4*/ 	.word	0xffffffff


	//   ....[23]....
        /*00d8*/ 	.word	0xffffffff


	//   ....[24]....
        /*00dc*/ 	.word	0xffffffff


	//   ....[25]....
        /*00e0*/ 	.word	0xffffffff


	//   ....[26]....
        /*00e4*/ 	.word	0xffffffff


	//   ....[27]....
        /*00e8*/ 	.word	0xffffffff


	//   ....[28]....
        /*00ec*/ 	.word	0xffffffff


	//   ....[29]....
        /*00f0*/ 	.word	0xffffffff


	//   ....[30]....
        /*00f4*/ 	.word	0xffffffff


	//   ....[31]....
        /*00f8*/ 	.word	0xffffffff


	//   ....[32]....
        /*00fc*/ 	.word	0xffffffff


	//   ....[33]....
        /*0100*/ 	.word	0xffffffff


	//   ....[34]....
        /*0104*/ 	.word	0xffffffff


	//   ....[35]....
        /*0108*/ 	.word	0xffffffff


	//   ....[36]....
        /*010c*/ 	.word	0xffffffff


	//   ....[37]....
        /*0110*/ 	.word	0xffffffff


	//   ....[38]....
        /*0114*/ 	.word	0xffffffff


	//   ....[39]....
        /*0118*/ 	.word	0xffffffff


	//   ....[40]....
        /*011c*/ 	.word	0xffffffff


	//   ....[41]....
        /*0120*/ 	.word	0xffffffff


	//   ....[42]....
        /*0124*/ 	.word	0xffffffff


	//   ....[43]....
        /*0128*/ 	.word	0xffffffff


	//   ....[44]....
        /*012c*/ 	.word	0xffffffff


	//----- nvinfo : EIATTR_COOP_GROUP_INSTR_OFFSETS
	.align		4
.L_207:
        /*0130*/ 	.byte	0x04, 0x28
        /*0132*/ 	.short	(.L_209 - .L_208)


	//   ....[0]....
.L_208:
        /*0134*/ 	.word	0x00001720


	//   ....[1]....
        /*0138*/ 	.word	0x00001730


	//   ....[2]....
        /*013c*/ 	.word	0x00001740


	//   ....[3]....
        /*0140*/ 	.word	0x00001890


	//   ....[4]....
        /*0144*/ 	.word	0x000018c0


	//   ....[5]....
        /*0148*/ 	.word	0x000018f0


	//   ....[6]....
        /*014c*/ 	.word	0x00001a10


	//   ....[7]....
        /*0150*/ 	.word	0x00001a30


	//   ....[8]....
        /*0154*/ 	.word	0x00001a40


	//   ....[9]....
        /*0158*/ 	.word	0x00001b60


	//   ....[10]....
        /*015c*/ 	.word	0x00001b80


	//   ....[11]....
        /*0160*/ 	.word	0x00001b90


	//   ....[12]....
        /*0164*/ 	.word	0x00001cb0


	//   ....[13]....
        /*0168*/ 	.word	0x00001cd0


	//   ....[14]....
        /*016c*/ 	.word	0x00001ce0


	//   ....[15]....
        /*0170*/ 	.word	0x00002470


	//   ....[16]....
        /*0174*/ 	.word	0x00002500


	//   ....[17]....
        /*0178*/ 	.word	0x00002530


	//   ....[18]....
        /*017c*/ 	.word	0x00002650


	//   ....[19]....
        /*0180*/ 	.word	0x00002680


	//   ....[20]....
        /*0184*/ 	.word	0x00002690


	//   ....[21]....
        /*0188*/ 	.word	0x000027b0


	//   ....[22]....
        /*018c*/ 	.word	0x000027d0


	//   ....[23]....
        /*0190*/ 	.word	0x000027e0


	//   ....[24]....
        /*0194*/ 	.word	0x00002900


	//   ....[25]....
        /*0198*/ 	.word	0x00002920


	//   ....[26]....
        /*019c*/ 	.word	0x00002930


	//   ....[27]....
        /*01a0*/ 	.word	0x00002a50


	//   ....[28]....
        /*01a4*/ 	.word	0x00002a70


	//   ....[29]....
        /*01a8*/ 	.word	0x00002a80


	//   ....[30]....
        /*01ac*/ 	.word	0x000050d0


	//   ....[31]....
        /*01b0*/ 	.word	0x000050e0


	//   ....[32]....
        /*01b4*/ 	.word	0x000050f0


	//   ....[33]....
        /*01b8*/ 	.word	0x00005230


	//   ....[34]....
        /*01bc*/ 	.word	0x00005260


	//   ....[35]....
        /*01c0*/ 	.word	0x00005290


	//   ....[36]....
        /*01c4*/ 	.word	0x000053c0


	//   ....[37]....
        /*01c8*/ 	.word	0x000053e0


	//   ....[38]....
        /*01cc*/ 	.word	0x000053f0


	//   ....[39]....
        /*01d0*/ 	.word	0x00005510


	//   ....[40]....
        /*01d4*/ 	.word	0x00005530


	//   ....[41]....
        /*01d8*/ 	.word	0x00005540


	//   ....[42]....
        /*01dc*/ 	.word	0x00005660


	//   ....[43]....
        /*01e0*/ 	.word	0x00005680


	//   ....[44]....
        /*01e4*/ 	.word	0x00005690


	//----- nvinfo : EIATTR_VRC_CTA_INIT_COUNT
	.align		4
.L_209:
        /*01e8*/ 	.byte	0x02, 0x4a
	.zero		1
	.zero		1


	//----- nvinfo : EIATTR_EXIT_INSTR_OFFSETS
	.align		4
        /*01ec*/ 	.byte	0x04, 0x1c
        /*01ee*/ 	.short	(.L_211 - .L_210)


	//   ....[0]....
.L_210:
        /*01f0*/ 	.word	0x00005da0


	//   ....[1]....
        /*01f4*/ 	.word	0x00005df0


	//----- nvinfo : EIATTR_MAX_THREADS
	.align		4
.L_211:
        /*01f8*/ 	.byte	0x04, 0x05
        /*01fa*/ 	.short	(.L_213 - .L_212)
.L_212:
        /*01fc*/ 	.word	0x00000100
        /*0200*/ 	.word	0x00000001
        /*0204*/ 	.word	0x00000001


	//----- nvinfo : EIATTR_CRS_STACK_SIZE
	.align		4
.L_213:
        /*0208*/ 	.byte	0x04, 0x1e
        /*020a*/ 	.short	(.L_215 - .L_214)
.L_214:
        /*020c*/ 	.word	0x00000000


	//----- nvinfo : EIATTR_CBANK_PARAM_SIZE
	.align		4
.L_215:
        /*0210*/ 	.byte	0x03, 0x19
        /*0212*/ 	.short	0x0082


	//----- nvinfo : EIATTR_PARAM_CBANK
	.align		4
        /*0214*/ 	.byte	0x04, 0x0a
        /*0216*/ 	.short	(.L_217 - .L_216)
	.align		4
.L_216:
        /*0218*/ 	.word	index@(.nv.constant0._ZN3cub18CUB_300001_SM_10006detail6reduce18DeviceReduceKernelINS2_10policy_hubIN4cuda3std3__45tupleIJblEEEyN6thrust24THRUST_300001_SM_1000_NS8cuda_cub9__find_if7functorIS9_EEE10Policy1000ENSB_12zip_iteratorINS8_IJNSD_26transform_input_iterator_tIbNSC_6detail35transform_pair_of_input_iterators_tIbNSB_6detail15normal_iteratorINSB_10device_ptrIiEEEESQ_NS7_8equal_toIiEEEENS7_10__not_fn_tINS7_10__identityEEEEENSB_17counting_iteratorIlNSB_11use_defaultESZ_SZ_EEEEEEEySF_S9_SV_EEvT0_PT3_T1_NS0_13GridEvenShareIS16_EET2_T4_)
        /*021c*/ 	.short	0x0380
        /*021e*/ 	.short	0x0082


	//----- nvinfo : EIATTR_SW_WAR
	.align		4
.L_217:
        /*0220*/ 	.byte	0x04, 0x36
        /*0222*/ 	.short	(.L_219 - .L_218)
.L_218:
        /*0224*/ 	.word	0x00000008
.L_219:


//--------------------- .nv.info._ZN3cub18CUB_300001_SM_10006detail6reduce28DeviceReduceSingleTileKernelINS2_10policy_hubIN4cuda3std3__45tupleIJblEEEyN6thrust24THRUST_300001_SM_1000_NS8cuda_cub9__find_if7functorIS9_EEE10Policy1000ENSB_12zip_iteratorINS8_IJNSD_26transform_input_iterator_tIbNSC_6detail35transform_pair_of_input_iterators_tIbNSB_6detail15normal_iteratorINSB_10device_ptrIiEEEESQ_NS7_8equal_toIiEEEENS7_10__not_fn_tINS7_10__identityEEEEENSB_17counting_iteratorIlNSB_11use_defaultESZ_SZ_EEEEEEEPS9_ySF_S9_S9_SV_EEvT0_T1_T2_T3_T4_T6_ --------------------------
	.section	.nv.info._ZN3cub18CUB_300001_SM_10006detail6reduce28DeviceReduceSingleTileKernelINS2_10policy_hubIN4cuda3std3__45tupleIJblEEEyN6thrust24THRUST_300001_SM_1000_NS8cuda_cub9__find_if7functorIS9_EEE10Policy1000ENSB_12zip_iteratorINS8_IJNSD_26transform_input_iterator_tIbNSC_6detail35transform_pair_of_input_iterators_tIbNSB_6detail15normal_iteratorINSB_10device_ptrIiEEEESQ_NS7_8equal_toIiEEEENS7_10__not_fn_tINS7_10__identityEEEEENSB_17counting_iteratorIlNSB_11use_defaultESZ_SZ_EEEEEEEPS9_ySF_S9_S9_SV_EEvT0_T1_T2_T3_T4_T6_,"",@"SHT_CUDA_INFO"
	.sectionflags	@""
	.align	4


	//----- nvinfo : EIATTR_CUDA_API_VERSION
	.align		4
        /*0000*/ 	.byte	0x04, 0x37
        /*0002*/ 	.short	(.L_221 - .L_220)
.L_220:
        /*0004*/ 	.word	0x00000082


	//----- nvinfo : EIATTR_KPARAM_INFO
	.align		4
.L_221:
        /*0008*/ 	.byte	0x04, 0x17
        /*000a*/ 	.short	(.L_223 - .L_222)
.L_222:
        /*000c*/ 	.word	0x00000000
        /*0010*/ 	.short	0x0005
        /*0012*/ 	.short	0x0050
        /*0014*/ 	.byte	0x00, 0xf0, 0x05, 0x00


	//----- nvinfo : EIATTR_KPARAM_INFO
	.align		4
.L_223:
        /*0018*/ 	.byte	0x04, 0x17
        /*001a*/ 	.short	(.L_225 - .L_224)
.L_224:
        /*001c*/ 	.word	0x00000000
        /*0020*/ 	.short	0x0004
        /*0022*/ 	.short	0x0040
        /*0024*/ 	.byte	0x00, 0xf0, 0x41, 0x00


	//----- nvinfo : EIATTR_KPARAM_INFO
	.align		4
.L_225:
        /*0028*/ 	.byte	0x04, 0x17
        /*002a*/ 	.short	(.L_227 - .L_226)
.L_226:
        /*002c*/ 	.word	0x00000000
        /*0030*/ 	.short	0x0003
        /*0032*/ 	.short	0x0038
        /*0034*/ 	.byte	0x00, 0xf0, 0x05, 0x00


	//----- nvinfo : EIATTR_KPARAM_INFO
	.align		4
.L_227:
        /*0038*/ 	.byte	0x04, 0x17
        /*003a*/ 	.short	(.L_229 - .L_228)
.L_228:
        /*003c*/ 	.word	0x00000000
        /*0040*/ 	.short	0x0002
        /*0042*/ 	.short	0x0030
        /*0044*/ 	.byte	0x00, 0xf0, 0x21, 0x00


	//----- nvinfo : EIATTR_KPARAM_INFO
	.align		4
.L_229:
        /*0048*/ 	.byte	0x04, 0x17
        /*004a*/ 	.short	(.L_231 - .L_230)
.L_230:
        /*004c*/ 	.word	0x00000000
        /*0050*/ 	.short	0x0001
        /*0052*/ 	.short	0x0028
        /*0054*/ 	.byte	0x00, 0xf5, 0x21, 0x00


	//----- nvinfo : EIATTR_KPARAM_INFO
	.align		4
.L_231:
        /*0058*/ 	.byte	0x04, 0x17
        /*005a*/ 	.short	(.L_233 - .L_232)
.L_232:
        /*005c*/ 	.word	0x00000000
        /*0060*/ 	.short	0x0000
        /*0062*/ 	.short	0x0000
        /*0064*/ 	.byte	0x00, 0xf0, 0xa1, 0x00


	//----- nvinfo : EIATTR_SPARSE_MMA_MASK
	.align		4
.L_233:
        /*0068*/ 	.byte	0x03, 0x50
        /*006a*/ 	.short	0x0000


	//----- nvinfo : EIATTR_MAXREG_COUNT
	.align		4
        /*006c*/ 	.byte	0x03, 0x1b
        /*006e*/ 	.short	0x00ff


	//----- nvinfo : EIATTR_NUM_BARRIERS
	.align		4
        /*0070*/ 	.byte	0x02, 0x4c
        /*0072*/ 	.byte	0x01
	.zero		1


	//----- nvinfo : EIATTR_MERCURY_ISA_VERSION
	.align		4
        /*0074*/ 	.byte	0x03, 0x5f
        /*0076*/ 	.short	0x0101


	//----- nvinfo : EIATTR_COOP_GROUP_MASK_REGIDS
	.align		4
        /*0078*/ 	.byte	0x04, 0x29
        /*007a*/ 	.short	(.L_235 - .L_234)


	//   ....[0]....
.L_234:
        /*007c*/ 	.word	0xffffffff


	//   ....[1]....
        /*0080*/ 	.word	0xffffffff


	//   ....[2]....
        /*0084*/ 	.word	0xffffffff


	//   ....[3]....
        /*0088*/ 	.word	0xffffffff


	//   ....[4]....
        /*008c*/ 	.word	0xffffffff


	//   ....[5]....
        /*0090*/ 	.word	0xffffffff


	//   ....[6]....
        /*0094*/ 	.word	0xffffffff


	//   ....[7]....
        /*0098*/ 	.word	0xffffffff


	//   ....[8]....
        /*009c*/ 	.word	0xffffffff


	//   ....[9]....
        /*00a0*/ 	.word	0xffffffff


	//   ....[10]....
        /*00a4*/ 	.word	0xffffffff


	//   ....[11]....
        /*00a8*/ 	.word	0xffffffff


	//   ....[12]....
        /*00ac*/ 	.word	0xffffffff


	//   ....[13]....
        /*00b0*/ 	.word	0xffffffff


	//   ....[14]....
        /*00b4*/ 	.word	0xffffffff


	//   ....[15]....
        /*00b8*/ 	.word	0xffffffff


	//   ....[16]....
        /*00bc*/ 	.word	0xffffffff


	//   ....[17]....
        /*00c0*/ 	.word	0xffffffff


	//   ....[18]....
        /*00c4*/ 	.word	0xffffffff


	//   ....[19]....
        /*00c8*/ 	.word	0xffffffff


	//   ....[20]....
        /*00cc*/ 	.word	0xffffffff


	//   ....[21]....
        /*00d0*/ 	.word	0xffffffff


	//   ....[22]....
        /*00d4*/ 	.word	0xffffffff


	//   ....[23]....
        /*00d8*/ 	.word	0xffffffff


	//   ....[24]....
        /*00dc*/ 	.word	0xffffffff


	//   ....[25]....
        /*00e0*/ 	.word	0xffffffff


	//   ....[26]....
        /*00e4*/ 	.word	0xffffffff


	//   ....[27]....
        /*00e8*/ 	.word	0xffffffff


	//   ....[28]....
        /*00ec*/ 	.word	0xffffffff


	//   ....[29]....
        /*00f0*/ 	.word	0xffffffff


	//   ....[30]....
        /*00f4*/ 	.word	0xffffffff


	//   ....[31]....
        /*00f8*/ 	.word	0xffffffff


	//   ....[32]....
        /*00fc*/ 	.word	0xffffffff


	//   ....[33]....
        /*0100*/ 	.word	0xffffffff


	//   ....[34]....
        /*0104*/ 	.word	0xffffffff


	//   ....[35]....
        /*0108*/ 	.word	0xffffffff


	//   ....[36]....
        /*010c*/ 	.word	0xffffffff


	//   ....[37]....
        /*0110*/ 	.word	0xffffffff


	//   ....[38]....
        /*0114*/ 	.word	0xffffffff


	//   ....[39]....
        /*0118*/ 	.word	0xffffffff


	//   ....[40]....
        /*011c*/ 	.word	0xffffffff


	//   ....[41]....
        /*0120*/ 	.word	0xffffffff


	//   ....[42]....
        /*0124*/ 	.word	0xffffffff


	//   ....[43]....
        /*0128*/ 	.word	0xffffffff


	//   ....[44]....
        /*012c*/ 	.word	0xffffffff


	//----- nvinfo : EIATTR_COOP_GROUP_INSTR_OFFSETS
	.align		4
.L_235:
        /*0130*/ 	.byte	0x04, 0x28
        /*0132*/ 	.short	(.L_237 - .L_236)


	//   ....[0]....
.L_236:
        /*0134*/ 	.word	0x00001490


	//   ....[1]....
        /*0138*/ 	.word	0x000014a0


	//   ....[2]....
        /*013c*/ 	.word	0x000014b0


	//   ....[3]....
        /*0140*/ 	.word	0x00001600


	//   ....[4]....
        /*0144*/ 	.word	0x00001630


	//   ....[5]....
        /*0148*/ 	.word	0x00001660


	//   ....[6]....
        /*014c*/ 	.word	0x00001780


	//   ....[7]....
        /*0150*/ 	.word	0x000017a0


	//   ....[8]....
        /*0154*/ 	.word	0x000017b0


	//   ....[9]....
        /*0158*/ 	.word	0x000018d0


	//   ....[10]....
        /*015c*/ 	.word	0x000018f0


	//   ....[11]....
        /*0160*/ 	.word	0x00001900


	//   ....[12]....
        /*0164*/ 	.word	0x00001a20


	//   ....[13]....
        /*0168*/ 	.word	0x00001a40


	//   ....[14]....
        /*016c*/ 	.word	0x00001a50


	//   ....[15]....
        /*0170*/ 	.word	0x000021d0


	//   ....[16]....
        /*0174*/ 	.word	0x00002260


	//   ....[17]....
        /*0178*/ 	.word	0x00002290


	//   ....[18]....
        /*017c*/ 	.word	0x000023b0


	//   ....[19]....
        /*0180*/ 	.word	0x000023e0


	//   ....[20]....
        /*0184*/ 	.word	0x000023f0


	//   ....[21]....
        /*0188*/ 	.word	0x00002510


	//   ....[22]....
        /*018c*/ 	.word	0x00002530


	//   ....[23]....
        /*0190*/ 	.word	0x00002540


	//   ....[24]....
        /*0194*/ 	.word	0x00002660


	//   ....[25]....
        /*0198*/ 	.word	0x00002680


	//   ....[26]....
        /*019c*/ 	.word	0x00002690


	//   ....[27]....
        /*01a0*/ 	.word	0x000027b0


	//   ....[28]....
        /*01a4*/ 	.word	0x000027d0


	//   ....[29]....
        /*01a8*/ 	.word	0x000027e0


	//   ....[30]....
        /*01ac*/ 	.word	0x00004d20


	//   ....[31]....
        /*01b0*/ 	.word	0x00004d30


	//   ....[32]....
        /*01b4*/ 	.word	0x00004d40


	//   ....[33]....
        /*01b8*/ 	.word	0x00004e90


	//   ....[34]....
        /*01bc*/ 	.word	0x00004ec0


	//   ....[35]....
        /*01c0*/ 	.word	0x00004ef0


	//   ....[36]....
        /*01c4*/ 	.word	0x00005010


	//   ....[37]....
        /*01c8*/ 	.word	0x00005030


	//   ....[38]....
        /*01cc*/ 	.word	0x00005040


	//   ....[39]....
        /*01d0*/ 	.word	0x00005160


	//   ....[40]....
        /*01d4*/ 	.word	0x00005180


	//   ....[41]....
        /*01d8*/ 	.word	0x00005190


	//   ....[42]....
        /*01dc*/ 	.word	0x000052b0


	//   ....[43]....
        /*01e0*/ 	.word	0x000052d0


	//   ....[44]....
        /*01e4*/ 	.word	0x000052e0


	//----- nvinfo : EIATTR_VRC_CTA_INIT_COUNT
	.align		4
.L_237:
        /*01e8*/ 	.byte	0x02, 0x4a
	.zero		1
	.zero		1


	//----- nvinfo : EIATTR_EXIT_INSTR_OFFSETS
	.align		4
        /*01ec*/ 	.byte	0x04, 0x1c
        /*01ee*/ 	.short	(.L_239 - .L_238)


	//   ....[0]....
.L_238:
        /*01f0*/ 	.word	0x00000090


	//   ....[1]....
        /*01f4*/ 	.word	0x000000e0


	//   ....[2]....
        /*01f8*/ 	.word	0x000059e0


	//   ....[3]....
        /*01fc*/ 	.word	0x00005ad0


	//----- nvinfo : EIATTR_MAX_THREADS
	.align		4
.L_239:
        /*0200*/ 	.byte	0x04, 0x05
        /*0202*/ 	.short	(.L_241 - .L_240)
.L_240:
        /*0204*/ 	.word	0x00000100
        /*0208*/ 	.word	0x00000001
        /*020c*/ 	.word	0x00000001


	//----- nvinfo : EIATTR_CRS_STACK_SIZE
	.align		4
.L_241:
        /*0210*/ 	.byte	0x04, 0x1e
        /*0212*/ 	.short	(.L_243 - .L_242)
.L_242:
        /*0214*/ 	.word	0x00000000


	//----- nvinfo : EIATTR_CBANK_PARAM_SIZE
	.align		4
.L_243:
        /*0218*/ 	.byte	0x03, 0x19
        /*021a*/ 	.short	0x0051


	//----- nvinfo : EIATTR_PARAM_CBANK
	.align		4
        /*021c*/ 	.byte	0x04, 0x0a
        /*021e*/ 	.short	(.L_245 - .L_244)
	.align		4
.L_244:
        /*0220*/ 	.word	index@(.nv.constant0._ZN3cub18CUB_300001_SM_10006detail6reduce28DeviceReduceSingleTileKernelINS2_10policy_hubIN4cuda3std3__45tupleIJblEEEyN6thrust24THRUST_300001_SM_1000_NS8cuda_cub9__find_if7functorIS9_EEE10Policy1000ENSB_12zip_iteratorINS8_IJNSD_26transform_input_iterator_tIbNSC_6detail35transform_pair_of_input_iterators_tIbNSB_6detail15normal_iteratorINSB_10device_ptrIiEEEESQ_NS7_8equal_toIiEEEENS7_10__not_fn_tINS7_10__identityEEEEENSB_17counting_iteratorIlNSB_11use_defaultESZ_SZ_EEEEEEEPS9_ySF_S9_S9_SV_EEvT0_T1_T2_T3_T4_T6_)
        /*0224*/ 	.short	0x0380
        /*0226*/ 	.short	0x0051


	//----- nvinfo : EIATTR_SW_WAR
	.align		4
.L_245:
        /*0228*/ 	.byte	0x04, 0x36
        /*022a*/ 	.short	(.L_247 - .L_246)
.L_246:
        /*022c*/ 	.word	0x00000008
.L_247:


//--------------------- .nv.info._ZN3cub18CUB_300001_SM_10006detail6reduce28DeviceReduceSingleTileKernelINS2_10policy_hubIN4cuda3std3__45tupleIJblEEEjN6thrust24THRUST_300001_SM_1000_NS8cuda_cub9__find_if7functorIS9_EEE10Policy1000EPS9_SI_iSF_S9_S9_NS7_10__identityEEEvT0_T1_T2_T3_T4_T6_ --------------------------
	.section	.nv.info._ZN3cub18CUB_300001_SM_10006detail6reduce28DeviceReduceSingleTileKernelINS2_10policy_hubIN4cuda3std3__45tupleIJblEEEjN6thrust24THRUST_300001_SM_1000_NS8cuda_cub9__find_if7functorIS9_EEE10Policy1000EPS9_SI_iSF_S9_S9_NS7_10__identityEEEvT0_T1_T2_T3_T4_T6_,"",@"SHT_CUDA_INFO"
	.sectionflags	@""
	.align	4


	//----- nvinfo : EIATTR_CUDA_API_VERSION
	.align		4
        /*0000*/ 	.byte	0x04, 0x37
        /*0002*/ 	.short	(.L_249 - .L_248)
.L_248:
        /*0004*/ 	.word	0x00000082


	//----- nvinfo : EIATTR_KPARAM_INFO
	.align		4
.L_249:
        /*0008*/ 	.byte	0x04, 0x17
        /*000a*/ 	.short	(.L_251 - .L_250)
.L_250:
        /*000c*/ 	.word	0x00000000
        /*0010*/ 	.short	0x0005
        /*0012*/ 	.short	0x0028
        /*0014*/ 	.byte	0x00, 0xf0, 0x05, 0x00


	//----- nvinfo : EIATTR_KPARAM_INFO
	.align		4
.L_251:
        /*0018*/ 	.byte	0x04, 0x17
        /*001a*/ 	.short	(.L_253 - .L_252)
.L_252:
        /*001c*/ 	.word	0x00000000
        /*0020*/ 	.short	0x0004
        /*0022*/ 	.short	0x0018
        /*0024*/ 	.byte	0x00, 0xf0, 0x41, 0x00


	//----- nvinfo : EIATTR_KPARAM_INFO
	.align		4
.L_253:
        /*0028*/ 	.byte	0x04, 0x17
        /*002a*/ 	.short	(.L_255 - .L_254)
.L_254:
        /*002c*/ 	.word	0x00000000
        /*0030*/ 	.short	0x0003
        /*0032*/ 	.short	0x0014
        /*0034*/ 	.byte	0x00, 0xf0, 0x05, 0x00


	//----- nvinfo : EIATTR_KPARAM_INFO
	.align		4
.L_255:
        /*0038*/ 	.byte	0x04, 0x17
        /*003a*/ 	.short	(.L_257 - .L_256)
.L_256:
        /*003c*/ 	.word	0x00000000
        /*0040*/ 	.short	0x0002
        /*0042*/ 	.short	0x0010
        /*0044*/ 	.byte	0x00, 0xf0, 0x11, 0x00


	//----- nvinfo : EIATTR_KPARAM_INFO
	.align		4
.L_257:
        /*0048*/ 	.byte	0x04, 0x17
        /*004a*/ 	.short	(.L_259 - .L_258)
.L_258:
        /*004c*/ 	.word	0x00000000
        /*0050*/ 	.short	0x0001
        /*0052*/ 	.short	0x0008
        /*0054*/ 	.byte	0x00, 0xf5, 0x21, 0x00


	//----- nvinfo : EIATTR_KPARAM_INFO
	.align		4
.L_259:
        /*0058*/ 	.byte	0x04, 0x17
        /*005a*/ 	.short	(.L_261 - .L_260)
.L_260:
        /*005c*/ 	.word	0x00000000
        /*0060*/ 	.short	0x0000
        /*0062*/ 	.short	0x0000
        /*0064*/ 	.byte	0x00, 0xf5, 0x21, 0x00


	//----- nvinfo : EIATTR_SPARSE_MMA_MASK
	.align		4
.L_261:
        /*0068*/ 	.byte	0x03, 0x50
        /*006a*/ 	.short	0x0000


	//----- nvinfo : EIATTR_MAXREG_COUNT
	.align		4
        /*006c*/ 	.byte	0x03, 0x1b
        /*006e*/ 	.short	0x00ff


	//----- nvinfo : EIATTR_NUM_BARRIERS
	.align		4
        /*0070*/ 	.byte	0x02, 0x4c
        /*0072*/ 	.byte	0x01
	.zero		1


	//----- nvinfo : EIATTR_MERCURY_ISA_VERSION
	.align		4
        /*0074*/ 	.byte	0x03, 0x5f
        /*0076*/ 	.short	0x0101


	//----- nvinfo : EIATTR_COOP_GROUP_MASK_REGIDS
	.align		4
        /*0078*/ 	.byte	0x04, 0x29
        /*007a*/ 	.short	(.L_263 - .L_262)


	//   ....[0]....
.L_262:
        /*007c*/ 	.word	0xffffffff


	//   ....[1]....
        /*0080*/ 	.word	0xffffffff


	//   ....[2]....
        /*0084*/ 	.word	0xffffffff


	//   ....[3]....
        /*0088*/ 	.word	0xffffffff


	//   ....[4]....
        /*008c*/ 	.word	0xffffffff


	//   ....[5]....
        /*0090*/ 	.word	0xffffffff


	//   ....[6]....
        /*0094*/ 	.word	0xffffffff


	//   ....[7]....
        /*0098*/ 	.word	0xffffffff


	//   ....[8]....
        /*009c*/ 	.word	0xffffffff


	//   ....[9]....
        /*00a0*/ 	.word	0xffffffff


	//   ....[10]....
        /*00a4*/ 	.word	0xffffffff


	//   ....[11]....
        /*00a8*/ 	.word	0xffffffff


	//   ....[12]....
        /*00ac*/ 	.word	0xffffffff


	//   ....[13]....
        /*00b0*/ 	.word	0xffffffff


	//   ....[14]....
        /*00b4*/ 	.word	0xffffffff


	//   ....[15]....
        /*00b8*/ 	.word	0xffffffff


	//   ....[16]....
        /*00bc*/ 	.word	0xffffffff


	//   ....[17]....
        /*00c0*/ 	.word	0xffffffff


	//   ....[18]....
        /*00c4*/ 	.word	0xffffffff


	//   ....[19]....
        /*00c8*/ 	.word	0xffffffff


	//   ....[20]....
        /*00cc*/ 	.word	0xffffffff


	//   ....[21]....
        /*00d0*/ 	.word	0xffffffff


	//   ....[22]....
        /*00d4*/ 	.word	0xffffffff


	//   ....[23]....
        /*00d8*/ 	.word	0xffffffff


	//   ....[24]....
        /*00dc*/ 	.word	0xffffffff


	//   ....[25]....
        /*00e0*/ 	.word	0xffffffff


	//   ....[26]....
        /*00e4*/ 	.word	0xffffffff


	//   ....[27]....
        /*00e8*/ 	.word	0xffffffff


	//   ....[28]....
        /*00ec*/ 	.word	0xffffffff


	//   ....[29]....
        /*00f0*/ 	.word	0xffffffff


	//   ....[30]....
        /*00f4*/ 	.word	0xffffffff


	//   ....[31]....
        /*00f8*/ 	.word	0xffffffff


	//   ....[32]....
        /*00fc*/ 	.word	0xffffffff


	//   ....[33]....
        /*0100*/ 	.word	0xffffffff


	//   ....[34]....
        /*0104*/ 	.word	0xffffffff


	//   ....[35]....
        /*0108*/ 	.word	0xffffffff


	//   ....[36]....
        /*010c*/ 	.word	0xffffffff


	//   ....[37]....
        /*0110*/ 	.word	0xffffffff


	//   ....[38]....
        /*0114*/ 	.word	0xffffffff


	//   ....[39]....
        /*0118*/ 	.word	0xffffffff


	//   ....[40]....
        /*011c*/ 	.word	0xffffffff


	//   ....[41]....
        /*0120*/ 	.word	0xffffffff


	//   ....[42]....
        /*0124*/ 	.word	0xffffffff


	//   ....[43]....
        /*0128*/ 	.word	0xffffffff


	//   ....[44]....
        /*012c*/ 	.word	0xffffffff


	//----- nvinfo : EIATTR_COOP_GROUP_INSTR_OFFSETS
	.align		4
.L_263:
        /*0130*/ 	.byte	0x04, 0x28
        /*0132*/ 	.short	(.L_265 - .L_264)


	//   ....[0]....
.L_264:
        /*0134*/ 	.word	0x000007d0


	//   ....[1]....
        /*0138*/ 	.word	0x000007e0


	//   ....[2]....
        /*013c*/ 	.word	0x000007f0


	//   ....[3]....
        /*0140*/ 	.word	0x00000940


	//   ....[4]....
        /*0144*/ 	.word	0x00000970


	//   ....[5]....
        /*0148*/ 	.word	0x000009a0


	//   ....[6]....
        /*014c*/ 	.word	0x00000ac0


	//   ....[7]....
        /*0150*/ 	.word	0x00000ae0


	//   ....[8]....
        /*0154*/ 	.word	0x00000af0


	//   ....[9]....
        /*0158*/ 	.word	0x00000c10


	//   ....[10]....
        /*015c*/ 	.word	0x00000c30


	//   ....[11]....
        /*0160*/ 	.word	0x00000c40


	//   ....[12]....
        /*0164*/ 	.word	0x00000d60


	//   ....[13]....
        /*0168*/ 	.word	0x00000d80


	//   ....[14]....
        /*016c*/ 	.word	0x00000d90


	//   ....[15]....
        /*0170*/ 	.word	0x00001520


	//   ....[16]....
        /*0174*/ 	.word	0x000015b0


	//   ....[17]....
        /*0178*/ 	.word	0x000015e0


	//   ....[18]....
        /*017c*/ 	.word	0x00001700


	//   ....[19]....
        /*0180*/ 	.word	0x00001730


	//   ....[20]....
        /*0184*/ 	.word	0x00001740


	//   ....[21]....
        /*0188*/ 	.word	0x00001860


	//   ....[22]....
        /*018c*/ 	.word	0x00001880


	//   ....[23]....
        /*0190*/ 	.word	0x00001890


	//   ....[24]....
        /*0194*/ 	.word	0x000019b0


	//   ....[25]....
        /*0198*/ 	.word	0x000019d0


	//   ....[26]....
        /*019c*/ 	.word	0x000019e0


	//   ....[27]....
        /*01a0*/ 	.word	0x00001b00


	//   ....[28]....
        /*01a4*/ 	.word	0x00001b20


	//   ....[29]....
        /*01a8*/ 	.word	0x00001b30


	//   ....[30]....
        /*01ac*/ 	.word	0x000031b0


	//   ....[31]....
        /*01b0*/ 	.word	0x000031c0


	//   ....[32]....
        /*01b4*/ 	.word	0x000031d0


	//   ....[33]....
        /*01b8*/ 	.word	0x00003320


	//   ....[34]....
        /*01bc*/ 	.word	0x00003350


	//   ....[35]....
        /*01c0*/ 	.word	0x00003380


	//   ....[36]....
        /*01c4*/ 	.word	0x000034a0


	//   ....[37]....
        /*01c8*/ 	.word	0x000034c0


	//   ....[38]....
        /*01cc*/ 	.word	0x000034d0


	//   ....[39]....
        /*01d0*/ 	.word	0x000035f0


	//   ....[40]....
        /*01d4*/ 	.word	0x00003610


	//   ....[41]....
        /*01d8*/ 	.word	0x00003620


	//   ....[42]....
        /*01dc*/ 	.word	0x00003740


	//   ....[43]....
        /*01e0*/ 	.word	0x00003760


	//   ....[44]....
        /*01e4*/ 	.word	0x00003770


	//----- nvinfo : EIATTR_VRC_CTA_INIT_COUNT
	.align		4
.L_265:
        /*01e8*/ 	.byte	0x02, 0x4a
	.zero		1
	.zero		1


	//----- nvinfo : EIATTR_EXIT_INSTR_OFFSETS
	.align		4
        /*01ec*/ 	.byte	0x04, 0x1c
        /*01ee*/ 	.short	(.L_267 - .L_266)


	//   ....[0]....
.L_266:
        /*01f0*/ 	.word	0x00000080


	//   ....[1]....
        /*01f4*/ 	.word	0x000000d0


	//   ....[2]....
        /*01f8*/ 	.word	0x00003e80


	//   ....[3]....
        /*01fc*/ 	.word	0x00003f70


	//----- nvinfo : EIATTR_MAX_THREADS
	.align		4
.L_267:
        /*0200*/ 	.byte	0x04, 0x05
        /*0202*/ 	.short	(.L_269 - .L_268)
.L_268:
        /*0204*/ 	.word	0x00000100
        /*0208*/ 	.word	0x00000001
        /*020c*/ 	.word	0x00000001


	//----- nvinfo : EIATTR_CRS_STACK_SIZE
	.align		4
.L_269:
        /*0210*/ 	.byte	0x04, 0x1e
        /*0212*/ 	.short	(.L_271 - .L_270)
.L_270:
        /*0214*/ 	.word	0x00000000


	//----- nvinfo : EIATTR_CBANK_PARAM_SIZE
	.align		4
.L_271:
        /*0218*/ 	.byte	0x03, 0x19
        /*021a*/ 	.short	0x0029


	//----- nvinfo : EIATTR_PARAM_CBANK
	.align		4
        /*021c*/ 	.byte	0x04, 0x0a
        /*021e*/ 	.short	(.L_273 - .L_272)
	.align		4
.L_272:
        /*0220*/ 	.word	index@(.nv.constant0._ZN3cub18CUB_300001_SM_10006detail6reduce28DeviceReduceSingleTileKernelINS2_10policy_hubIN4cuda3std3__45tupleIJblEEEjN6thrust24THRUST_300001_SM_1000_NS8cuda_cub9__find_if7functorIS9_EEE10Policy1000EPS9_SI_iSF_S9_S9_NS7_10__identityEEEvT0_T1_T2_T3_T4_T6_)
        /*0224*/ 	.short	0x0380
        /*0226*/ 	.short	0x0029


	//----- nvinfo : EIATTR_SW_WAR
	.align		4
.L_273:
        /*0228*/ 	.byte	0x04, 0x36
        /*022a*/ 	.short	(.L_275 - .L_274)
.L_274:
        /*022c*/ 	.word	0x00000008
.L_275:


//--------------------- .nv.info._ZN3cub18CUB_300001_SM_10006detail6reduce18DeviceReduceKernelINS2_10policy_hubIN4cuda3std3__45tupleIJblEEEjN6thrust24THRUST_300001_SM_1000_NS8cuda_cub9__find_if7functorIS9_EEE10Policy1000ENSB_12zip_iteratorINS8_IJNSD_26transform_input_iterator_tIbNSC_6detail35transform_pair_of_input_iterators_tIbNSB_6detail15normal_iteratorINSB_10device_ptrIiEEEESQ_NS7_8equal_toIiEEEENS7_10__not_fn_tINS7_10__identityEEEEENSB_17counting_iteratorIlNSB_11use_defaultESZ_SZ_EEEEEEEjSF_S9_SV_EEvT0_PT3_T1_NS0_13GridEvenShareIS16_EET2_T4_ --------------------------
	.section	.nv.info._ZN3cub18CUB_300001_SM_10006detail6reduce18DeviceReduceKernelINS2_10policy_hubIN4cuda3std3__45tupleIJblEEEjN6thrust24THRUST_300001_SM_1000_NS8cuda_cub9__find_if7functorIS9_EEE10Policy1000ENSB_12zip_iteratorINS8_IJNSD_26transform_input_iterator_tIbNSC_6detail35transform_pair_of_input_iterators_tIbNSB_6detail15normal_iteratorINSB_10device_ptrIiEEEESQ_NS7_8equal_toIiEEEENS7_10__not_fn_tINS7_10__identityEEEEENSB_17counting_iteratorIlNSB_11use_defaultESZ_SZ_EEEEEEEjSF_S9_SV_EEvT0_PT3_T1_NS0_13GridEvenShareIS16_EET2_T4_,"",@"SHT_CUDA_INFO"
	.sectionflags	@""
	.align	4


	//----- nvinfo : EIATTR_CUDA_API_VERSION
	.align		4
        /*0000*/ 	.byte	0x04, 0x37
        /*0002*/ 	.short	(.L_277 - .L_276)
.L_276:
        /*0004*/ 	.word	0x00000082


	//----- nvinfo : EIATTR_KPARAM_INFO
	.align		4
.L_277:
        /*0008*/ 	.byte	0x04, 0x17
        /*000a*/ 	.short	(.L_279 - .L_278)
.L_278:
        /*000c*/ 	.word	0x00000000
        /*0010*/ 	.short	0x0005
        /*0012*/ 	.short	0x005d
        /*0014*/ 	.byte	0x00, 0xf0, 0x05, 0x00


	//----- nvinfo : EIATTR_KPARAM_INFO
	.align		4
.L_279:
        /*0018*/ 	.byte	0x04, 0x17
        /*001a*/ 	.short	(.L_281 - .L_280)
.L_280:
        /*001c*/ 	.word	0x00000000
        /*0020*/ 	.short	0x0004
        /*0022*/ 	.short	0x005c
        /*0024*/ 	.byte	0x00, 0xf0, 0x05, 0x00


	//----- nvinfo : EIATTR_KPARAM_INFO
	.align		4
.L_281:
        /*0028*/ 	.byte	0x04, 0x17
        /*002a*/ 	.short	(.L_283 - .L_282)
.L_282:
        /*002c*/ 	.word	0x00000000
        /*0030*/ 	.short	0x0003
        /*0032*/ 	.short	0x0034
        /*0034*/ 	.byte	0x00, 0xf0, 0xa1, 0x00


	//----- nvinfo : EIATTR_KPARAM_INFO
	.align		4
.L_283:
        /*0038*/ 	.byte	0x04, 0x17
        /*003a*/ 	.short	(.L_285 - .L_284)
.L_284:
        /*003c*/ 	.word	0x00000000
        /*0040*/ 	.short	0x0002
        /*0042*/ 	.short	0x0030
        /*0044*/ 	.byte	0x00, 0xf0, 0x11, 0x00


	//----- nvinfo : EIATTR_KPARAM_INFO
	.align		4
.L_285:
        /*0048*/ 	.byte	0x04, 0x17
        /*004a*/ 	.short	(.L_287 - .L_286)
.L_286:
        /*004c*/ 	.word	0x00000000
        /*0050*/ 	.short	0x0001
        /*0052*/ 	.short	0x0028
        /*0054*/ 	.byte	0x00, 0xf5, 0x21, 0x00


	//----- nvinfo : EIATTR_KPARAM_INFO
	.align		4
.L_287:
        /*0058*/ 	.byte	0x04, 0x17
        /*005a*/ 	.short	(.L_289 - .L_288)
.L_288:
        /*005c*/ 	.word	0x00000000
        /*0060*/ 	.short	0x0000
        /*0062*/ 	.short	0x0000
        /*0064*/ 	.byte	0x00, 0xf0, 0xa1, 0x00


	//----- nvinfo : EIATTR_SPARSE_MMA_MASK
	.align		4
.L_289:
        /*0068*/ 	.byte	0x03, 0x50
        /*006a*/ 	.short	0x0000


	//----- nvinfo : EIATTR_MAXREG_COUNT
	.align		4
        /*006c*/ 	.byte	0x03, 0x1b
        /*006e*/ 	.short	0x00ff


	//----- nvinfo : EIATTR_NUM_BARRIERS
	.align		4
        /*0070*/ 	.byte	0x02, 0x4c
        /*0072*/ 	.byte	0x01
	.zero		1


	//----- nvinfo : EIATTR_MERCURY_ISA_VERSION
	.align		4
        /*0074*/ 	.byte	0x03, 0x5f
        /*0076*/ 	.short	0x0101


	//----- nvinfo : EIATTR_COOP_GROUP_MASK_REGIDS
	.align		4
        /*0078*/ 	.byte	0x04, 0x29
        /*007a*/ 	.short	(.L_291 - .L_290)


	//   ....[0]....
.L_290:
        /*007c*/ 	.word	0xffffffff


	//   ....[1]....
        /*0080*/ 	.word	0xffffffff


	//   ....[2]....
        /*0084*/ 	.word	0xffffffff


	//   ....[3]....
        /*0088*/ 	.word	0xffffffff


	//   ....[4]....
        /*008c*/ 	.word	0xffffffff


	//   ....[5]....
        /*0090*/ 	.word	0xffffffff


	//   ....[6]....
        /*0094*/ 	.word	0xffffffff


	//   ....[7]....
        /*0098*/ 	.word	0xffffffff


	//   ....[8]....
        /*009c*/ 	.word	0xffffffff


	//   ....[9]....
        /*00a0*/ 	.word	0xffffffff


	//   ....[10]....
        /*00a4*/ 	.word	0xffffffff


	//   ....[11]....
        /*00a8*/ 	.word	0xffffffff


	//   ....[12]....
        /*00ac*/ 	.word	0xffffffff


	//   ....[13]....
        /*00b0*/ 	.word	0xffffffff


	//   ....[14]....
        /*00b4*/ 	.word	0xffffffff


	//   ....[15]....
        /*00b8*/ 	.word	0xffffffff


	//   ....[16]....
        /*00bc*/ 	.word	0xffffffff


	//   ....[17]....
        /*00c0*/ 	.word	0xffffffff


	//   ....[18]....
        /*00c4*/ 	.word	0xffffffff


	//   ....[19]....
        /*00c8*/ 	.word	0xffffffff


	//   ....[20]....
        /*00cc*/ 	.word	0xffffffff


	//   ....[21]....
        /*00d0*/ 	.word	0xffffffff


	//   ....[22]....
        /*00d4*/ 	.word	0xffffffff


	//   ....[23]....
        /*00d8*/ 	.word	0xffffffff


	//   ....[24]....
        /*00dc*/ 	.word	0xffffffff


	//   ....[25]....
        /*00e0*/ 	.word	0xffffffff


	//   ....[26]....
        /*00e4*/ 	.word	0xffffffff


	//   ....[27]....
        /*00e8*/ 	.word	0xffffffff


	//   ....[28]....
        /*00ec*/ 	.word	0xffffffff


	//   ....[29]....
        /*00f0*/ 	.word	0xffffffff


	//   ....[30]....
        /*00f4*/ 	.word	0xffffffff


	//   ....[31]....
        /*00f8*/ 	.word	0xffffffff


	//   ....[32]....
        /*00fc*/ 	.word	0xffffffff


	//   ....[33]....
        /*0100*/ 	.word	0xffffffff


	//   ....[34]....
        /*0104*/ 	.word	0xffffffff


	//   ....[35]....
        /*0108*/ 	.word	0xffffffff


	//   ....[36]....
        /*010c*/ 	.word	0xffffffff


	//   ....[37]....
        /*0110*/ 	.word	0xffffffff


	//   ....[38]....
        /*0114*/ 	.word	0xffffffff


	//   ....[39]....
        /*0118*/ 	.word	0xffffffff


	//   ....[40]....
        /*011c*/ 	.word	0xffffffff


	//   ....[41]....
        /*0120*/ 	.word	0xffffffff


	//   ....[42]....
        /*0124*/ 	.word	0xffffffff


	//   ....[43]....
        /*0128*/ 	.word	0xffffffff


	//   ....[44]....
        /*012c*/ 	.word	0xffffffff


	//----- nvinfo : EIATTR_COOP_GROUP_INSTR_OFFSETS
	.align		4
.L_291:
        /*0130*/ 	.byte	0x04, 0x28
        /*0132*/ 	.short	(.L_293 - .L_292)


	//   ....[0]....
.L_292:
        /*0134*/ 	.word	0x00001680


	//   ....[1]....
        /*0138*/ 	.word	0x00001690


	//   ....[2]....
        /*013c*/ 	.word	0x000016a0


	//   ....[3]....
        /*0140*/ 	.word	0x000017f0


	//   ....[4]....
        /*0144*/ 	.word	0x00001820


	//   ....[5]....
        /*0148*/ 	.word	0x00001850


	//   ....[6]....
        /*014c*/ 	.word	0x00001970


	//   ....[7]....
        /*0150*/ 	.word	0x00001990


	//   ....[8]....
        /*0154*/ 	.word	0x000019a0


	//   ....[9]....
        /*0158*/ 	.word	0x00001ac0


	//   ....[10]....
        /*015c*/ 	.word	0x00001ae0


	//   ....[11]....
        /*0160*/ 	.word	0x00001af0


	//   ....[12]....
        /*0164*/ 	.word	0x00001c10


	//   ....[13]....
        /*0168*/ 	.word	0x00001c30


	//   ....[14]....
        /*016c*/ 	.word	0x00001c40


	//   ....[15]....
        /*0170*/ 	.word	0x000023d0


	//   ....[16]....
        /*0174*/ 	.word	0x00002460


	//   ....[17]....
        /*0178*/ 	.word	0x00002490


	//   ....[18]....
        /*017c*/ 	.word	0x000025b0


	//   ....[19]....
        /*0180*/ 	.word	0x000025e0


	//   ....[20]....
        /*0184*/ 	.word	0x000025f0


	//   ....[21]....
        /*0188*/ 	.word	0x00002710


	//   ....[22]....
        /*018c*/ 	.word	0x00002730


	//   ....[23]....
        /*0190*/ 	.word	0x00002740


	//   ....[24]....
        /*0194*/ 	.word	0x00002860


	//   ....[25]....
        /*0198*/ 	.word	0x00002880


	//   ....[26]....
        /*019c*/ 	.word	0x00002890


	//   ....[27]....
        /*01a0*/ 	.word	0x000029b0


	//   ....[28]....
        /*01a4*/ 	.word	0x000029d0


	//   ....[29]....
        /*01a8*/ 	.word	0x000029e0


	//   ....[30]....
        /*01ac*/ 	.word	0x00005120


	//   ....[31]....
        /*01b0*/ 	.word	0x00005130


	//   ....[32]....
        /*01b4*/ 	.word	0x00005140


	//   ....[33]....
        /*01b8*/ 	.word	0x00005290


	//   ....[34]....
        /*01bc*/ 	.word	0x000052c0


	//   ....[35]....
        /*01c0*/ 	.word	0x000052f0


	//   ....[36]....
        /*01c4*/ 	.word	0x00005410


	//   ....[37]....
        /*01c8*/ 	.word	0x00005430


	//   ....[38]....
        /*01cc*/ 	.word	0x00005440


	//   ....[39]....
        /*01d0*/ 	.word	0x00005560


	//   ....[40]....
        /*01d4*/ 	.word	0x00005580


	//   ....[41]....
        /*01d8*/ 	.word	0x00005590


	//   ....[42]....
        /*01dc*/ 	.word	0x000056b0


	//   ....[43]....
        /*01e0*/ 	.word	0x000056d0


	//   ....[44]....
        /*01e4*/ 	.word	0x000056e0


	//----- nvinfo : EIATTR_VRC_CTA_INIT_COUNT
	.align		4
.L_293:
        /*01e8*/ 	.byte	0x02, 0x4a
	.zero		1
	.zero		1


	//----- nvinfo : EIATTR_EXIT_INSTR_OFFSETS
	.align		4
        /*01ec*/ 	.byte	0x04, 0x1c
        /*01ee*/ 	.short	(.L_295 - .L_294)


	//   ....[0]....
.L_294:
        /*01f0*/ 	.word	0x00005df0


	//   ....[1]....
        /*01f4*/ 	.word	0x00005e50


	//----- nvinfo : EIATTR_MAX_THREADS
	.align		4
.L_295:
        /*01f8*/ 	.byte	0x04, 0x05
        /*01fa*/ 	.short	(.L_297 - .L_296)
.L_296:
        /*01fc*/ 	.word	0x00000100
        /*0200*/ 	.word	0x00000001
        /*0204*/ 	.word	0x00000001


	//----- nvinfo : EIATTR_CRS_STACK_SIZE
	.align		4
.L_297:
        /*0208*/ 	.byte	0x04, 0x1e
        /*020a*/ 	.short	(.L_299 - .L_298)
.L_298:
        /*020c*/ 	.word	0x00000000


	//----- nvinfo : EIATTR_CBANK_PARAM_SIZE
	.align		4
.L_299:
        /*0210*/ 	.byte	0x03, 0x19
        /*0212*/ 	.short	0x005e


	//----- nvinfo : EIATTR_PARAM_CBANK
	.align		4
        /*0214*/ 	.byte	0x04, 0x0a
        /*0216*/ 	.short	(.L_301 - .L_300)
	.align		4
.L_300:
        /*0218*/ 	.word	index@(.nv.constant0._ZN3cub18CUB_300001_SM_10006detail6reduce18DeviceReduceKernelINS2_10policy_hubIN4cuda3std3__45tupleIJblEEEjN6thrust24THRUST_300001_SM_1000_NS8cuda_cub9__find_if7functorIS9_EEE10Policy1000ENSB_12zip_iteratorINS8_IJNSD_26transform_input_iterator_tIbNSC_6detail35transform_pair_of_input_iterators_tIbNSB_6detail15normal_iteratorINSB_10device_ptrIiEEEESQ_NS7_8equal_toIiEEEENS7_10__not_fn_tINS7_10__identityEEEEENSB_17counting_iteratorIlNSB_11use_defaultESZ_SZ_EEEEEEEjSF_S9_SV_EEvT0_PT3_T1_NS0_13GridEvenShareIS16_EET2_T4_)
        /*021c*/ 	.short	0x0380
        /*021e*/ 	.short	0x005e


	//----- nvinfo : EIATTR_SW_WAR
	.align		4
.L_301:
        /*0220*/ 	.byte	0x04, 0x36
        /*0222*/ 	.short	(.L_303 - .L_302)
.L_302:
        /*0224*/ 	.word	0x00000008
.L_303:


//--------------------- .nv.info._ZN3cub18CUB_300001_SM_10006detail6reduce28DeviceReduceSingleTileKernelINS2_10policy_hubIN4cuda3std3__45tupleIJblEEEjN6thrust24THRUST_300001_SM_1000_NS8cuda_cub9__find_if7functorIS9_EEE10Policy1000ENSB_12zip_iteratorINS8_IJNSD_26transform_input_iterator_tIbNSC_6detail35transform_pair_of_input_iterators_tIbNSB_6detail15normal_iteratorINSB_10device_ptrIiEEEESQ_NS7_8equal_toIiEEEENS7_10__not_fn_tINS7_10__identityEEEEENSB_17counting_iteratorIlNSB_11use_defaultESZ_SZ_EEEEEEEPS9_jSF_S9_S9_SV_EEvT0_T1_T2_T3_T4_T6_ --------------------------
	.section	.nv.info._ZN3cub18CUB_300001_SM_10006detail6reduce28DeviceReduceSingleTileKernelINS2_10policy_hubIN4cuda3std3__45tupleIJblEEEjN6thrust24THRUST_300001_SM_1000_NS8cuda_cub9__find_if7functorIS9_EEE10Policy1000ENSB_12zip_iteratorINS8_IJNSD_26transform_input_iterator_tIbNSC_6detail35transform_pair_of_input_iterators_tIbNSB_6detail15normal_iteratorINSB_10device_ptrIiEEEESQ_NS7_8equal_toIiEEEENS7_10__not_fn_tINS7_10__identityEEEEENSB_17counting_iteratorIlNSB_11use_defaultESZ_SZ_EEEEEEEPS9_jSF_S9_S9_SV_EEvT0_T1_T2_T3_T4_T6_,"",@"SHT_CUDA_INFO"
	.sectionflags	@""
	.align	4


	//----- nvinfo : EIATTR_CUDA_API_VERSION
	.align		4
        /*0000*/ 	.byte	0x04, 0x37
        /*0002*/ 	.short	(.L_305 - .L_304)
.L_304:
        /*0004*/ 	.word	0x00000082


	//----- nvinfo : EIATTR_KPARAM_INFO
	.align		4
.L_305:
        /*0008*/ 	.byte	0x04, 0x17
        /*000a*/ 	.short	(.L_307 - .L_306)
.L_306:
        /*000c*/ 	.word	0x00000000
        /*0010*/ 	.short	0x0005
        /*0012*/ 	.short	0x0048
        /*0014*/ 	.byte	0x00, 0xf0, 0x05, 0x00


	//----- nvinfo : EIATTR_KPARAM_INFO
	.align		4
.L_307:
        /*0018*/ 	.byte	0x04, 0x17
        /*001a*/ 	.short	(.L_309 - .L_308)
.L_308:
        /*001c*/ 	.word	0x00000000
        /*0020*/ 	.short	0x0004
        /*0022*/ 	.short	0x0038
        /*0024*/ 	.byte	0x00, 0xf0, 0x41, 0x00


	//----- nvinfo : EIATTR_KPARAM_INFO
	.align		4
.L_309:
        /*0028*/ 	.byte	0x04, 0x17
        /*002a*/ 	.short	(.L_311 - .L_310)
.L_310:
        /*002c*/ 	.word	0x00000000
        /*0030*/ 	.short	0x0003
        /*0032*/ 	.short	0x0034
        /*0034*/ 	.byte	0x00, 0xf0, 0x05, 0x00


	//----- nvinfo : EIATTR_KPARAM_INFO
	.align		4
.L_311:
        /*0038*/ 	.byte	0x04, 0x17
        /*003a*/ 	.short	(.L_313 - .L_312)
.L_312:
        /*003c*/ 	.word	0x00000000
        /*0040*/ 	.short	0x0002
        /*0042*/ 	.short	0x0030
        /*0044*/ 	.byte	0x00, 0xf0, 0x11, 0x00


	//----- nvinfo : EIATTR_KPARAM_INFO
	.align		4
.L_313:
        /*0048*/ 	.byte	0x04, 0x17
        /*004a*/ 	.short	(.L_315 - .L_314)
.L_314:
        /*004c*/ 	.word	0x00000000
        /*0050*/ 	.short	0x0001
        /*0052*/ 	.short	0x0028
        /*0054*/ 	.byte	0x00, 0xf5, 0x21, 0x00


	//----- nvinfo : EIATTR_KPARAM_INFO
	.align		4
.L_315:
        /*0058*/ 	.byte	0x04, 0x17
        /*005a*/ 	.short	(.L_317 - .L_316)
.L_316:
        /*005c*/ 	.word	0x00000000
        /*0060*/ 	.short	0x0000
        /*0062*/ 	.short	0x0000
        /*0064*/ 	.byte	0x00, 0xf0, 0xa1, 0x00


	//----- nvinfo : EIATTR_SPARSE_MMA_MASK
	.align		4
.L_317:
        /*0068*/ 	.byte	0x03, 0x50
        /*006a*/ 	.short	0x0000


	//----- nvinfo : EIATTR_MAXREG_COUNT
	.align		4
        /*006c*/ 	.byte	0x03, 0x1b
        /*006e*/ 	.short	0x00ff


	//----- nvinfo : EIATTR_NUM_BARRIERS
	.align		4
        /*0070*/ 	.byte	0x02, 0x4c
        /*0072*/ 	.byte	0x01
	.zero		1


	//----- nvinfo : EIATTR_MERCURY_ISA_VERSION
	.align		4
        /*0074*/ 	.byte	0x03, 0x5f
        /*0076*/ 	.short	0x0101


	//----- nvinfo : EIATTR_COOP_GROUP_MASK_REGIDS
	.align		4
        /*0078*/ 	.byte	0x04, 0x29
        /*007a*/ 	.short	(.L_319 - .L_318)


	//   ....[0]....
.L_318:
        /*007c*/ 	.word	0xffffffff


	//   ....[1]....
        /*0080*/ 	.word	0xffffffff


	//   ....[2]....
        /*0084*/ 	.word	0xffffffff


	//   ....[3]....
        /*0088*/ 	.word	0xffffffff


	//   ....[4]....
        /*008c*/ 	.word	0xffffffff


	//   ....[5]....
        /*0090*/ 	.word	0xffffffff


	//   ....[6]....
        /*0094*/ 	.word	0xffffffff


	//   ....[7]....
        /*0098*/ 	.word	0xffffffff


	//   ....[8]....
        /*009c*/ 	.word	0xffffffff


	//   ....[9]....
        /*00a0*/ 	.word	0xffffffff


	//   ....[10]....
        /*00a4*/ 	.word	0xffffffff


	//   ....[11]....
        /*00a8*/ 	.word	0xffffffff


	//   ....[12]....
        /*00ac*/ 	.word	0xffffffff


	//   ....[13]....
        /*00b0*/ 	.word	0xffffffff


	//   ....[14]....
        /*00b4*/ 	.word	0xffffffff


	//   ....[15]....
        /*00b8*/ 	.word	0xffffffff


	//   ....[16]....
        /*00bc*/ 	.word	0xffffffff


	//   ....[17]....
        /*00c0*/ 	.word	0xffffffff


	//   ....[18]....
        /*00c4*/ 	.word	0xffffffff


	//   ....[19]....
        /*00c8*/ 	.word	0xffffffff


	//   ....[20]....
        /*00cc*/ 	.word	0xffffffff


	//   ....[21]....
        /*00d0*/ 	.word	0xffffffff


	//   ....[22]....
        /*00d4*/ 	.word	0xffffffff


	//   ....[23]....
        /*00d8*/ 	.word	0xffffffff


	//   ....[24]....
        /*00dc*/ 	.word	0xffffffff


	//   ....[25]....
        /*00e0*/ 	.word	0xffffffff


	//   ....[26]....
        /*00e4*/ 	.word	0xffffffff


	//   ....[27]....
        /*00e8*/ 	.word	0xffffffff


	//   ....[28]....
        /*00ec*/ 	.word	0xffffffff


	//   ....[29]....
        /*00f0*/ 	.word	0xffffffff


	//   ....[30]....
        /*00f4*/ 	.word	0xffffffff


	//   ....[31]....
        /*00f8*/ 	.word	0xffffffff


	//   ....[32]....
        /*00fc*/ 	.word	0xffffffff


	//   ....[33]....
        /*0100*/ 	.word	0xffffffff


	//   ....[34]....
        /*0104*/ 	.word	0xffffffff


	//   ....[35]....
        /*0108*/ 	.word	0xffffffff


	//   ....[36]....
        /*010c*/ 	.word	0xffffffff


	//   ....[37]....
        /*0110*/ 	.word	0xffffffff


	//   ....[38]....
        /*0114*/ 	.word	0xffffffff


	//   ....[39]....
        /*0118*/ 	.word	0xffffffff


	//   ....[40]....
        /*011c*/ 	.word	0xffffffff


	//   ....[41]....
        /*0120*/ 	.word	0xffffffff


	//   ....[42]....
        /*0124*/ 	.word	0xffffffff


	//   ....[43]....
        /*0128*/ 	.word	0xffffffff


	//   ....[44]....
        /*012c*/ 	.word	0xffffffff


	//----- nvinfo : EIATTR_COOP_GROUP_INSTR_OFFSETS
	.align		4
.L_319:
        /*0130*/ 	.byte	0x04, 0x28
        /*0132*/ 	.short	(.L_321 - .L_320)


	//   ....[0]....
.L_320:
        /*0134*/ 	.word	0x00001460


	//   ....[1]....
        /*0138*/ 	.word	0x00001470


	//   ....[2]....
        /*013c*/ 	.word	0x00001480


	//   ....[3]....
        /*0140*/ 	.word	0x000015d0


	//   ....[4]....
        /*0144*/ 	.word	0x00001600


	//   ....[5]....
        /*0148*/ 	.word	0x00001630


	//   ....[6]....
        /*014c*/ 	.word	0x00001750


	//   ....[7]....
        /*0150*/ 	.word	0x00001770


	//   ....[8]....
        /*0154*/ 	.word	0x00001780


	//   ....[9]....
        /*0158*/ 	.word	0x000018a0


	//   ....[10]....
        /*015c*/ 	.word	0x000018c0


	//   ....[11]....
        /*0160*/ 	.word	0x000018d0


	//   ....[12]....
        /*0164*/ 	.word	0x000019f0


	//   ....[13]....
        /*0168*/ 	.word	0x00001a10


	//   ....[14]....
        /*016c*/ 	.word	0x00001a20


	//   ....[15]....
        /*0170*/ 	.word	0x000021b0


	//   ....[16]....
        /*0174*/ 	.word	0x00002240


	//   ....[17]....
        /*0178*/ 	.word	0x00002270


	//   ....[18]....
        /*017c*/ 	.word	0x00002390


	//   ....[19]....
        /*0180*/ 	.word	0x000023c0


	//   ....[20]....
        /*0184*/ 	.word	0x000023d0


	//   ....[21]....
        /*0188*/ 	.word	0x000024f0


	//   ....[22]....
        /*018c*/ 	.word	0x00002510


	//   ....[23]....
        /*0190*/ 	.word	0x00002520


	//   ....[24]....
        /*0194*/ 	.word	0x00002640


	//   ....[25]....
        /*0198*/ 	.word	0x00002660


	//   ....[26]....
        /*019c*/ 	.word	0x00002670


	//   ....[27]....
        /*01a0*/ 	.word	0x00002790


	//   ....[28]....
        /*01a4*/ 	.word	0x000027b0


	//   ....[29]....
        /*01a8*/ 	.word	0x000027c0


	//   ....[30]....
        /*01ac*/ 	.word	0x00004cc0


	//   ....[31]....
        /*01b0*/ 	.word	0x00004cd0


	//   ....[32]....
        /*01b4*/ 	.word	0x00004ce0


	//   ....[33]....
        /*01b8*/ 	.word	0x00004e30


	//   ....[34]....
        /*01bc*/ 	.word	0x00004e60


	//   ....[35]....
        /*01c0*/ 	.word	0x00004e90


	//   ....[36]....
        /*01c4*/ 	.word	0x00004fb0


	//   ....[37]....
        /*01c8*/ 	.word	0x00004fd0


	//   ....[38]....
        /*01cc*/ 	.word	0x00004fe0


	//   ....[39]....
        /*01d0*/ 	.word	0x00005100


	//   ....[40]....
        /*01d4*/ 	.word	0x00005120


	//   ....[41]....
        /*01d8*/ 	.word	0x00005130


	//   ....[42]....
        /*01dc*/ 	.word	0x00005250


	//   ....[43]....
        /*01e0*/ 	.word	0x00005270


	//   ....[44]....
        /*01e4*/ 	.word	0x00005280


	//----- nvinfo : EIATTR_VRC_CTA_INIT_COUNT
	.align		4
.L_321:
        /*01e8*/ 	.byte	0x02, 0x4a
	.zero		1
	.zero		1


	//----- nvinfo : EIATTR_EXIT_INSTR_OFFSETS
	.align		4
        /*01ec*/ 	.byte	0x04, 0x1c
        /*01ee*/ 	.short	(.L_323 - .L_322)


	//   ....[0]....
.L_322:
        /*01f0*/ 	.word	0x00000080


	//   ....[1]....
        /*01f4*/ 	.word	0x000000d0


	//   ....[2]....
        /*01f8*/ 	.word	0x00005990


	//   ....[3]....
        /*01fc*/ 	.word	0x00005a80


	//----- nvinfo : EIATTR_MAX_THREADS
	.align		4
.L_323:
        /*0200*/ 	.byte	0x04, 0x05
        /*0202*/ 	.short	(.L_325 - .L_324)
.L_324:
        /*0204*/ 	.word	0x00000100
        /*0208*/ 	.word	0x00000001
        /*020c*/ 	.word	0x00000001


	//----- nvinfo : EIATTR_CRS_STACK_SIZE
	.align		4
.L_325:
        /*0210*/ 	.byte	0x04, 0x1e
        /*0212*/ 	.short	(.L_327 - .L_326)
.L_326:
        /*0214*/ 	.word	0x00000000


	//----- nvinfo : EIATTR_CBANK_PARAM_SIZE
	.align		4
.L_327:
        /*0218*/ 	.byte	0x03, 0x19
        /*021a*/ 	.short	0x0049


	//----- nvinfo : EIATTR_PARAM_CBANK
	.align		4
        /*021c*/ 	.byte	0x04, 0x0a
        /*021e*/ 	.short	(.L_329 - .L_328)
	.align		4
.L_328:
        /*0220*/ 	.word	index@(.nv.constant0._ZN3cub18CUB_300001_SM_10006detail6reduce28DeviceReduceSingleTileKernelINS2_10policy_hubIN4cuda3std3__45tupleIJblEEEjN6thrust24THRUST_300001_SM_1000_NS8cuda_cub9__find_if7functorIS9_EEE10Policy1000ENSB_12zip_iteratorINS8_IJNSD_26transform_input_iterator_tIbNSC_6detail35transform_pair_of_input_iterators_tIbNSB_6detail15normal_iteratorINSB_10device_ptrIiEEEESQ_NS7_8equal_toIiEEEENS7_10__not_fn_tINS7_10__identityEEEEENSB_17counting_iteratorIlNSB_11use_defaultESZ_SZ_EEEEEEEPS9_jSF_S9_S9_SV_EEvT0_T1_T2_T3_T4_T6_)
        /*0224*/ 	.short	0x0380
        /*0226*/ 	.short	0x0049


	//----- nvinfo : EIATTR_SW_WAR
	.align		4
.L_329:
        /*0228*/ 	.byte	0x04, 0x36
        /*022a*/ 	.short	(.L_331 - .L_330)
.L_330:
        /*022c*/ 	.word	0x00000008
.L_331:


//--------------------- .nv.info._ZN3cub18CUB_300001_SM_10006detail11EmptyKernelIvEEvv --------------------------
	.section	.nv.info._ZN3cub18CUB_300001_SM_10006detail11EmptyKernelIvEEvv,"",@"SHT_CUDA_INFO"
	.sectionflags	@""
	.align	4


	//----- nvinfo : EIATTR_CUDA_API_VERSION
	.align		4
        /*0000*/ 	.byte	0x04, 0x37
        /*0002*/ 	.short	(.L_333 - .L_332)
.L_332:
        /*0004*/ 	.word	0x00000082


	//----- nvinfo : EIATTR_SPARSE_MMA_MASK
	.align		4
.L_333:
        /*0008*/ 	.byte	0x03, 0x50
        /*000a*/ 	.short	0x0000


	//----- nvinfo : EIATTR_MAXREG_COUNT
	.align		4
        /*000c*/ 	.byte	0x03, 0x1b
        /*000e*/ 	.short	0x00ff


	//----- nvinfo : EIATTR_MERCURY_ISA_VERSION
	.align		4
        /*0010*/ 	.byte	0x03, 0x5f
        /*0012*/ 	.short	0x0101


	//----- nvinfo : EIATTR_VRC_CTA_INIT_COUNT
	.align		4
        /*0014*/ 	.byte	0x02, 0x4a
	.zero		1
	.zero		1


	//----- nvinfo : EIATTR_EXIT_INSTR_OFFSETS
	.align		4
        /*0018*/ 	.byte	0x04, 0x1c
        /*001a*/ 	.short	(.L_335 - .L_334)


	//   ....[0]....
.L_334:
        /*001c*/ 	.word	0x00000010


	//----- nvinfo : EIATTR_SW_WAR
	.align		4
.L_335:
        /*0020*/ 	.byte	0x04, 0x36
        /*0022*/ 	.short	(.L_337 - .L_336)
.L_336:
        /*0024*/ 	.word	0x00000008
.L_337:


//--------------------- .nv.info._Z6reducePiPfS0_S0_S0_S0_S0_S_S_ --------------------------
	.section	.nv.info._Z6reducePiPfS0_S0_S0_S0_S0_S_S_,"",@"SHT_CUDA_INFO"
	.sectionflags	@""
	.align	4


	//----- nvinfo : EIATTR_CUDA_API_VERSION
	.align		4
        /*0000*/ 	.byte	0x04, 0x37
        /*0002*/ 	.short	(.L_339 - .L_338)
.L_338:
        /*0004*/ 	.word	0x00000082


	//----- nvinfo : EIATTR_KPARAM_INFO
	.align		4
.L_339:
        /*0008*/ 	.byte	0x04, 0x17
        /*000a*/ 	.short	(.L_341 - .L_340)
.L_340:
        /*000c*/ 	.word	0x00000000
        /*0010*/ 	.short	0x0008
        /*0012*/ 	.short	0x0040
        /*0014*/ 	.byte	0x00, 0xf5, 0x21, 0x00


	//----- nvinfo : EIATTR_KPARAM_INFO
	.align		4
.L_341:
        /*0018*/ 	.byte	0x04, 0x17
        /*001a*/ 	.short	(.L_343 - .L_342)
.L_342:
        /*001c*/ 	.word	0x00000000
        /*0020*/ 	.short	0x0007
        /*0022*/ 	.short	0x0038
        /*0024*/ 	.byte	0x00, 0xf5, 0x21, 0x00


	//----- nvinfo : EIATTR_KPARAM_INFO
	.align		4
.L_343:
        /*0028*/ 	.byte	0x04, 0x17
        /*002a*/ 	.short	(.L_345 - .L_344)
.L_344:
        /*002c*/ 	.word	0x00000000
        /*0030*/ 	.short	0x0006
        /*0032*/ 	.short	0x0030
        /*0034*/ 	.byte	0x00, 0xf5, 0x21, 0x00


	//----- nvinfo : EIATTR_KPARAM_INFO
	.align		4
.L_345:
        /*0038*/ 	.byte	0x04, 0x17
        /*003a*/ 	.short	(.L_347 - .L_346)
.L_346:
        /*003c*/ 	.word	0x00000000
        /*0040*/ 	.short	0x0005
        /*0042*/ 	.short	0x0028
        /*0044*/ 	.byte	0x00, 0xf5, 0x21, 0x00


	//----- nvinfo : EIATTR_KPARAM_INFO
	.align		4
.L_347:
        /*0048*/ 	.byte	0x04, 0x17
        /*004a*/ 	.short	(.L_349 - .L_348)
.L_348:
        /*004c*/ 	.word	0x00000000
        /*0050*/ 	.short	0x0004
        /*0052*/ 	.short	0x0020
        /*0054*/ 	.byte	0x00, 0xf5, 0x21, 0x00


	//----- nvinfo : EIATTR_KPARAM_INFO
	.align		4
.L_349:
        /*0058*/ 	.byte	0x04, 0x17
        /*005a*/ 	.short	(.L_351 - .L_350)
.L_350:
        /*005c*/ 	.word	0x00000000
        /*0060*/ 	.short	0x0003
        /*0062*/ 	.short	0x0018
        /*0064*/ 	.byte	0x00, 0xf5, 0x21, 0x00


	//----- nvinfo : EIATTR_KPARAM_INFO
	.align		4
.L_351:
        /*0068*/ 	.byte	0x04, 0x17
        /*006a*/ 	.short	(.L_353 - .L_352)
.L_352:
        /*006c*/ 	.word	0x00000000
        /*0070*/ 	.short	0x0002
        /*0072*/ 	.short	0x0010
        /*0074*/ 	.byte	0x00, 0xf5, 0x21, 0x00


	//----- nvinfo : EIATTR_KPARAM_INFO
	.align		4
.L_353:
        /*0078*/ 	.byte	0x04, 0x17
        /*007a*/ 	.short	(.L_355 - .L_354)
.L_354:
        /*007c*/ 	.word	0x00000000
        /*0080*/ 	.short	0x0001
        /*0082*/ 	.short	0x0008
        /*0084*/ 	.byte	0x00, 0xf5, 0x21, 0x00


	//----- nvinfo : EIATTR_KPARAM_INFO
	.align		4
.L_355:
        /*0088*/ 	.byte	0x04, 0x17
        /*008a*/ 	.short	(.L_357 - .L_356)
.L_356:
        /*008c*/ 	.word	0x00000000
        /*0090*/ 	.short	0x0000
        /*0092*/ 	.short	0x0000
        /*0094*/ 	.byte	0x00, 0xf5, 0x21, 0x00


	//----- nvinfo : EIATTR_SPARSE_MMA_MASK
	.align		4
.L_357:
        /*0098*/ 	.byte	0x03, 0x50
        /*009a*/ 	.short	0x0000


	//----- nvinfo : EIATTR_MAXREG_COUNT
	.align		4
        /*009c*/ 	.byte	0x03, 0x1b
        /*009e*/ 	.short	0x00ff


	//----- nvinfo : EIATTR_MERCURY_ISA_VERSION
	.align		4
        /*00a0*/ 	.byte	0x03, 0x5f
        /*00a2*/ 	.short	0x0101


	//----- nvinfo : EIATTR_VRC_CTA_INIT_COUNT
	.align		4
        /*00a4*/ 	.byte	0x02, 0x4a
	.zero		1
	.zero		1


	//----- nvinfo : EIATTR_EXIT_INSTR_OFFSETS
	.align		4
        /*00a8*/ 	.byte	0x04, 0x1c
        /*00aa*/ 	.short	(.L_359 - .L_358)


	//   ....[0]....
.L_358:
        /*00ac*/ 	.word	0x00000230


	//----- nvinfo : EIATTR_CBANK_PARAM_SIZE
	.align		4
.L_359:
        /*00b0*/ 	.byte	0x03, 0x19
        /*00b2*/ 	.short	0x0048


	//----- nvinfo : EIATTR_PARAM_CBANK
	.align		4
        /*00b4*/ 	.byte	0x04, 0x0a
        /*00b6*/ 	.short	(.L_361 - .L_360)
	.align		4
.L_360:
        /*00b8*/ 	.word	index@(.nv.constant0._Z6reducePiPfS0_S0_S0_S0_S0_S_S_)
        /*00bc*/ 	.short	0x0380
        /*00be*/ 	.short	0x0048


	//----- nvinfo : EIATTR_SW_WAR
	.align		4
.L_361:
        /*00c0*/ 	.byte	0x04, 0x36
        /*00c2*/ 	.short	(.L_363 - .L_362)
.L_362:
        /*00c4*/ 	.word	0x00000008
.L_363:


//--------------------- .nv.info._Z11mapFunctionPiPfS0_S0_S0_i --------------------------
	.section	.nv.info._Z11mapFunctionPiPfS0_S0_S0_i,"",@"SHT_CUDA_INFO"
	.sectionflags	@""
	.align	4


	//----- nvinfo : EIATTR_CUDA_API_VERSION
	.align		4
        /*0000*/ 	.byte	0x04, 0x37
        /*0002*/ 	.short	(.L_365 - .L_364)
.L_364:
        /*0004*/ 	.word	0x00000082


	//----- nvinfo : EIATTR_KPARAM_INFO
	.align		4
.L_365:
        /*0008*/ 	.byte	0x04, 0x17
        /*000a*/ 	.short	(.L_367 - .L_366)
.L_366:
        /*000c*/ 	.word	0x00000000
        /*0010*/ 	.short	0x0005
        /*0012*/ 	.short	0x0028
        /*0014*/ 	.byte	0x00, 0xf0, 0x11, 0x00


	//----- nvinfo : EIATTR_KPARAM_INFO
	.align		4
.L_367:
        /*0018*/ 	.byte	0x04, 0x17
        /*001a*/ 	.short	(.L_369 - .L_368)
.L_368:
        /*001c*/ 	.word	0x00000000
        /*0020*/ 	.short	0x0004
        /*0022*/ 	.short	0x0020
        /*0024*/ 	.byte	0x00, 0xf5, 0x21, 0x00


	//----- nvinfo : EIATTR_KPARAM_INFO
	.align		4
.L_369:
        /*0028*/ 	.byte	0x04, 0x17
        /*002a*/ 	.short	(.L_371 - .L_370)
.L_370:
        /*002c*/ 	.word	0x00000000
        /*0030*/ 	.short	0x0003
        /*0032*/ 	.short	0x0018
        /*0034*/ 	.byte	0x00, 0xf5, 0x21, 0x00


	//----- nvinfo : EIATTR_KPARAM_INFO
	.align		4
.L_371:
        /*0038*/ 	.byte	0x04, 0x17
        /*003a*/ 	.short	(.L_373 - .L_372)
.L_372:
        /*003c*/ 	.word	0x00000000
        /*0040*/ 	.short	0x0002
        /*0042*/ 	.short	0x0010
        /*0044*/ 	.byte	0x00, 0xf5, 0x21, 0x00


	//----- nvinfo : EIATTR_KPARAM_INFO
	.align		4
.L_373:
        /*0048*/ 	.byte	0x04, 0x17
        /*004a*/ 	.short	(.L_375 - .L_374)
.L_374:
        /*004c*/ 	.word	0x00000000
        /*0050*/ 	.short	0x0001
        /*0052*/ 	.short	0x0008
        /*0054*/ 	.byte	0x00, 0xf5, 0x21, 0x00


	//----- nvinfo : EIATTR_KPARAM_INFO
	.align		4
.L_375:
        /*0058*/ 	.byte	0x04, 0x17
        /*005a*/ 	.short	(.L_377 - .L_376)
.L_376:
        /*005c*/ 	.word	0x00000000
        /*0060*/ 	.short	0x0000
        /*0062*/ 	.short	0x0000
        /*0064*/ 	.byte	0x00, 0xf5, 0x21, 0x00


	//----- nvinfo : EIATTR_SPARSE_MMA_MASK
	.align		4
.L_377:
        /*0068*/ 	.byte	0x03, 0x50
        /*006a*/ 	.short	0x0000


	//----- nvinfo : EIATTR_MAXREG_COUNT
	.align		4
        /*006c*/ 	.byte	0x03, 0x1b
        /*006e*/ 	.short	0x00ff


	//----- nvinfo : EIATTR_MERCURY_ISA_VERSION
	.align		4
        /*0070*/ 	.byte	0x03, 0x5f
        /*0072*/ 	.short	0x0101


	//----- nvinfo : EIATTR_VRC_CTA_INIT_COUNT
	.align		4
        /*0074*/ 	.byte	0x02, 0x4a
	.zero		1
	.zero		1


	//----- nvinfo : EIATTR_EXIT_INSTR_OFFSETS
	.align		4
        /*0078*/ 	.byte	0x04, 0x1c
        /*007a*/ 	.short	(.L_379 - .L_378)


	//   ....[0]....
.L_378:
        /*007c*/ 	.word	0x00001a70


	//----- nvinfo : EIATTR_CRS_STACK_SIZE
	.align		4
.L_379:
        /*0080*/ 	.byte	0x04, 0x1e
        /*0082*/ 	.short	(.L_381 - .L_380)
.L_380:
        /*0084*/ 	.word	0x00000000


	//----- nvinfo : EIATTR_CBANK_PARAM_SIZE
	.align		4
.L_381:
        /*0088*/ 	.byte	0x03, 0x19
        /*008a*/ 	.short	0x002c


	//----- nvinfo : EIATTR_PARAM_CBANK
	.align		4
        /*008c*/ 	.byte	0x04, 0x0a
        /*008e*/ 	.short	(.L_383 - .L_382)
	.align		4
.L_382:
        /*0090*/ 	.word	index@(.nv.constant0._Z11mapFunctionPiPfS0_S0_S0_i)
        /*0094*/ 	.short	0x0380
        /*0096*/ 	.short	0x002c


	//----- nvinfo : EIATTR_SW_WAR
	.align		4
.L_383:
        /*0098*/ 	.byte	0x04, 0x36
        /*009a*/ 	.short	(.L_385 - .L_384)
.L_384:
        /*009c*/ 	.word	0x00000008
.L_385:


//--------------------- .nv.info._Z22generate_normal_kernelP17curandStateXORWOWPfS1_ --------------------------
	.section	.nv.info._Z22generate_normal_kernelP17curandStateXORWOWPfS1_,"",@"SHT_CUDA_INFO"
	.sectionflags	@""
	.align	4


	//----- nvinfo : EIATTR_CUDA_API_VERSION
	.align		4
        /*0000*/ 	.byte	0x04, 0x37
        /*0002*/ 	.short	(.L_387 - .L_386)
.L_386:
        /*0004*/ 	.word	0x00000082


	//----- nvinfo : EIATTR_KPARAM_INFO
	.align		4
.L_387:
        /*0008*/ 	.byte	0x04, 0x17
        /*000a*/ 	.short	(.L_389 - .L_388)
.L_388:
        /*000c*/ 	.word	0x00000000
        /*0010*/ 	.short	0x0002
        /*0012*/ 	.short	0x0010
        /*0014*/ 	.byte	0x00, 0xf5, 0x21, 0x00


	//----- nvinfo : EIATTR_KPARAM_INFO
	.align		4
.L_389:
        /*0018*/ 	.byte	0x04, 0x17
        /*001a*/ 	.short	(.L_391 - .L_390)
.L_390:
        /*001c*/ 	.word	0x00000000
        /*0020*/ 	.short	0x0001
        /*0022*/ 	.short	0x0008
        /*0024*/ 	.byte	0x00, 0xf5, 0x21, 0x00


	//----- nvinfo : EIATTR_KPARAM_INFO
	.align		4
.L_391:
        /*0028*/ 	.byte	0x04, 0x17
        /*002a*/ 	.short	(.L_393 - .L_392)
.L_392:
        /*002c*/ 	.word	0x00000000
        /*0030*/ 	.short	0x0000
        /*0032*/ 	.short	0x0000
        /*0034*/ 	.byte	0x00, 0xf5, 0x21, 0x00


	//----- nvinfo : EIATTR_SPARSE_MMA_MASK
	.align		4
.L_393:
        /*0038*/ 	.byte	0x03, 0x50
        /*003a*/ 	.short	0x0000


	//----- nvinfo : EIATTR_MAXREG_COUNT
	.align		4
        /*003c*/ 	.byte	0x03, 0x1b
        /*003e*/ 	.short	0x00ff


	//----- nvinfo : EIATTR_MERCURY_ISA_VERSION
	.align		4
        /*0040*/ 	.byte	0x03, 0x5f
        /*0042*/ 	.short	0x0101


	//----- nvinfo : EIATTR_VRC_CTA_INIT_COUNT
	.align		4
        /*0044*/ 	.byte	0x02, 0x4a
	.zero		1
	.zero		1


	//----- nvinfo : EIATTR_EXIT_INSTR_OFFSETS
	.align		4
        /*0048*/ 	.byte	0x04, 0x1c
        /*004a*/ 	.short	(.L_395 - .L_394)


	//   ....[0]....
.L_394:
        /*004c*/ 	.word	0x00000ba0


	//----- nvinfo : EIATTR_CRS_STACK_SIZE
	.align		4
.L_395:
        /*0050*/ 	.byte	0x04, 0x1e
        /*0052*/ 	.short	(.L_397 - .L_396)
.L_396:
        /*0054*/ 	.word	0x00000000


	//----- nvinfo : EIATTR_CBANK_PARAM_SIZE
	.align		4
.L_397:
        /*0058*/ 	.byte	0x03, 0x19
        /*005a*/ 	.short	0x0018


	//----- nvinfo : EIATTR_PARAM_CBANK
	.align		4
        /*005c*/ 	.byte	0x04, 0x0a
        /*005e*/ 	.short	(.L_399 - .L_398)
	.align		4
.L_398:
        /*0060*/ 	.word	index@(.nv.constant0._Z22generate_normal_kernelP17curandStateXORWOWPfS1_)
        /*0064*/ 	.short	0x0380
        /*0066*/ 	.short	0x0018


	//----- nvinfo : EIATTR_SW_WAR
	.align		4
.L_399:
        /*0068*/ 	.byte	0x04, 0x36
        /*006a*/ 	.short	(.L_401 - .L_400)
.L_400:
        /*006c*/ 	.word	0x00000008
.L_401:


//--------------------- .nv.info._Z12setup_kernelP17curandStateXORWOW --------------------------
	.section	.nv.info._Z12setup_kernelP17curandStateXORWOW,"",@"SHT_CUDA_INFO"
	.sectionflags	@""
	.align	4


	//----- nvinfo : EIATTR_CUDA_API_VERSION
	.align		4
        /*0000*/ 	.byte	0x04, 0x37
        /*0002*/ 	.short	(.L_403 - .L_402)
.L_402:
        /*0004*/ 	.word	0x00000082


	//----- nvinfo : EIATTR_KPARAM_INFO
	.align		4
.L_403:
        /*0008*/ 	.byte	0x04, 0x17
        /*000a*/ 	.short	(.L_405 - .L_404)
.L_404:
        /*000c*/ 	.word	0x00000000
        /*0010*/ 	.short	0x0000
        /*0012*/ 	.short	0x0000
        /*0014*/ 	.byte	0x00, 0xf5, 0x21, 0x00


	//----- nvinfo : EIATTR_SPARSE_MMA_MASK
	.align		4
.L_405:
        /*0018*/ 	.byte	0x03, 0x50
        /*001a*/ 	.short	0x0000


	//----- nvinfo : EIATTR_MAXREG_COUNT
	.align		4
        /*001c*/ 	.byte	0x03, 0x1b
        /*001e*/ 	.short	0x00ff


	//----- nvinfo : EIATTR_MERCURY_ISA_VERSION
	.align		4
        /*0020*/ 	.byte	0x03, 0x5f
        /*0022*/ 	.short	0x0101


	//----- nvinfo : EIATTR_VRC_CTA_INIT_COUNT
	.align		4
        /*0024*/ 	.byte	0x02, 0x4a
	.zero		1
	.zero		1


	//----- nvinfo : EIATTR_EXIT_INSTR_OFFSETS
	.align		4
        /*0028*/ 	.byte	0x04, 0x1c
        /*002a*/ 	.short	(.L_407 - .L_406)


	//   ....[0]....
.L_406:
        /*002c*/ 	.word	0x00000ee0


	//----- nvinfo : EIATTR_CRS_STACK_SIZE
	.align		4
.L_407:
        /*0030*/ 	.byte	0x04, 0x1e
        /*0032*/ 	.short	(.L_409 - .L_408)
.L_408:
        /*0034*/ 	.word	0x00000000


	//----- nvinfo : EIATTR_CBANK_PARAM_SIZE
	.align		4
.L_409:
        /*0038*/ 	.byte	0x03, 0x19
        /*003a*/ 	.short	0x0008


	//----- nvinfo : EIATTR_PARAM_CBANK
	.align		4
        /*003c*/ 	.byte	0x04, 0x0a
        /*003e*/ 	.short	(.L_411 - .L_410)
	.align		4
.L_410:
        /*0040*/ 	.word	index@(.nv.constant0._Z12setup_kernelP17curandStateXORWOW)
        /*0044*/ 	.short	0x0380
        /*0046*/ 	.short	0x0008


	//----- nvinfo : EIATTR_SW_WAR
	.align		4
.L_411:
        /*0048*/ 	.byte	0x04, 0x36
        /*004a*/ 	.short	(.L_413 - .L_412)
.L_412:
        /*004c*/ 	.word	0x00000008
.L_413:


//--------------------- .nv.callgraph             --------------------------
	.section	.nv.callgraph,"",@"SHT_CUDA_CALLGRAPH"
	.align	4
	.sectionentsize	8
	.align		4
        /*0000*/ 	.word	0x00000000
	.align		4
        /*0004*/ 	.word	0xffffffff
	.align		4
        /*0008*/ 	.word	0x00000000
	.align		4
        /*000c*/ 	.word	0xfffffffe
	.align		4
        /*0010*/ 	.word	0x00000000
	.align		4
        /*0014*/ 	.word	0xfffffffd
	.align		4
        /*0018*/ 	.word	0x00000000
	.align		4
        /*001c*/ 	.word	0xfffffffc


//--------------------- .nv.constant4             --------------------------
	.section	.nv.constant4,"a",@progbits
	.align	8
	.align		8
.nv.constant4:
        /*0000*/ 	.dword	precalc_xorwow_matrix
	.align		8
        /*0008*/ 	.dword	precalc_xorwow_offset_matrix
	.align		8
        /*0010*/ 	.dword	mrg32k3aM1
	.align		8
        /*0018*/ 	.dword	mrg32k3aM2
	.align		8
        /*0020*/ 	.dword	mrg32k3aM1SubSeq
	.align		8
        /*0028*/ 	.dword	mrg32k3aM2SubSeq
	.align		8
        /*0030*/ 	.dword	mrg32k3aM1Seq
	.align		8
        /*0038*/ 	.dword	mrg32k3aM2Seq
	.align		8
        /*0040*/ 	.dword	_ZN34_INTERNAL_25a55bea_4_k_cu_eff789a34cuda3std3__45__cpo5beginE
	.align		8
        /*0048*/ 	.dword	_ZN34_INTERNAL_25a55bea_4_k_cu_eff789a34cuda3std3__45__cpo3endE
	.align		8
        /*0050*/ 	.dword	_ZN34_INTERNAL_25a55bea_4_k_cu_eff789a34cuda3std3__45__cpo6cbeginE
	.align		8
        /*0058*/ 	.dword	_ZN34_INTERNAL_25a55bea_4_k_cu_eff789a34cuda3std3__45__cpo4cendE
	.align		8
        /*0060*/ 	.dword	_ZN34_INTERNAL_25a55bea_4_k_cu_eff789a34cuda3std3__45__cpo6rbeginE
	.align		8
        /*0068*/ 	.dword	_ZN34_INTERNAL_25a55bea_4_k_cu_eff789a34cuda3std3__45__cpo4rendE
	.align		8
        /*0070*/ 	.dword	_ZN34_INTERNAL_25a55bea_4_k_cu_eff789a34cuda3std3__45__cpo7crbeginE
	.align		8
        /*0078*/ 	.dword	_ZN34_INTERNAL_25a55bea_4_k_cu_eff789a34cuda3std3__45__cpo5crendE
	.align		8
        /*0080*/ 	.dword	_ZN34_INTERNAL_25a55bea_4_k_cu_eff789a34cuda3std3__436_GLOBAL__N__25a55bea_4_k_cu_eff789a36ignoreE
	.align		8
        /*0088*/ 	.dword	_ZN34_INTERNAL_25a55bea_4_k_cu_eff789a34cuda3std3__419piecewise_constructE
	.align		8
        /*0090*/ 	.dword	_ZN34_INTERNAL_25a55bea_4_k_cu_eff789a34cuda3std3__48in_placeE
	.align		8
        /*0098*/ 	.dword	_ZN34_INTERNAL_25a55bea_4_k_cu_eff789a34cuda3std3__420unreachable_sentinelE
	.align		8
        /*00a0*/ 	.dword	_ZN34_INTERNAL_25a55bea_4_k_cu_eff789a34cuda3std3__47nulloptE
	.align		8
        /*00a8*/ 	.dword	_ZN34_INTERNAL_25a55bea_4_k_cu_eff789a34cuda3std3__48unexpectE
	.align		8
        /*00b0*/ 	.dword	_ZN34_INTERNAL_25a55bea_4_k_cu_eff789a34cuda3std6ranges3__45__cpo4swapE
	.align		8
        /*00b8*/ 	.dword	_ZN34_INTERNAL_25a55bea_4_k_cu_eff789a34cuda3std6ranges3__45__cpo9iter_moveE
	.align		8
        /*00c0*/ 	.dword	_ZN34_INTERNAL_25a55bea_4_k_cu_eff789a34cuda3std6ranges3__45__cpo5beginE
	.align		8
        /*00c8*/ 	.dword	_ZN34_INTERNAL_25a55bea_4_k_cu_eff789a34cuda3std6ranges3__45__cpo3endE
	.align		8
        /*00d0*/ 	.dword	_ZN34_INTERNAL_25a55bea_4_k_cu_eff789a34cuda3std6ranges3__45__cpo6cbeginE
	.align		8
        /*00d8*/ 	.dword	_ZN34_INTERNAL_25a55bea_4_k_cu_eff789a34cuda3std6ranges3__45__cpo4cendE
	.align		8
        /*00e0*/ 	.dword	_ZN34_INTERNAL_25a55bea_4_k_cu_eff789a34cuda3std6ranges3__45__cpo7advanceE
	.align		8
        /*00e8*/ 	.dword	_ZN34_INTERNAL_25a55bea_4_k_cu_eff789a34cuda3std6ranges3__45__cpo9iter_swapE
	.align		8
        /*00f0*/ 	.dword	_ZN34_INTERNAL_25a55bea_4_k_cu_eff789a34cuda3std6ranges3__45__cpo4nextE
	.align		8
        /*00f8*/ 	.dword	_ZN34_INTERNAL_25a55bea_4_k_cu_eff789a34cuda3std6ranges3__45__cpo4prevE
	.align		8
        /*0100*/ 	.dword	_ZN34_INTERNAL_25a55bea_4_k_cu_eff789a34cuda3std6ranges3__45__cpo4dataE
	.align		8
        /*0108*/ 	.dword	_ZN34_INTERNAL_25a55bea_4_k_cu_eff789a34cuda3std6ranges3__45__cpo5cdataE
	.align		8
        /*0110*/ 	.dword	_ZN34_INTERNAL_25a55bea_4_k_cu_eff789a34cuda3std6ranges3__45__cpo4sizeE
	.align		8
        /*0118*/ 	.dword	_ZN34_INTERNAL_25a55bea_4_k_cu_eff789a34cuda3std6ranges3__45__cpo5ssizeE
	.align		8
        /*0120*/ 	.dword	_ZN34_INTERNAL_25a55bea_4_k_cu_eff789a34cuda3std6ranges3__45__cpo8distanceE
	.align		8
        /*0128*/ 	.dword	_ZN34_INTERNAL_25a55bea_4_k_cu_eff789a36thrust24THRUST_300001_SM_1000_NS8cuda_cub3parE
	.align		8
        /*0130*/ 	.dword	_ZN34_INTERNAL_25a55bea_4_k_cu_eff789a36thrust24THRUST_300001_SM_1000_NS8cuda_cub10par_nosyncE
	.align		8
        /*0138*/ 	.dword	_ZN34_INTERNAL_25a55bea_4_k_cu_eff789a36thrust24THRUST_300001_SM_1000_NS6system6detail10sequential3seqE
	.align		8
        /*0140*/ 	.dword	_ZN34_INTERNAL_25a55bea_4_k_cu_eff789a36thrust24THRUST_300001_SM_1000_NS6system3cpp3parE
	.align		8
        /*0148*/ 	.dword	_ZN34_INTERNAL_25a55bea_4_k_cu_eff789a36thrust24THRUST_300001_SM_1000_NS12placeholders2_1E
	.align		8
        /*0150*/ 	.dword	_ZN34_INTERNAL_25a55bea_4_k_cu_eff789a36thrust24THRUST_300001_SM_1000_NS12placeholders2_2E
	.align		8
        /*0158*/ 	.dword	_ZN34_INTERNAL_25a55bea_4_k_cu_eff789a36thrust24THRUST_300001_SM_1000_NS12placeholders2_3E
	.align		8
        /*0160*/ 	.dword	_ZN34_INTERNAL_25a55bea_4_k_cu_eff789a36thrust24THRUST_300001_SM_1000_NS12placeholders2_4E
	.align		8
        /*0168*/ 	.dword	_ZN34_INTERNAL_25a55bea_4_k_cu_eff789a36thrust24THRUST_300001_SM_1000_NS12placeholders2_5E
	.align		8
        /*0170*/ 	.dword	_ZN34_INTERNAL_25a55bea_4_k_cu_eff789a36thrust24THRUST_300001_SM_1000_NS12placeholders2_6E
	.align		8
        /*0178*/ 	.dword	_ZN34_INTERNAL_25a55bea_4_k_cu_eff789a36thrust24THRUST_300001_SM_1000_NS12placeholders2_7E
	.align		8
        /*0180*/ 	.dword	_ZN34_INTERNAL_25a55bea_4_k_cu_eff789a36thrust24THRUST_300001_SM_1000_NS12placeholders2_8E
	.align		8
        /*0188*/ 	.dword	_ZN34_INTERNAL_25a55bea_4_k_cu_eff789a36thrust24THRUST_300001_SM_1000_NS12placeholders2_9E
	.align		8
        /*0190*/ 	.dword	_ZN34_INTERNAL_25a55bea_4_k_cu_eff789a36thrust24THRUST_300001_SM_1000_NS12placeholders3_10E
	.align		8
        /*0198*/ 	.dword	_ZN34_INTERNAL_25a55bea_4_k_cu_eff789a36thrust24THRUST_300001_SM_1000_NS3seqE
	.align		8
        /*01a0*/ 	.dword	_ZN34_INTERNAL_25a55bea_4_k_cu_eff789a36thrust24THRUST_300001_SM_1000_NS6deviceE


//--------------------- .nv.constant3             --------------------------
	.section	.nv.constant3,"a",@progbits
	.align	8
.nv.constant3:
	.type		__cr_lgamma_table,@object
	.size		__cr_lgamma_table,(.L_8 - __cr_lgamma_table)
__cr_lgamma_table:
        /*0000*/ 	.byte	0x00, 0x00, 0x00, 0x00, 0x00, 0x00, 0x00, 0x00, 0x00, 0x00, 0x00, 0x00, 0x00, 0x00, 0x00, 0x00
        /*0010*/ 	.byte	0xef, 0x39, 0xfa, 0xfe, 0x42, 0x2e, 0xe6, 0x3f, 0x02, 0x20, 0x2a, 0xfa, 0x0b, 0xab, 0xfc, 0x3f
        /*0020*/ 	.byte	0xf9, 0x2c, 0x92, 0x7c, 0xa7, 0x6c, 0x09, 0x40, 0xc9, 0x79, 0x44, 0x3c, 0x64, 0x26, 0x13, 0x40
        /*0030*/ 	.byte	0xca, 0x01, 0xcf, 0x3a, 0x27, 0x51, 0x1a, 0x40, 0x30, 0xcc, 0x2d, 0xf3, 0xe1, 0x0c, 0x21, 0x40
        /*0040*/ 	.byte	0x0d, 0xb7, 0xfc, 0x82, 0x8e, 0x35, 0x25, 0x40
.L_8:


//--------------------- .text._ZN3cub18CUB_300001_SM_10006detail8for_each13static_kernelINS2_12policy_hub_t12policy_500_tEmN6thrust24THRUST_300001_SM_1000_NS8cuda_cub20__uninitialized_fill7functorINS7_10device_ptrIiEEiEEEEvT0_T1_ --------------------------
	.section	.text._ZN3cub18CUB_300001_SM_10006detail8for_each13static_kernelINS2_12policy_hub_t12policy_500_tEmN6thrust24THRUST_300001_SM_1000_NS8cuda_cub20__uninitialized_fill7functorINS7_10device_ptrIiEEiEEEEvT0_T1_,"ax",@progbits
	.align	128
        .global         _ZN3cub18CUB_300001_SM_10006detail8for_each13static_kernelINS2_12policy_hub_t12policy_500_tEmN6thrust24THRUST_300001_SM_1000_NS8cuda_cub20__uninitialized_fill7functorINS7_10device_ptrIiEEiEEEEvT0_T1_
        .type           _ZN3cub18CUB_300001_SM_10006detail8for_each13static_kernelINS2_12policy_hub_t12policy_500_tEmN6thrust24THRUST_300001_SM_1000_NS8cuda_cub20__uninitialized_fill7functorINS7_10device_ptrIiEEiEEEEvT0_T1_,@function
        .size           _ZN3cub18CUB_300001_SM_10006detail8for_each13static_kernelINS2_12policy_hub_t12policy_500_tEmN6thrust24THRUST_300001_SM_1000_NS8cuda_cub20__uninitialized_fill7functorINS7_10device_ptrIiEEiEEEEvT0_T1_,(.L_x_484 - _ZN3cub18CUB_300001_SM_10006detail8for_each13static_kernelINS2_12policy_hub_t12policy_500_tEmN6thrust24THRUST_300001_SM_1000_NS8cuda_cub20__uninitialized_fill7functorINS7_10device_ptrIiEEiEEEEvT0_T1_)
        .other          _ZN3cub18CUB_300001_SM_10006detail8for_each13static_kernelINS2_12policy_hub_t12policy_500_tEmN6thrust24THRUST_300001_SM_1000_NS8cuda_cub20__uninitialized_fill7functorINS7_10device_ptrIiEEiEEEEvT0_T1_,@"STO_CUDA_ENTRY STV_DEFAULT"
_ZN3cub18CUB_300001_SM_10006detail8for_each13static_kernelINS2_12policy_hub_t12policy_500_tEmN6thrust24THRUST_300001_SM_1000_NS8cuda_cub20__uninitialized_fill7functorINS7_10device_ptrIiEEiEEEEvT0_T1_:
.text._ZN3cub18CUB_300001_SM_10006detail8for_each13static_kernelINS2_12policy_hub_t12policy_500_tEmN6thrust24THRUST_300001_SM_1000_NS8cuda_cub20__uninitialized_fill7functorINS7_10device_ptrIiEEiEEEEvT0_T1_:
[----:B------:R-:W-:Y:S08]  /*0000*/  LDC R1, c[0x0][0x37c] ;  /* 0x0000df00ff017b82 */ /* 0x000ff00000000800 */
[----:B------:R-:W0:Y:S01]  /*0010*/  S2UR UR4, SR_CTAID.X ;  /* 0x00000000000479c3 */ /* 0x000e220000002500 */
[----:B------:R-:W1:Y:S01]  /*0020*/  LDCU.64 UR6, c[0x0][0x380] ;  /* 0x00007000ff0677ac */ /* 0x000e620008000a00 */
[----:B------:R-:W2:Y:S01]  /*0030*/  LDCU.64 UR8, c[0x0][0x358] ;  /* 0x00006b00ff0877ac */ /* 0x000ea20008000a00 */
[----:B0-----:R-:W-:-:S04]  /*0040*/  UIMAD.WIDE.U32 UR4, UR4, 0x200, URZ ;  /* 0x00000200040478a5 */ /* 0x001fc8000f8e00ff */
[----:B-1----:R-:W-:-:S04]  /*0050*/  UIADD3 UR6, UP0, UPT, -UR4, UR6, URZ ;  /* 0x0000000604067290 */ /* 0x002fc8000ff1e1ff */
[----:B------:R-:W-:Y:S02]  /*0060*/  UIADD3.X UR7, UPT, UPT, ~UR5, UR7, URZ, UP0, !UPT ;  /* 0x0000000705077290 */ /* 0x000fe400087fe5ff */
[----:B------:R-:W-:-:S04]  /*0070*/  UISETP.GE.U32.AND UP0, UPT, UR6, 0x200, UPT ;  /* 0x000002000600788c */ /* 0x000fc8000bf06070 */
[----:B------:R-:W-:-:S09]  /*0080*/  UISETP.GE.U32.AND.EX UP0, UPT, UR7, URZ, UPT, UP0 ;  /* 0x000000ff0700728c */ /* 0x000fd2000bf06100 */
[----:B--2---:R-:W-:Y:S05]  /*0090*/  BRA.U !UP0, `(.L_x_0) ;  /* 0x0000000108287547 */ /* 0x004fea000b800000 */
[----:B------:R-:W0:Y:S01]  /*00a0*/  S2R R0, SR_TID.X ;  /* 0x0000000000007919 */ /* 0x000e220000002100 */
[----:B------:R-:W1:Y:S01]  /*00b0*/  LDCU.64 UR6, c[0x0][0x388] ;  /* 0x00007100ff0677ac */ /* 0x000e620008000a00 */
[----:B------:R-:W2:Y:S01]  /*00c0*/  LDC R5, c[0x0][0x390] ;  /* 0x0000e400ff057b82 */ /* 0x000ea20000000800 */
[----:B0-----:R-:W-:-:S05]  /*00d0*/  IADD3 R0, P0, PT, R0, UR4, RZ ;  /* 0x0000000400007c10 */ /* 0x001fca000ff1e0ff */
[----:B------:R-:W-:Y:S01]  /*00e0*/  IMAD.X R3, RZ, RZ, UR5, P0 ;  /* 0x00000005ff037e24 */ /* 0x000fe200080e06ff */
[----:B-1----:R-:W-:-:S04]  /*00f0*/  LEA R2, P0, R0, UR6, 0x2 ;  /* 0x0000000600027c11 */ /* 0x002fc8000f8010ff */
[----:B------:R-:W-:-:S05]  /*0100*/  LEA.HI.X R3, R0, UR7, R3, 0x2, P0 ;  /* 0x0000000700037c11 */ /* 0x000fca00080f1403 */
[----:B--2---:R-:W-:Y:S04]  /*0110*/  STG.E desc[UR8][R2.64], R5 ;  /* 0x0000000502007986 */ /* 0x004fe8000c101908 */
[----:B------:R-:W-:Y:S01]  /*0120*/  STG.E desc[UR8][R2.64+0x400], R5 ;  /* 0x0004000502007986 */ /* 0x000fe2000c101908 */
[----:B------:R-:W-:Y:S05]  /*0130*/  EXIT ;  /* 0x000000000000794d */ /* 0x000fea0003800000 */
.L_x_0:
[----:B------:R-:W0:Y:S01]  /*0140*/  S2R R0, SR_TID.X ;  /* 0x0000000000007919 */ /* 0x000e220000002100 */
[----:B------:R-:W-:Y:S01]  /*0150*/  IMAD.U32 R2, RZ, RZ, UR7 ;  /* 0x00000007ff027e24 */ /* 0x000fe2000f8e00ff */
[----:B------:R-:W1:Y:S01]  /*0160*/  LDCU.64 UR10, c[0x0][0x388] ;  /* 0x00007100ff0a77ac */ /* 0x000e620008000a00 */
[----:B------:R-:W-:Y:S01]  /*0170*/  IMAD.U32 R4, RZ, RZ, UR7 ;  /* 0x00000007ff047e24 */ /* 0x000fe2000f8e00ff */
[----:B0-----:R-:W-:-:S04]  /*0180*/  ISETP.LT.U32.AND P0, PT, R0, UR6, PT ;  /* 0x0000000600007c0c */ /* 0x001fc8000bf01070 */
[----:B------:R-:W-:Y:S01]  /*0190*/  ISETP.GT.U32.AND.EX P0, PT, R2, RZ, PT, P0 ;  /* 0x000000ff0200720c */ /* 0x000fe20003f04100 */
[C---:B------:R-:W-:Y:S01]  /*01a0*/  VIADD R2, R0.reuse, 0x100 ;  /* 0x0000010000027836 */ /* 0x040fe20000000000 */
[----:B------:R-:W-:-:S04]  /*01b0*/  IADD3 R0, P2, PT, R0, UR4, RZ ;  /* 0x0000000400007c10 */ /* 0x000fc8000ff5e0ff */
[----:B------:R-:W-:Y:S01]  /*01c0*/  ISETP.LT.U32.AND P1, PT, R2, UR6, PT ;  /* 0x0000000602007c0c */ /* 0x000fe2000bf21070 */
[----:B------:R-:W-:Y:S01]  /*01d0*/  IMAD.X R3, RZ, RZ, UR5, P2 ;  /* 0x00000005ff037e24 */ /* 0x000fe200090e06ff */
[----:B-1----:R-:W-:Y:S02]  /*01e0*/  LEA R2, P2, R0, UR10, 0x2 ;  /* 0x0000000a00027c11 */ /* 0x002fe4000f8410ff */
[----:B------:R-:W-:Y:S02]  /*01f0*/  ISETP.GT.U32.AND.EX P1, PT, R4, RZ, PT, P1 ;  /* 0x000000ff0400720c */ /* 0x000fe40003f24110 */
[----:B------:R-:W-:Y:S01]  /*0200*/  LEA.HI.X R3, R0, UR11, R3, 0x2, P2 ;  /* 0x0000000b00037c11 */ /* 0x000fe200090f1403 */
[----:B------:R-:W0:Y:S04]  /*0210*/  @P0 LDC R5, c[0x0][0x390] ;  /* 0x0000e400ff050b82 */ /* 0x000e280000000800 */
[----:B0-----:R0:W-:Y:S06]  /*0220*/  @P0 STG.E desc[UR8][R2.64], R5 ;  /* 0x0000000502000986 */ /* 0x0011ec000c101908 */
[----:B------:R-:W-:Y:S05]  /*0230*/  @!P1 EXIT ;  /* 0x000000000000994d */ /* 0x000fea0003800000 */
[----:B0-----:R-:W0:Y:S02]  /*0240*/  LDC R5, c[0x0][0x390] ;  /* 0x0000e400ff057b82 */ /* 0x001e240000000800 */
[----:B0-----:R-:W-:Y:S01]  /*0250*/  STG.E desc[UR8][R2.64+0x400], R5 ;  /* 0x0004000502007986 */ /* 0x001fe2000c101908 */
[----:B------:R-:W-:Y:S05]  /*0260*/  EXIT ;  /* 0x000000000000794d */ /* 0x000fea0003800000 */
.L_x_1:
[----:B------:R-:W-:-:S00]  /*0270*/  BRA `(.L_x_1) ;  /* 0xfffffffc00fc7947 */ /* 0x000fc0000383ffff */
[----:B------:R-:W-:-:S00]  /*0280*/  NOP ;  /* 0x0000000000007918 */ /* 0x000fc00000000000 */
[----:B------:R-:W-:-:S00]  /*0290*/  NOP ;  /* 0x0000000000007918 */ /* 0x000fc00000000000 */
[----:B------:R-:W-:-:S00]  /*02a0*/  NOP ;  /* 0x0000000000007918 */ /* 0x000fc00000000000 */
[----:B------:R-:W-:-:S00]  /*02b0*/  NOP ;  /* 0x0000000000007918 */ /* 0x000fc00000000000 */
[----:B------:R-:W-:-:S00]  /*02c0*/  NOP ;  /* 0x0000000000007918 */ /* 0x000fc00000000000 */
[----:B------:R-:W-:-:S00]  /*02d0*/  NOP ;  /* 0x0000000000007918 */ /* 0x000fc00000000000 */
[----:B------:R-:W-:-:S00]  /*02e0*/  NOP ;  /* 0x0000000000007918 */ /* 0x000fc00000000000 */
[----:B------:R-:W-:-:S00]  /*02f0*/  NOP ;  /* 0x0000000000007918 */ /* 0x000fc00000000000 */
.L_x_484:


//--------------------- .text._ZN3cub18CUB_300001_SM_10006detail8for_each13static_kernelINS2_12policy_hub_t12policy_500_tEmN6thrust24THRUST_300001_SM_1000_NS8cuda_cub20__uninitialized_fill7functorINS7_10device_ptrIfEEfEEEEvT0_T1_ --------------------------
	.section	.text._ZN3cub18CUB_300001_SM_10006detail8for_each13static_kernelINS2_12policy_hub_t12policy_500_tEmN6thrust24THRUST_300001_SM_1000_NS8cuda_cub20__uninitialized_fill7functorINS7_10device_ptrIfEEfEEEEvT0_T1_,"ax",@progbits
	.align	128
        .global         _ZN3cub18CUB_300001_SM_10006detail8for_each13static_kernelINS2_12policy_hub_t12policy_500_tEmN6thrust24THRUST_300001_SM_1000_NS8cuda_cub20__uninitialized_fill7functorINS7_10device_ptrIfEEfEEEEvT0_T1_
        .type           _ZN3cub18CUB_300001_SM_10006detail8for_each13static_kernelINS2_12policy_hub_t12policy_500_tEmN6thrust24THRUST_300001_SM_1000_NS8cuda_cub20__uninitialized_fill7functorINS7_10device_ptrIfEEfEEEEvT0_T1_,@function
        .size           _ZN3cub18CUB_300001_SM_10006detail8for_each13static_kernelINS2_12policy_hub_t12policy_500_tEmN6thrust24THRUST_300001_SM_1000_NS8cuda_cub20__uninitialized_fill7functorINS7_10device_ptrIfEEfEEEEvT0_T1_,(.L_x_485 - _ZN3cub18CUB_300001_SM_10006detail8for_each13static_kernelINS2_12policy_hub_t12policy_500_tEmN6thrust24THRUST_300001_SM_1000_NS8cuda_cub20__uninitialized_fill7functorINS7_10device_ptrIfEEfEEEEvT0_T1_)
        .other          _ZN3cub18CUB_300001_SM_10006detail8for_each13static_kernelINS2_12policy_hub_t12policy_500_tEmN6thrust24THRUST_300001_SM_1000_NS8cuda_cub20__uninitialized_fill7functorINS7_10device_ptrIfEEfEEEEvT0_T1_,@"STO_CUDA_ENTRY STV_DEFAULT"
_ZN3cub18CUB_300001_SM_10006detail8for_each13static_kernelINS2_12policy_hub_t12policy_500_tEmN6thrust24THRUST_300001_SM_1000_NS8cuda_cub20__uninitialized_fill7functorINS7_10device_ptrIfEEfEEEEvT0_T1_:
.text._ZN3cub18CUB_300001_SM_10006detail8for_each13static_kernelINS2_12policy_hub_t12policy_500_tEmN6thrust24THRUST_300001_SM_1000_NS8cuda_cub20__uninitialized_fill7functorINS7_10device_ptrIfEEfEEEEvT0_T1_:
        /* <DEDUP_REMOVED lines=20> */
.L_x_2:
        /* <DEDUP_REMOVED lines=19> */
.L_x_3:
        /* <DEDUP_REMOVED lines=9> */
.L_x_485:


//--------------------- .text._ZN3cub18CUB_300001_SM_10006detail6reduce28DeviceReduceSingleTileKernelINS2_10policy_hubIN4cuda3std3__45tupleIJblEEEyN6thrust24THRUST_300001_SM_1000_NS8cuda_cub9__find_if7functorIS9_EEE10Policy1000EPS9_SI_iSF_S9_S9_NS7_10__identityEEEvT0_T1_T2_T3_T4_T6_ --------------------------
	.section	.text._ZN3cub18CUB_300001_SM_10006detail6reduce28DeviceReduceSingleTileKernelINS2_10policy_hubIN4cuda3std3__45tupleIJblEEEyN6thrust24THRUST_300001_SM_1000_NS8cuda_cub9__find_if7functorIS9_EEE10Policy1000EPS9_SI_iSF_S9_S9_NS7_10__identityEEEvT0_T1_T2_T3_T4_T6_,"ax",@progbits
	.align	128
        .global         _ZN3cub18CUB_300001_SM_10006detail6reduce28DeviceReduceSingleTileKernelINS2_10policy_hubIN4cuda3std3__45tupleIJblEEEyN6thrust24THRUST_300001_SM_1000_NS8cuda_cub9__find_if7functorIS9_EEE10Policy1000EPS9_SI_iSF_S9_S9_NS7_10__identityEEEvT0_T1_T2_T3_T4_T6_
        .type           _ZN3cub18CUB_300001_SM_10006detail6reduce28DeviceReduceSingleTileKernelINS2_10policy_hubIN4cuda3std3__45tupleIJblEEEyN6thrust24THRUST_300001_SM_1000_NS8cuda_cub9__find_if7functorIS9_EEE10Policy1000EPS9_SI_iSF_S9_S9_NS7_10__identityEEEvT0_T1_T2_T3_T4_T6_,@function
        .size           _ZN3cub18CUB_300001_SM_10006detail6reduce28DeviceReduceSingleTileKernelINS2_10policy_hubIN4cuda3std3__45tupleIJblEEEyN6thrust24THRUST_300001_SM_1000_NS8cuda_cub9__find_if7functorIS9_EEE10Policy1000EPS9_SI_iSF_S9_S9_NS7_10__identityEEEvT0_T1_T2_T3_T4_T6_,(.L_x_486 - _ZN3cub18CUB_300001_SM_10006detail6reduce28DeviceReduceSingleTileKernelINS2_10policy_hubIN4cuda3std3__45tupleIJblEEEyN6thrust24THRUST_300001_SM_1000_NS8cuda_cub9__find_if7functorIS9_EEE10Policy1000EPS9_SI_iSF_S9_S9_NS7_10__identityEEEvT0_T1_T2_T3_T4_T6_)
        .other          _ZN3cub18CUB_300001_SM_10006detail6reduce28DeviceReduceSingleTileKernelINS2_10policy_hubIN4cuda3std3__45tupleIJblEEEyN6thrust24THRUST_300001_SM_1000_NS8cuda_cub9__find_if7functorIS9_EEE10Policy1000EPS9_SI_iSF_S9_S9_NS7_10__identityEEEvT0_T1_T2_T3_T4_T6_,@"STO_CUDA_ENTRY STV_DEFAULT"
_ZN3cub18CUB_300001_SM_10006detail6reduce28DeviceReduceSingleTileKernelINS2_10policy_hubIN4cuda3std3__45tupleIJblEEEyN6thrust24THRUST_300001_SM_1000_NS8cuda_cub9__find_if7functorIS9_EEE10Policy1000EPS9_SI_iSF_S9_S9_NS7_10__identityEEEvT0_T1_T2_T3_T4_T6_:
.text._ZN3cub18CUB_300001_SM_10006detail6reduce28DeviceReduceSingleTileKernelINS2_10policy_hubIN4cuda3std3__45tupleIJblEEEyN6thrust24THRUST_300001_SM_1000_NS8cuda_cub9__find_if7functorIS9_EEE10Policy1000EPS9_SI_iSF_S9_S9_NS7_10__identityEEEvT0_T1_T2_T3_T4_T6_:
[----:B------:R-:W-:Y:S01]  /*0000*/  LDC R1, c[0x0][0x37c] ;  /* 0x0000df00ff017b82 */ /* 0x000fe20000000800 */
[----:B------:R-:W0:Y:S07]  /*0010*/  LDCU UR4, c[0x0][0x390] ;  /* 0x00007200ff0477ac */ /* 0x000e2e0008000800 */
[----:B------:R-:W1:Y:S01]  /*0020*/  LDC.U8 R0, c[0x0][0x398] ;  /* 0x0000e600ff007b82 */ /* 0x000e620000000000 */
[----:B------:R-:W2:Y:S01]  /*0030*/  LDCU.64 UR8, c[0x0][0x358] ;  /* 0x00006b00ff0877ac */ /* 0x000ea20008000a00 */
[----:B0-----:R-:W-:-:S09]  /*0040*/  UISETP.NE.AND UP0, UPT, UR4, URZ, UPT ;  /* 0x000000ff0400728c */ /* 0x001fd2000bf05270 */
[----:B--2---:R-:W-:Y:S05]  /*0050*/  BRA.U UP0, `(.L_x_4) ;  /* 0x0000000100207547 */ /* 0x004fea000b800000 */
[----:B------:R-:W0:Y:S02]  /*0060*/  S2R R2, SR_TID.X ;  /* 0x0000000000027919 */ /* 0x000e240000002100 */
[----:B0-----:R-:W-:-:S13]  /*0070*/  ISETP.NE.AND P0, PT, R2, RZ, PT ;  /* 0x000000ff0200720c */ /* 0x001fda0003f05270 */
[----:B------:R-:W-:Y:S05]  /*0080*/  @P0 EXIT ;  /* 0x000000000000094d */ /* 0x000fea0003800000 */
[----:B------:R-:W1:Y:S08]  /*0090*/  LDC.64 R2, c[0x0][0x388] ;  /* 0x0000e200ff027b82 */ /* 0x000e700000000a00 */
[----:B------:R-:W0:Y:S01]  /*00a0*/  LDC.64 R4, c[0x0][0x3a0] ;  /* 0x0000e800ff047b82 */ /* 0x000e220000000a00 */
[----:B-1----:R-:W-:Y:S04]  /*00b0*/  STG.E.U8 desc[UR8][R2.64], R0 ;  /* 0x0000000002007986 */ /* 0x002fe8000c101108 */
[----:B0-----:R-:W-:Y:S01]  /*00c0*/  STG.E.64 desc[UR8][R2.64+0x8], R4 ;  /* 0x0000080402007986 */ /* 0x001fe2000c101b08 */
[----:B------:R-:W-:Y:S05]  /*00d0*/  EXIT ;  /* 0x000000000000794d */ /* 0x000fea0003800000 */
.L_x_4:
[----:B------:R-:W-:Y:S01]  /*00e0*/  UISETP.GT.AND UP0, UPT, UR4, 0x3ff, UPT ;  /* 0x000003ff0400788c */ /* 0x000fe2000bf04270 */
[----:B------:R-:W-:Y:S08]  /*00f0*/  BSSY.RECONVERGENT B0, `(.L_x_5) ;  /* 0x00003d8000007945 */ /* 0x000ff00003800200 */
[----:B------:R-:W-:Y:S05]  /*0100*/  BRA.U UP0, `(.L_x_6) ;  /* 0x0000002100e47547 */ /* 0x000fea000b800000 */
[----:B------:R-:W0:Y:S01]  /*0110*/  S2R R5, SR_TID.X ;  /* 0x0000000000057919 */ /* 0x000e220000002100 */
[----:B------:R-:W-:Y:S01]  /*0120*/  BSSY.RECONVERGENT B1, `(.L_x_7) ;  /* 0x000000b000017945 */ /* 0x000fe20003800200 */
[----:B------:R-:W-:Y:S02]  /*0130*/  PRMT R4, RZ, 0x7610, R4 ;  /* 0x00007610ff047816 */ /* 0x000fe40000000004 */
[----:B------:R-:W-:Y:S02]  /*0140*/  CS2R R2, SRZ ;  /* 0x0000000000027805 */ /* 0x000fe4000001ff00 */
[----:B0-----:R-:W-:Y:S01]  /*0150*/  ISETP.GE.AND P0, PT, R5, UR4, PT ;  /* 0x0000000405007c0c */ /* 0x001fe2000bf06270 */
[----:B------:R-:W-:-:S12]  /*0160*/  IMAD.MOV.U32 R9, RZ, RZ, R5 ;  /* 0x000000ffff097224 */ /* 0x000fd800078e0005 */
[----:B------:R-:W-:Y:S05]  /*0170*/  @P0 BRA `(.L_x_8) ;  /* 0x0000000000140947 */ /* 0x000fea0003800000 */
[----:B------:R-:W0:Y:S02]  /*0180*/  LDC.64 R6, c[0x0][0x380] ;  /* 0x0000e000ff067b82 */ /* 0x000e240000000a00 */
[----:B0-----:R-:W-:-:S05]  /*0190*/  IMAD.WIDE.U32 R6, R5, 0x10, R6 ;  /* 0x0000001005067825 */ /* 0x001fca00078e0006 */
[----:B------:R0:W5:Y:S04]  /*01a0*/  LDG.E.U16.CONSTANT R4, desc[UR8][R6.64] ;  /* 0x0000000806047981 */ /* 0x000168000c1e9500 */
[----:B------:R0:W5:Y:S01]  /*01b0*/  LDG.E.64.CONSTANT R2, desc[UR8][R6.64+0x8] ;  /* 0x0000080806027981 */ /* 0x000162000c1e9b00 */
[----:B------:R-:W-:-:S07]  /*01c0*/  VIADD R9, R5, 0x100 ;  /* 0x0000010005097836 */ /* 0x000fce0000000000 */
.L_x_8:
[----:B------:R-:W-:Y:S05]  /*01d0*/  BSYNC.RECONVERGENT B1 ;  /* 0x0000000000017941 */ /* 0x000fea0003800200 */
.L_x_7:
[----:B------:R-:W-:Y:S01]  /*01e0*/  ISETP.GE.AND P0, PT, R9, UR4, PT ;  /* 0x0000000409007c0c */ /* 0x000fe2000bf06270 */
[----:B------:R-:W-:-:S12]  /*01f0*/  BSSY.RECONVERGENT B1, `(.L_x_9) ;  /* 0x0000058000017945 */ /* 0x000fd80003800200 */
[----:B------:R-:W-:Y:S05]  /*0200*/  @P0 BRA `(.L_x_10) ;  /* 0x0000000400580947 */ /* 0x000fea0003800000 */
[----:B------:R-:W-:Y:S01]  /*0210*/  LOP3.LUT R8, RZ, R9, RZ, 0x33, !PT ;  /* 0x00000009ff087212 */ /* 0x000fe200078e33ff */
[----:B0-----:R-:W0:Y:S01]  /*0220*/  LDC.64 R6, c[0x0][0x380] ;  /* 0x0000e000ff067b82 */ /* 0x001e220000000a00 */
[----:B------:R-:W-:Y:S03]  /*0230*/  BSSY.RECONVERGENT B2, `(.L_x_11) ;  /* 0x0000020000027945 */ /* 0x000fe60003800200 */
[----:B------:R-:W-:-:S05]  /*0240*/  VIADD R8, R8, UR4 ;  /* 0x0000000408087c36 */ /* 0x000fca0008000000 */
[C---:B------:R-:W-:Y:S02]  /*0250*/  LOP3.LUT R10, R8.reuse, 0x300, RZ, 0xc0, !PT ;  /* 0x00000300080a7812 */ /* 0x040fe400078ec0ff */
[----:B------:R-:W-:Y:S02]  /*0260*/  ISETP.GE.U32.AND P1, PT, R8, 0x300, PT ;  /* 0x000003000800780c */ /* 0x000fe40003f26070 */
[----:B------:R-:W-:-:S13]  /*0270*/  ISETP.NE.AND P0, PT, R10, 0x300, PT ;  /* 0x000003000a00780c */ /* 0x000fda0003f05270 */
[----:B------:R-:W-:Y:S05]  /*0280*/  @!P0 BRA `(.L_x_12) ;  /* 0x0000000000688947 */ /* 0x000fea0003800000 */
[----:B------:R-:W2:Y:S01]  /*0290*/  LDC.64 R10, c[0x0][0x380] ;  /* 0x0000e000ff0a7b82 */ /* 0x000ea20000000a00 */
[----:B------:R-:W-:-:S04]  /*02a0*/  LEA.HI R8, R8, 0x1, RZ, 0x18 ;  /* 0x0000000108087811 */ /* 0x000fc800078fc0ff */
[----:B------:R-:W-:-:S05]  /*02b0*/  LOP3.LUT R8, R8, 0x3, RZ, 0xc0, !PT ;  /* 0x0000000308087812 */ /* 0x000fca00078ec0ff */
[----:B------:R-:W-:Y:S02]  /*02c0*/  IMAD.MOV R8, RZ, RZ, -R8 ;  /* 0x000000ffff087224 */ /* 0x000fe400078e0a08 */
[----:B--2---:R-:W-:-:S04]  /*02d0*/  IMAD.WIDE.U32 R10, R9, 0x10, R10 ;  /* 0x00000010090a7825 */ /* 0x004fc800078e000a */
[----:B------:R-:W-:Y:S02]  /*02e0*/  IMAD.MOV.U32 R15, RZ, RZ, R10 ;  /* 0x000000ffff0f7224 */ /* 0x000fe400078e000a */
[----:B------:R-:W-:-:S07]  /*02f0*/  IMAD.MOV.U32 R13, RZ, RZ, R11 ;  /* 0x000000ffff0d7224 */ /* 0x000fce00078e000b */
.L_x_13:
[----:B------:R-:W-:-:S05]  /*0300*/  IMAD.MOV.U32 R12, RZ, RZ, R15 ;  /* 0x000000ffff0c7224 */ /* 0x000fca00078e000f */
[----:B------:R-:W2:Y:S04]  /*0310*/  LDG.E.U16.CONSTANT R14, desc[UR8][R12.64] ;  /* 0x000000080c0e7981 */ /* 0x000ea8000c1e9500 */
[----:B------:R3:W4:Y:S01]  /*0320*/  LDG.E.64.CONSTANT R10, desc[UR8][R12.64+0x8] ;  /* 0x000008080c0a7981 */ /* 0x000722000c1e9b00 */
[----:B------:R-:W-:Y:S01]  /*0330*/  VIADD R8, R8, 0x1 ;  /* 0x0000000108087836 */ /* 0x000fe20000000000 */
[----:B-----5:R-:W-:Y:S01]  /*0340*/  LOP3.LUT P2, RZ, R4, 0xff, RZ, 0xc0, !PT ;  /* 0x000000ff04ff7812 */ /* 0x020fe2000784c0ff */
[----:B------:R-:W-:Y:S01]  /*0350*/  VIADD R9, R9, 0x100 ;  /* 0x0000010009097836 */ /* 0x000fe20000000000 */
[----:B------:R-:W-:Y:S02]  /*0360*/  IADD3 R15, P5, PT, R12, 0x1000, RZ ;  /* 0x000010000c0f7810 */ /* 0x000fe40007fbe0ff */
[----:B------:R-:W-:-:S03]  /*0370*/  ISETP.NE.AND P4, PT, R8, RZ, PT ;  /* 0x000000ff0800720c */ /* 0x000fc60003f85270 */
[----:B---3--:R-:W-:Y:S01]  /*0380*/  IMAD.X R13, RZ, RZ, R13, P5 ;  /* 0x000000ffff0d7224 */ /* 0x008fe200028e060d */
[----:B--2---:R-:W-:Y:S02]  /*0390*/  LOP3.LUT P3, RZ, R14, 0xff, RZ, 0xc0, !PT ;  /* 0x000000ff0eff7812 */ /* 0x004fe4000786c0ff */
[----:B----4-:R-:W-:-:S03]  /*03a0*/  ISETP.LT.U32.AND P0, PT, R10, R2, PT ;  /* 0x000000020a00720c */ /* 0x010fc60003f01070 */
[----:B------:R-:W-:Y:S02]  /*03b0*/  @P2 SEL R14, R4, 0x1, !P3 ;  /* 0x00000001040e2807 */ /* 0x000fe40005800000 */
[----:B------:R-:W-:Y:S02]  /*03c0*/  ISETP.LT.AND.EX P0, PT, R11, R3, PT, P0 ;  /* 0x000000030b00720c */ /* 0x000fe40003f01300 */
[----:B------:R-:W-:-:S04]  /*03d0*/  PRMT R4, R14, 0x7610, R4 ;  /* 0x000076100e047816 */ /* 0x000fc80000000004 */
[C---:B------:R-:W-:Y:S02]  /*03e0*/  @P3 SEL R2, R10.reuse, R2, P0 ;  /* 0x000000020a023207 */ /* 0x040fe40000000000 */
[C---:B------:R-:W-:Y:S02]  /*03f0*/  @P3 SEL R3, R11.reuse, R3, P0 ;  /* 0x000000030b033207 */ /* 0x040fe40000000000 */
[----:B------:R-:W-:Y:S02]  /*0400*/  SEL R2, R10, R2, !P2 ;  /* 0x000000020a027207 */ /* 0x000fe40005000000 */
[----:B------:R-:W-:Y:S01]  /*0410*/  SEL R3, R11, R3, !P2 ;  /* 0x000000030b037207 */ /* 0x000fe20005000000 */
[----:B------:R-:W-:Y:S06]  /*0420*/  @P4 BRA `(.L_x_13) ;  /* 0xfffffffc00b44947 */ /* 0x000fec000383ffff */
.L_x_12:
[----:B------:R-:W-:Y:S05]  /*0430*/  BSYNC.RECONVERGENT B2 ;  /* 0x0000000000027941 */ /* 0x000fea0003800200 */
.L_x_11:
[----:B------:R-:W-:Y:S05]  /*0440*/  @!P1 BRA `(.L_x_10) ;  /* 0x0000000000c89947 */ /* 0x000fea0003800000 */
.L_x_14:
[----:B0-----:R-:W-:-:S05]  /*0450*/  IMAD.WIDE R20, R9, 0x10, R6 ;  /* 0x0000001009147825 */ /* 0x001fca00078e0206 */
[----:B------:R-:W2:Y:S04]  /*0460*/  LDG.E.U16.CONSTANT R19, desc[UR8][R20.64] ;  /* 0x0000000814137981 */ /* 0x000ea8000c1e9500 */
[----:B------:R-:W3:Y:S04]  /*0470*/  LDG.E.64.CONSTANT R10, desc[UR8][R20.64+0x8] ;  /* 0x00000808140a7981 */ /* 0x000ee8000c1e9b00 */
[----:B------:R-:W4:Y:S04]  /*0480*/  LDG.E.U16.CONSTANT R22, desc[UR8][R20.64+0x1000] ;  /* 0x0010000814167981 */ /* 0x000f28000c1e9500 */
[----:B------:R-:W4:Y:S04]  /*0490*/  LDG.E.64.CONSTANT R12, desc[UR8][R20.64+0x1008] ;  /* 0x00100808140c7981 */ /* 0x000f28000c1e9b00 */
[----:B------:R-:W4:Y:S04]  /*04a0*/  LDG.E.U16.CONSTANT R18, desc[UR8][R20.64+0x2000] ;  /* 0x0020000814127981 */ /* 0x000f28000c1e9500 */
[----:B------:R-:W4:Y:S04]  /*04b0*/  LDG.E.64.CONSTANT R14, desc[UR8][R20.64+0x2008] ;  /* 0x00200808140e7981 */ /* 0x000f28000c1e9b00 */
[----:B------:R-:W4:Y:S04]  /*04c0*/  LDG.E.U16.CONSTANT R8, desc[UR8][R20.64+0x3000] ;  /* 0x0030000814087981 */ /* 0x000f28000c1e9500 */
[----:B------:R-:W4:Y:S01]  /*04d0*/  LDG.E.64.CONSTANT R16, desc[UR8][R20.64+0x3008] ;  /* 0x0030080814107981 */ /* 0x000f22000c1e9b00 */
[----:B-----5:R-:W-:Y:S01]  /*04e0*/  LOP3.LUT P2, RZ, R4, 0xff, RZ, 0xc0, !PT ;  /* 0x000000ff04ff7812 */ /* 0x020fe2000784c0ff */
[----:B------:R-:W-:-:S02]  /*04f0*/  IMAD.MOV.U32 R23, RZ, RZ, R3 ;  /* 0x000000ffff177224 */ /* 0x000fc400078e0003 */
[----:B------:R-:W-:Y:S01]  /*0500*/  VIADD R9, R9, 0x400 ;  /* 0x0000040009097836 */ /* 0x000fe20000000000 */
[----:B--2---:R-:W-:Y:S02]  /*0510*/  LOP3.LUT P1, RZ, R19, 0xff, RZ, 0xc0, !PT ;  /* 0x000000ff13ff7812 */ /* 0x004fe4000782c0ff */
[----:B---3--:R-:W-:-:S07]  /*0520*/  ISETP.LT.U32.AND P0, PT, R10, R2, PT ;  /* 0x000000020a00720c */ /* 0x008fce0003f01070 */
[----:B------:R-:W-:Y:S02]  /*0530*/  @P2 SEL R19, R4, 0x1, !P1 ;  /* 0x0000000104132807 */ /* 0x000fe40004800000 */
[-C--:B------:R-:W-:Y:S02]  /*0540*/  ISETP.LT.AND.EX P0, PT, R11, R23.reuse, PT, P0 ;  /* 0x000000170b00720c */ /* 0x080fe40003f01300 */
[----:B------:R-:W-:Y:S02]  /*0550*/  LOP3.LUT P3, RZ, R19, 0xff, RZ, 0xc0, !PT ;  /* 0x000000ff13ff7812 */ /* 0x000fe4000786c0ff */
[----:B----4-:R-:W-:Y:S02]  /*0560*/  LOP3.LUT P4, RZ, R22, 0xff, RZ, 0xc0, !PT ;  /* 0x000000ff16ff7812 */ /* 0x010fe4000788c0ff */
[----:B------:R-:W-:Y:S02]  /*0570*/  @P1 SEL R2, R10, R2, P0 ;  /* 0x000000020a021207 */ /* 0x000fe40000000000 */
[----:B------:R-:W-:-:S02]  /*0580*/  @P1 SEL R23, R11, R23, P0 ;  /* 0x000000170b171207 */ /* 0x000fc40000000000 */
[----:B------:R-:W-:Y:S02]  /*0590*/  SEL R3, R10, R2, !P2 ;  /* 0x000000020a037207 */ /* 0x000fe40005000000 */
[----:B------:R-:W-:Y:S02]  /*05a0*/  SEL R11, R11, R23, !P2 ;  /* 0x000000170b0b7207 */ /* 0x000fe40005000000 */
[----:B------:R-:W-:Y:S02]  /*05b0*/  ISETP.LT.U32.AND P0, PT, R12, R3, PT ;  /* 0x000000030c00720c */ /* 0x000fe40003f01070 */
[----:B------:R-:W-:Y:S02]  /*05c0*/  @P3 SEL R22, R19, 0x1, !P4 ;  /* 0x0000000113163807 */ /* 0x000fe40006000000 */
[----:B------:R-:W-:Y:S02]  /*05d0*/  ISETP.LT.AND.EX P0, PT, R13, R11, PT, P0 ;  /* 0x0000000b0d00720c */ /* 0x000fe40003f01300 */
[----:B------:R-:W-:-:S02]  /*05e0*/  LOP3.LUT P2, RZ, R18, 0xff, RZ, 0xc0, !PT ;  /* 0x000000ff12ff7812 */ /* 0x000fc4000784c0ff */
[----:B------:R-:W-:Y:S02]  /*05f0*/  @P4 SEL R3, R12, R3, P0 ;  /* 0x000000030c034207 */ /* 0x000fe40000000000 */
[----:B------:R-:W-:Y:S02]  /*0600*/  LOP3.LUT P1, RZ, R22, 0xff, RZ, 0xc0, !PT ;  /* 0x000000ff16ff7812 */ /* 0x000fe4000782c0ff */
[C---:B------:R-:W-:Y:S02]  /*0610*/  @P4 SEL R11, R13.reuse, R11, P0 ;  /* 0x0000000b0d0b4207 */ /* 0x040fe40000000000 */
[----:B------:R-:W-:Y:S02]  /*0620*/  SEL R3, R12, R3, !P3 ;  /* 0x000000030c037207 */ /* 0x000fe40005800000 */
[----:B------:R-:W-:Y:S02]  /*0630*/  SEL R13, R13, R11, !P3 ;  /* 0x0000000b0d0d7207 */ /* 0x000fe40005800000 */
[----:B------:R-:W-:-:S02]  /*0640*/  ISETP.LT.U32.AND P0, PT, R14, R3, PT ;  /* 0x000000030e00720c */ /* 0x000fc40003f01070 */
[----:B------:R-:W-:Y:S02]  /*0650*/  LOP3.LUT P3, RZ, R8, 0xff, RZ, 0xc0, !PT ;  /* 0x000000ff08ff7812 */ /* 0x000fe4000786c0ff */
[C---:B------:R-:W-:Y:S02]  /*0660*/  ISETP.LT.AND.EX P0, PT, R15.reuse, R13, PT, P0 ;  /* 0x0000000d0f00720c */ /* 0x040fe40003f01300 */
[----:B------:R-:W-:Y:S02]  /*0670*/  @P1 SEL R18, R22, 0x1, !P2 ;  /* 0x0000000116121807 */ /* 0x000fe40005000000 */
[C---:B------:R-:W-:Y:S02]  /*0680*/  @P2 SEL R3, R14.reuse, R3, P0 ;  /* 0x000000030e032207 */ /* 0x040fe40000000000 */
[----:B------:R-:W-:Y:S02]  /*0690*/  @P2 SEL R13, R15, R13, P0 ;  /* 0x0000000d0f0d2207 */ /* 0x000fe40000000000 */
[----:B------:R-:W-:-:S02]  /*06a0*/  SEL R3, R14, R3, !P1 ;  /* 0x000000030e037207 */ /* 0x000fc40004800000 */
[----:B------:R-:W-:Y:S02]  /*06b0*/  LOP3.LUT P2, RZ, R18, 0xff, RZ, 0xc0, !PT ;  /* 0x000000ff12ff7812 */ /* 0x000fe4000784c0ff */
[----:B------:R-:W-:Y:S02]  /*06c0*/  SEL R15, R15, R13, !P1 ;  /* 0x0000000d0f0f7207 */ /* 0x000fe40004800000 */
[----:B------:R-:W-:Y:S02]  /*06d0*/  ISETP.GE.AND P1, PT, R9, UR4, PT ;  /* 0x0000000409007c0c */ /* 0x000fe4000bf26270 */
[----:B------:R-:W-:-:S04]  /*06e0*/  ISETP.LT.U32.AND P0, PT, R16, R3, PT ;  /* 0x000000031000720c */ /* 0x000fc80003f01070 */
[----:B------:R-:W-:-:S03]  /*06f0*/  ISETP.LT.AND.EX P0, PT, R17, R15, PT, P0 ;  /* 0x0000000f1100720c */ /* 0x000fc60003f01300 */
[----:B------:R-:W-:Y:S02]  /*0700*/  @P2 SEL R8, R18, 0x1, !P3 ;  /* 0x0000000112082807 */ /* 0x000fe40005800000 */
[C---:B------:R-:W-:Y:S02]  /*0710*/  @P3 SEL R3, R16.reuse, R3, P0 ;  /* 0x0000000310033207 */ /* 0x040fe40000000000 */
[C---:B------:R-:W-:Y:S02]  /*0720*/  @P3 SEL R15, R17.reuse, R15, P0 ;  /* 0x0000000f110f3207 */ /* 0x040fe40000000000 */
[----:B------:R-:W-:Y:S02]  /*0730*/  SEL R2, R16, R3, !P2 ;  /* 0x0000000310027207 */ /* 0x000fe40005000000 */
[----:B------:R-:W-:Y:S02]  /*0740*/  SEL R3, R17, R15, !P2 ;  /* 0x0000000f11037207 */ /* 0x000fe40005000000 */
[----:B------:R-:W-:Y:S01]  /*0750*/  PRMT R4, R8, 0x7610, R4 ;  /* 0x0000761008047816 */ /* 0x000fe20000000004 */
[----:B------:R-:W-:Y:S06]  /*0760*/  @!P1 BRA `(.L_x_14) ;  /* 0xfffffffc00389947 */ /* 0x000fec000383ffff */
.L_x_10:
[----:B------:R-:W-:Y:S05]  /*0770*/  BSYNC.RECONVERGENT B1 ;  /* 0x0000000000017941 */ /* 0x000fea0003800200 */
.L_x_9:
[----:B------:R-:W-:-:S09]  /*0780*/  UISETP.GE.AND UP0, UPT, UR4, 0x100, UPT ;  /* 0x000001000400788c */ /* 0x000fd2000bf06270 */
[----:B------:R-:W-:Y:S05]  /*0790*/  BRA.U !UP0, `(.L_x_15) ;  /* 0x0000000d08407547 */ /* 0x000fea000b800000 */
[----:B------:R-:W2:Y:S01]  /*07a0*/  S2R R10, SR_LANEID ;  /* 0x00000000000a7919 */ /* 0x000ea20000000000 */
[----:B0----5:R-:W-:Y:S01]  /*07b0*/  LOP3.LUT R6, R4, 0xff, RZ, 0xc0, !PT ;  /* 0x000000ff04067812 */ /* 0x021fe200078ec0ff */
[----:B------:R-:W-:Y:S01]  /*07c0*/  BSSY.RECONVERGENT B1, `(.L_x_16) ;  /* 0x0000016000017945 */ /* 0x000fe20003800200 */
[----:B------:R0:W3:Y:S04]  /*07d0*/  SHFL.DOWN PT, R9, R2, 0x1, 0x1f ;  /* 0x08201f0002097f89 */ /* 0x0000e800000e0000 */
[----:B------:R0:W4:Y:S04]  /*07e0*/  SHFL.DOWN PT, R8, R3, 0x1, 0x1f ;  /* 0x08201f0003087f89 */ /* 0x00012800000e0000 */
[----:B------:R0:W0:Y:S01]  /*07f0*/  SHFL.DOWN PT, R7, R6, 0x1, 0x1f ;  /* 0x08201f0006077f89 */ /* 0x00002200000e0000 */
[----:B--2---:R-:W-:-:S02]  /*0800*/  ISETP.GT.AND P0, PT, R10, 0x1e, PT ;  /* 0x0000001e0a00780c */ /* 0x004fc40003f04270 */
[C---:B------:R-:W-:Y:S02]  /*0810*/  ISETP.GT.AND P3, PT, R10.reuse, 0x1d, PT ;  /* 0x0000001d0a00780c */ /* 0x040fe40003f64270 */
[----:B------:R-:W-:-:S09]  /*0820*/  ISETP.GT.AND P2, PT, R10, 0x1b, PT ;  /* 0x0000001b0a00780c */ /* 0x000fd20003f44270 */
[----:B0--34-:R-:W-:Y:S05]  /*0830*/  @P0 BRA `(.L_x_17) ;  /* 0x0000000000380947 */ /* 0x019fea0003800000 */
[----:B------:R-:W-:Y:S01]  /*0840*/  LOP3.LUT P1, RZ, R7, 0xff, RZ, 0xc0, !PT ;  /* 0x000000ff07ff7812 */ /* 0x000fe2000782c0ff */
[----:B------:R-:W-:Y:S01]  /*0850*/  IMAD.MOV.U32 R11, RZ, RZ, 0x1 ;  /* 0x00000001ff0b7424 */ /* 0x000fe200078e00ff */
[----:B------:R-:W-:-:S04]  /*0860*/  LOP3.LUT P0, R6, R4, 0xff, RZ, 0xc0, !PT ;  /* 0x000000ff04067812 */ /* 0x000fc8000780c0ff */
[----:B------:R-:W-:-:S13]  /*0870*/  PLOP3.LUT P0, PT, P0, P1, PT, 0x2f, 0xf2 ;  /* 0x0000000000f2781c */ /* 0x000fda0000702577 */
[----:B------:R-:W-:Y:S02]  /*0880*/  @!P0 ISETP.LT.U32.AND P1, PT, R9, R2, PT ;  /* 0x000000020900820c */ /* 0x000fe40003f21070 */
[----:B------:R-:W-:Y:S02]  /*0890*/  @P0 ISETP.NE.AND P4, PT, R6, RZ, PT ;  /* 0x000000ff0600020c */ /* 0x000fe40003f85270 */
[----:B------:R-:W-:Y:S02]  /*08a0*/  @!P0 PRMT R4, R11, 0x7610, R4 ;  /* 0x000076100b048816 */ /* 0x000fe40000000004 */
[----:B------:R-:W-:Y:S02]  /*08b0*/  @!P0 ISETP.LT.AND.EX P1, PT, R8, R3, PT, P1 ;  /* 0x000000030800820c */ /* 0x000fe40003f21310 */
[----:B------:R-:W-:Y:S02]  /*08c0*/  @P0 SEL R6, R7, R4, !P4 ;  /* 0x0000000407060207 */ /* 0x000fe40006000000 */
[----:B------:R-:W-:-:S02]  /*08d0*/  @!P0 SEL R2, R9, R2, P1 ;  /* 0x0000000209028207 */ /* 0x000fc40000800000 */
[----:B------:R-:W-:Y:S02]  /*08e0*/  @!P0 SEL R3, R8, R3, P1 ;  /* 0x0000000308038207 */ /* 0x000fe40000800000 */
[----:B------:R-:W-:Y:S02]  /*08f0*/  @P0 PRMT R4, R6, 0x7610, R4 ;  /* 0x0000761006040816 */ /* 0x000fe40000000004 */
[----:B------:R-:W-:Y:S02]  /*0900*/  @P0 SEL R2, R9, R2, !P4 ;  /* 0x0000000209020207 */ /* 0x000fe40006000000 */
[----:B------:R-:W-:-:S07]  /*0910*/  @P0 SEL R3, R8, R3, !P4 ;  /* 0x0000000308030207 */ /* 0x000fce0006000000 */
.L_x_17:
[----:B------:R-:W-:Y:S05]  /*0920*/  BSYNC.RECONVERGENT B1 ;  /* 0x0000000000017941 */ /* 0x000fea0003800200 */
.L_x_16:
[----:B------:R-:W-:Y:S01]  /*0930*/  LOP3.LUT R7, R4, 0xff, RZ, 0xc0, !PT ;  /* 0x000000ff04077812 */ /* 0x000fe200078ec0ff */
[----:B------:R0:W2:Y:S01]  /*0940*/  SHFL.DOWN PT, R9, R2, 0x2, 0x1f ;  /* 0x08401f0002097f89 */ /* 0x0000a200000e0000 */
[----:B------:R-:W-:Y:S01]  /*0950*/  BSSY.RECONVERGENT B1, `(.L_x_18) ;  /* 0x0000015000017945 */ /* 0x000fe20003800200 */
[C---:B------:R-:W-:Y:S02]  /*0960*/  ISETP.GT.AND P5, PT, R10.reuse, 0x17, PT ;  /* 0x000000170a00780c */ /* 0x040fe40003fa4270 */
[----:B------:R0:W3:Y:S01]  /*0970*/  SHFL.DOWN PT, R8, R3, 0x2, 0x1f ;  /* 0x08401f0003087f89 */ /* 0x0000e200000e0000 */
[C---:B------:R-:W-:Y:S02]  /*0980*/  ISETP.GT.AND P4, PT, R10.reuse, 0xf, PT ;  /* 0x0000000f0a00780c */ /* 0x040fe40003f84270 */
[----:B------:R-:W-:Y:S01]  /*0990*/  ISETP.NE.AND P1, PT, R10, RZ, PT ;  /* 0x000000ff0a00720c */ /* 0x000fe20003f25270 */
[----:B------:R-:W4:Y:S01]  /*09a0*/  SHFL.DOWN PT, R7, R7, 0x2, 0x1f ;  /* 0x08401f0007077f89 */ /* 0x000f2200000e0000 */
[----:B------:R-:W-:Y:S11]  /*09b0*/  @P3 BRA `(.L_x_19) ;  /* 0x0000000000383947 */ /* 0x000ff60003800000 */
[----:B----4-:R-:W-:Y:S01]  /*09c0*/  LOP3.LUT P0, RZ, R7, 0xff, RZ, 0xc0, !PT ;  /* 0x000000ff07ff7812 */ /* 0x010fe2000780c0ff */
[----:B------:R-:W-:Y:S01]  /*09d0*/  IMAD.MOV.U32 R10, RZ, RZ, 0x1 ;  /* 0x00000001ff0a7424 */ /* 0x000fe200078e00ff */
[----:B------:R-:W-:-:S04]  /*09e0*/  LOP3.LUT P3, R6, R4, 0xff, RZ, 0xc0, !PT ;  /* 0x000000ff04067812 */ /* 0x000fc8000786c0ff */
[----:B------:R-:W-:-:S13]  /*09f0*/  PLOP3.LUT P0, PT, P3, P0, PT, 0x2f, 0xf2 ;  /* 0x0000000000f2781c */ /* 0x000fda0001f00577 */
[----:B--2---:R-:W-:Y:S02]  /*0a00*/  @!P0 ISETP.LT.U32.AND P3, PT, R9, R2, PT ;  /* 0x000000020900820c */ /* 0x004fe40003f61070 */
[----:B------:R-:W-:Y:S02]  /*0a10*/  @P0 ISETP.NE.AND P6, PT, R6, RZ, PT ;  /* 0x000000ff0600020c */ /* 0x000fe40003fc5270 */
[----:B------:R-:W-:Y:S02]  /*0a20*/  @!P0 PRMT R4, R10, 0x7610, R4 ;  /* 0x000076100a048816 */ /* 0x000fe40000000004 */
[----:B---3--:R-:W-:Y:S02]  /*0a30*/  @!P0 ISETP.LT.AND.EX P3, PT, R8, R3, PT, P3 ;  /* 0x000000030800820c */ /* 0x008fe40003f61330 */
[----:B------:R-:W-:Y:S02]  /*0a40*/  @P0 SEL R6, R7, R4, !P6 ;  /* 0x0000000407060207 */ /* 0x000fe40007000000 */
[----:B0-----:R-:W-:-:S02]  /*0a50*/  @!P0 SEL R2, R9, R2, P3 ;  /* 0x0000000209028207 */ /* 0x001fc40001800000 */
[----:B------:R-:W-:Y:S02]  /*0a60*/  @!P0 SEL R3, R8, R3, P3 ;  /* 0x0000000308038207 */ /* 0x000fe40001800000 */
[----:B------:R-:W-:Y:S02]  /*0a70*/  @P0 PRMT R4, R6, 0x7610, R4 ;  /* 0x0000761006040816 */ /* 0x000fe40000000004 */
[----:B------:R-:W-:Y:S02]  /*0a80*/  @P0 SEL R2, R9, R2, !P6 ;  /* 0x0000000209020207 */ /* 0x000fe40007000000 */
[----:B------:R-:W-:-:S07]  /*0a90*/  @P0 SEL R3, R8, R3, !P6 ;  /* 0x0000000308030207 */ /* 0x000fce0007000000 */
.L_x_19:
[----:B------:R-:W-:Y:S05]  /*0aa0*/  BSYNC.RECONVERGENT B1 ;  /* 0x0000000000017941 */ /* 0x000fea0003800200 */
.L_x_18:
[----:B----4-:R-:W-:Y:S01]  /*0ab0*/  LOP3.LUT R7, R4, 0xff, RZ, 0xc0, !PT ;  /* 0x000000ff04077812 */ /* 0x010fe200078ec0ff */
[----:B--2---:R2:W4:Y:S01]  /*0ac0*/  SHFL.DOWN PT, R9, R2, 0x4, 0x1f ;  /* 0x08801f0002097f89 */ /* 0x00452200000e0000 */
[----:B------:R-:W-:Y:S03]  /*0ad0*/  BSSY.RECONVERGENT B1, `(.L_x_20) ;  /* 0x0000012000017945 */ /* 0x000fe60003800200 */
[----:B---3--:R2:W3:Y:S04]  /*0ae0*/  SHFL.DOWN PT, R8, R3, 0x4, 0x1f ;  /* 0x08801f0003087f89 */ /* 0x0084e800000e0000 */
[----:B------:R-:W0:Y:S01]  /*0af0*/  SHFL.DOWN PT, R7, R7, 0x4, 0x1f ;  /* 0x08801f0007077f89 */ /* 0x000e2200000e0000 */
[----:B------:R-:W-:Y:S05]  /*0b00*/  @P2 BRA `(.L_x_21) ;  /* 0x0000000000382947 */ /* 0x000fea0003800000 */
[----:B0-----:R-:W-:Y:S01]  /*0b10*/  LOP3.LUT P0, RZ, R7, 0xff, RZ, 0xc0, !PT ;  /* 0x000000ff07ff7812 */ /* 0x001fe2000780c0ff */
[----:B------:R-:W-:Y:S01]  /*0b20*/  IMAD.MOV.U32 R10, RZ, RZ, 0x1 ;  /* 0x00000001ff0a7424 */ /* 0x000fe200078e00ff */
[----:B------:R-:W-:-:S04]  /*0b30*/  LOP3.LUT P2, R6, R4, 0xff, RZ, 0xc0, !PT ;  /* 0x000000ff04067812 */ /* 0x000fc8000784c0ff */
[----:B------:R-:W-:-:S13]  /*0b40*/  PLOP3.LUT P0, PT, P2, P0, PT, 0x2f, 0xf2 ;  /* 0x0000000000f2781c */ /* 0x000fda0001700577 */
[----:B----4-:R-:W-:Y:S02]  /*0b50*/  @!P0 ISETP.LT.U32.AND P2, PT, R9, R2, PT ;  /* 0x000000020900820c */ /* 0x010fe40003f41070 */
[----:B------:R-:W-:Y:S02]  /*0b60*/  @P0 ISETP.NE.AND P3, PT, R6, RZ, PT ;  /* 0x000000ff0600020c */ /* 0x000fe40003f65270 */
[----:B------:R-:W-:Y:S02]  /*0b70*/  @!P0 PRMT R4, R10, 0x7610, R4 ;  /* 0x000076100a048816 */ /* 0x000fe40000000004 */
[----:B---3--:R-:W-:Y:S02]  /*0b80*/  @!P0 ISETP.LT.AND.EX P2, PT, R8, R3, PT, P2 ;  /* 0x000000030800820c */ /* 0x008fe40003f41320 */
[----:B------:R-:W-:Y:S02]  /*0b90*/  @P0 SEL R6, R7, R4, !P3 ;  /* 0x0000000407060207 */ /* 0x000fe40005800000 */
[----:B--2---:R-:W-:-:S02]  /*0ba0*/  @!P0 SEL R2, R9, R2, P2 ;  /* 0x0000000209028207 */ /* 0x004fc40001000000 */
[----:B------:R-:W-:Y:S02]  /*0bb0*/  @!P0 SEL R3, R8, R3, P2 ;  /* 0x0000000308038207 */ /* 0x000fe40001000000 */
[----:B------:R-:W-:Y:S02]  /*0bc0*/  @P0 PRMT R4, R6, 0x7610, R4 ;  /* 0x0000761006040816 */ /* 0x000fe40000000004 */
[----:B------:R-:W-:Y:S02]  /*0bd0*/  @P0 SEL R2, R9, R2, !P3 ;  /* 0x0000000209020207 */ /* 0x000fe40005800000 */
[----:B------:R-:W-:-:S07]  /*0be0*/  @P0 SEL R3, R8, R3, !P3 ;  /* 0x0000000308030207 */ /* 0x000fce0005800000 */
.L_x_21:
[----:B------:R-:W-:Y:S05]  /*0bf0*/  BSYNC.RECONVERGENT B1 ;  /* 0x0000000000017941 */ /* 0x000fea0003800200 */
.L_x_20:
[----:B0-----:R-:W-:Y:S01]  /*0c00*/  LOP3.LUT R7, R4, 0xff, RZ, 0xc0, !PT ;  /* 0x000000ff04077812 */ /* 0x001fe200078ec0ff */
[----:B----4-:R0:W4:Y:S01]  /*0c10*/  SHFL.DOWN PT, R9, R2, 0x8, 0x1f ;  /* 0x09001f0002097f89 */ /* 0x01012200000e0000 */
        /* <DEDUP_REMOVED lines=18> */
.L_x_23:
[----:B------:R-:W-:Y:S05]  /*0d40*/  BSYNC.RECONVERGENT B1 ;  /* 0x0000000000017941 */ /* 0x000fea0003800200 */
.L_x_22:
        /* <DEDUP_REMOVED lines=20> */
.L_x_25:
[----:B------:R-:W-:Y:S05]  /*0e90*/  BSYNC.RECONVERGENT B1 ;  /* 0x0000000000017941 */ /* 0x000fea0003800200 */
.L_x_24:
[----:B------:R-:W-:Y:S04]  /*0ea0*/  BSSY.RECONVERGENT B1, `(.L_x_26) ;  /* 0x000000a000017945 */ /* 0x000fe80003800200 */
[----:B------:R-:W-:Y:S05]  /*0eb0*/  @P1 BRA `(.L_x_27) ;  /* 0x0000000000201947 */ /* 0x000fea0003800000 */
[----:B---3--:R-:W3:Y:S01]  /*0ec0*/  S2R R8, SR_CgaCtaId ;  /* 0x0000000000087919 */ /* 0x008ee20000008800 */
[----:B0-----:R-:W-:Y:S02]  /*0ed0*/  MOV R7, 0x400 ;  /* 0x0000040000077802 */ /* 0x001fe40000000f00 */
[----:B------:R-:W-:-:S04]  /*0ee0*/  SHF.R.U32.HI R6, RZ, 0x1, R5 ;  /* 0x00000001ff067819 */ /* 0x000fc80000011605 */
[----:B------:R-:W-:Y:S02]  /*0ef0*/  LOP3.LUT R6, R6, 0x1f0, RZ, 0xc0, !PT ;  /* 0x000001f006067812 */ /* 0x000fe400078ec0ff */
[----:B---3--:R-:W-:-:S05]  /*0f00*/  LEA R7, R8, R7, 0x18 ;  /* 0x0000000708077211 */ /* 0x008fca00078ec0ff */
[----:B------:R-:W-:-:S05]  /*0f10*/  IMAD.IADD R7, R6, 0x1, R7 ;  /* 0x0000000106077824 */ /* 0x000fca00078e0207 */
[----:B------:R0:W-:Y:S04]  /*0f20*/  STS.64 [R7+0x10], R2 ;  /* 0x0000100207007388 */ /* 0x0001e80000000a00 */
[----:B------:R0:W-:Y:S02]  /*0f30*/  STS.U8 [R7+0x8], R4 ;  /* 0x0000080407007388 */ /* 0x0001e40000000000 */
.L_x_27:
[----:B------:R-:W-:Y:S05]  /*0f40*/  BSYNC.RECONVERGENT B1 ;  /* 0x0000000000017941 */ /* 0x000fea0003800200 */
.L_x_26:
[----:B------:R-:W-:Y:S01]  /*0f50*/  BAR.SYNC.DEFER_BLOCKING 0x0 ;  /* 0x0000000000007b1d */ /* 0x000fe20000010000 */
[----:B------:R-:W-:-:S13]  /*0f60*/  ISETP.NE.AND P1, PT, R5, RZ, PT ;  /* 0x000000ff0500720c */ /* 0x000fda0003f25270 */
[----:B------:R-:W-:Y:S05]  /*0f70*/  @P1 BRA `(.L_x_28) ;  /* 0x0000002c00bc1947 */ /* 0x000fea0003800000 */
[----:B------:R-:W5:Y:S01]  /*0f80*/  S2UR UR6, SR_CgaCtaId ;  /* 0x00000000000679c3 */ /* 0x000f620000008800 */
[----:B------:R-:W-:Y:S01]  /*0f90*/  UMOV UR5, 0x400 ;  /* 0x0000040000057882 */ /* 0x000fe20000000000 */
[----:B------:R-:W-:Y:S01]  /*0fa0*/  LOP3.LUT P2, RZ, R4, 0xff, RZ, 0xc0, !PT ;  /* 0x000000ff04ff7812 */ /* 0x000fe2000784c0ff */
[----:B-----5:R-:W-:-:S09]  /*0fb0*/  ULEA UR5, UR6, UR5, 0x18 ;  /* 0x0000000506057291 */ /* 0x020fd2000f8ec0ff */
[----:B------:R-:W5:Y:S04]  /*0fc0*/  LDS.U8 R16, [UR5+0x18] ;  /* 0x00001805ff107984 */ /* 0x000f680008000000 */
[----:B0-----:R-:W0:Y:S04]  /*0fd0*/  LDS.64 R6, [UR5+0x20] ;  /* 0x00002005ff067984 */ /* 0x001e280008000a00 */
[----:B------:R-:W1:Y:S04]  /*0fe0*/  LDS.U8 R17, [UR5+0x28] ;  /* 0x00002805ff117984 */ /* 0x000e680008000000 */
[----:B------:R-:W2:Y:S04]  /*0ff0*/  LDS.64 R12, [UR5+0x30] ;  /* 0x00003005ff0c7984 */ /* 0x000ea80008000a00 */
[----:B------:R-:W2:Y:S04]  /*1000*/  LDS.U8 R18, [UR5+0x38] ;  /* 0x00003805ff127984 */ /* 0x000ea80008000000 */
[----:B------:R-:W2:Y:S04]  /*1010*/  LDS.64 R10, [UR5+0x40] ;  /* 0x00004005ff0a7984 */ /* 0x000ea80008000a00 */
[----:B------:R-:W2:Y:S04]  /*1020*/  LDS.U8 R14, [UR5+0x48] ;  /* 0x00004805ff0e7984 */ /* 0x000ea80008000000 */
[----:B---34-:R-:W3:Y:S01]  /*1030*/  LDS.64 R8, [UR5+0x50] ;  /* 0x00005005ff087984 */ /* 0x018ee20008000a00 */
[----:B-----5:R-:W-:-:S02]  /*1040*/  ISETP.NE.AND P4, PT, R16, RZ, PT ;  /* 0x000000ff1000720c */ /* 0x020fc40003f85270 */
[----:B0-----:R-:W-:Y:S02]  /*1050*/  ISETP.LT.U32.AND P0, PT, R6, R2, PT ;  /* 0x000000020600720c */ /* 0x001fe40003f01070 */
[----:B------:R-:W-:Y:S02]  /*1060*/  @P2 SEL R16, R4, 0x1, !P4 ;  /* 0x0000000104102807 */ /* 0x000fe40006000000 */
[----:B------:R-:W-:Y:S02]  /*1070*/  ISETP.LT.AND.EX P0, PT, R7, R3, PT, P0 ;  /* 0x000000030700720c */ /* 0x000fe40003f01300 */
[----:B------:R-:W-:Y:S02]  /*1080*/  LOP3.LUT P3, RZ, R16, 0xff, RZ, 0xc0, !PT ;  /* 0x000000ff10ff7812 */ /* 0x000fe4000786c0ff */
[----:B-1----:R-:W-:-:S03]  /*1090*/  ISETP.NE.AND P5, PT, R17, RZ, PT ;  /* 0x000000ff1100720c */ /* 0x002fc60003fa5270 */
[C---:B--2---:R-:W-:Y:S02]  /*10a0*/  @P4 SEL R2, R6.reuse, R2, P0 ;  /* 0x0000000206024207 */ /* 0x044fe40000000000 */
[C---:B------:R-:W-:Y:S02]  /*10b0*/  @P4 SEL R3, R7.reuse, R3, P0 ;  /* 0x0000000307034207 */ /* 0x040fe40000000000 */
[----:B------:R-:W-:Y:S02]  /*10c0*/  SEL R5, R6, R2, !P2 ;  /* 0x0000000206057207 */ /* 0x000fe40005000000 */
[----:B------:R-:W-:Y:S02]  /*10d0*/  SEL R15, R7, R3, !P2 ;  /* 0x00000003070f7207 */ /* 0x000fe40005000000 */
[----:B------:R-:W-:Y:S01]  /*10e0*/  ISETP.LT.U32.AND P0, PT, R12, R5, PT ;  /* 0x000000050c00720c */ /* 0x000fe20003f01070 */
[----:B------:R-:W-:Y:S01]  /*10f0*/  LDS.64 R6, [UR5+0x60] ;  /* 0x00006005ff067984 */ /* 0x000fe20008000a00 */
[----:B------:R-:W-:-:S02]  /*1100*/  @P3 SEL R17, R16, 0x1, !P5 ;  /* 0x0000000110113807 */ /* 0x000fc40006800000 */
[----:B------:R-:W-:Y:S01]  /*1110*/  ISETP.LT.AND.EX P0, PT, R13, R15, PT, P0 ;  /* 0x0000000f0d00720c */ /* 0x000fe20003f01300 */
[----:B------:R-:W0:Y:S01]  /*1120*/  LDS.U8 R16, [UR5+0x58] ;  /* 0x00005805ff107984 */ /* 0x000e220008000000 */
[----:B------:R-:W-:Y:S02]  /*1130*/  LOP3.LUT P2, RZ, R17, 0xff, RZ, 0xc0, !PT ;  /* 0x000000ff11ff7812 */ /* 0x000fe4000784c0ff */
[----:B------:R-:W-:Y:S02]  /*1140*/  @P5 SEL R5, R12, R5, P0 ;  /* 0x000000050c055207 */ /* 0x000fe40000000000 */
[----:B------:R-:W-:Y:S02]  /*1150*/  ISETP.NE.AND P4, PT, R18, RZ, PT ;  /* 0x000000ff1200720c */ /* 0x000fe40003f85270 */
[----:B------:R-:W-:Y:S02]  /*1160*/  @P5 SEL R15, R13, R15, P0 ;  /* 0x0000000f0d0f5207 */ /* 0x000fe40000000000 */
[----:B------:R-:W-:-:S02]  /*1170*/  SEL R3, R12, R5, !P3 ;  /* 0x000000050c037207 */ /* 0x000fc40005800000 */
[----:B------:R-:W-:Y:S01]  /*1180*/  SEL R15, R13, R15, !P3 ;  /* 0x0000000f0d0f7207 */ /* 0x000fe20005800000 */
[----:B------:R-:W1:Y:S01]  /*1190*/  LDS.U8 R12, [UR5+0x68] ;  /* 0x00006805ff0c7984 */ /* 0x000e620008000000 */
[----:B------:R-:W-:Y:S02]  /*11a0*/  ISETP.LT.U32.AND P0, PT, R10, R3, PT ;  /* 0x000000030a00720c */ /* 0x000fe40003f01070 */
[----:B------:R-:W-:Y:S01]  /*11b0*/  @P2 SEL R18, R17, 0x1, !P4 ;  /* 0x0000000111122807 */ /* 0x000fe20006000000 */
[----:B------:R-:W2:Y:S01]  /*11c0*/  LDS.64 R4, [UR5+0x70] ;  /* 0x00007005ff047984 */ /* 0x000ea20008000a00 */
[----:B------:R-:W-:Y:S02]  /*11d0*/  ISETP.LT.AND.EX P0, PT, R11, R15, PT, P0 ;  /* 0x0000000f0b00720c */ /* 0x000fe40003f01300 */
[----:B------:R-:W-:Y:S02]  /*11e0*/  LOP3.LUT P5, RZ, R18, 0xff, RZ, 0xc0, !PT ;  /* 0x000000ff12ff7812 */ /* 0x000fe400078ac0ff */
[----:B------:R-:W-:-:S02]  /*11f0*/  @P4 SEL R3, R10, R3, P0 ;  /* 0x000000030a034207 */ /* 0x000fc40000000000 */
[----:B------:R-:W-:Y:S02]  /*1200*/  ISETP.NE.AND P3, PT, R14, RZ, PT ;  /* 0x000000ff0e00720c */ /* 0x000fe40003f65270 */
[C---:B------:R-:W-:Y:S02]  /*1210*/  @P4 SEL R15, R11.reuse, R15, P0 ;  /* 0x0000000f0b0f4207 */ /* 0x040fe40000000000 */
[----:B------:R-:W-:Y:S02]  /*1220*/  SEL R13, R10, R3, !P2 ;  /* 0x000000030a0d7207 */ /* 0x000fe40005000000 */
[----:B------:R-:W-:Y:S01]  /*1230*/  SEL R15, R11, R15, !P2 ;  /* 0x0000000f0b0f7207 */ /* 0x000fe20005000000 */
[----:B------:R-:W4:Y:S01]  /*1240*/  LDS.U8 R10, [UR5+0x78] ;  /* 0x00007805ff0a7984 */ /* 0x000f220008000000 */
[----:B---3--:R-:W-:Y:S02]  /*1250*/  ISETP.LT.U32.AND P0, PT, R8, R13, PT ;  /* 0x0000000d0800720c */ /* 0x008fe40003f01070 */
[----:B------:R-:W-:Y:S01]  /*1260*/  @P5 SEL R14, R18, 0x1, !P3 ;  /* 0x00000001120e5807 */ /* 0x000fe20005800000 */
[----:B------:R-:W3:Y:S01]  /*1270*/  LDS.64 R2, [UR5+0x80] ;  /* 0x00008005ff027984 */ /* 0x000ee20008000a00 */
[----:B------:R-:W-:-:S02]  /*1280*/  ISETP.LT.AND.EX P0, PT, R9, R15, PT, P0 ;  /* 0x0000000f0900720c */ /* 0x000fc40003f01300 */
[----:B------:R-:W-:Y:S02]  /*1290*/  LOP3.LUT P4, RZ, R14, 0xff, RZ, 0xc0, !PT ;  /* 0x000000ff0eff7812 */ /* 0x000fe4000788c0ff */
[----:B------:R-:W-:Y:S02]  /*12a0*/  @P3 SEL R13, R8, R13, P0 ;  /* 0x0000000d080d3207 */ /* 0x000fe40000000000 */
[----:B0-----:R-:W-:Y:S02]  /*12b0*/  ISETP.NE.AND P2, PT, R16, RZ, PT ;  /* 0x000000ff1000720c */ /* 0x001fe40003f45270 */
[C---:B------:R-:W-:Y:S02]  /*12c0*/  @P3 SEL R15, R9.reuse, R15, P0 ;  /* 0x0000000f090f3207 */ /* 0x040fe40000000000 */
[----:B------:R-:W-:Y:S02]  /*12d0*/  SEL R11, R8, R13, !P5 ;  /* 0x0000000d080b7207 */ /* 0x000fe40006800000 */
[----:B------:R-:W-:-:S02]  /*12e0*/  SEL R13, R9, R15, !P5 ;  /* 0x0000000f090d7207 */ /* 0x000fc40006800000 */
[----:B------:R-:W-:Y:S02]  /*12f0*/  ISETP.LT.U32.AND P0, PT, R6, R11, PT ;  /* 0x0000000b0600720c */ /* 0x000fe40003f01070 */
[----:B------:R-:W-:Y:S02]  /*1300*/  @P4 SEL R16, R14, 0x1, !P2 ;  /* 0x000000010e104807 */ /* 0x000fe40005000000 */
[----:B------:R-:W-:Y:S02]  /*1310*/  ISETP.LT.AND.EX P0, PT, R7, R13, PT, P0 ;  /* 0x0000000d0700720c */ /* 0x000fe40003f01300 */
[----:B------:R-:W-:Y:S02]  /*1320*/  LOP3.LUT P5, RZ, R16, 0xff, RZ, 0xc0, !PT ;  /* 0x000000ff10ff7812 */ /* 0x000fe400078ac0ff */
[----:B------:R-:W-:Y:S02]  /*1330*/  @P2 SEL R11, R6, R11, P0 ;  /* 0x0000000b060b2207 */ /* 0x000fe40000000000 */
[----:B-1----:R-:W-:-:S02]  /*1340*/  ISETP.NE.AND P3, PT, R12, RZ, PT ;  /* 0x000000ff0c00720c */ /* 0x002fc40003f65270 */
[C---:B------:R-:W-:Y:S02]  /*1350*/  @P2 SEL R13, R7.reuse, R13, P0 ;  /* 0x0000000d070d2207 */ /* 0x040fe40000000000 */
[----:B------:R-:W-:Y:S02]  /*1360*/  SEL R9, R6, R11, !P4 ;  /* 0x0000000b06097207 */ /* 0x000fe40006000000 */
[----:B------:R-:W-:Y:S02]  /*1370*/  SEL R11, R7, R13, !P4 ;  /* 0x0000000d070b7207 */ /* 0x000fe40006000000 */
[----:B--2---:R-:W-:Y:S02]  /*1380*/  ISETP.LT.U32.AND P0, PT, R4, R9, PT ;  /* 0x000000090400720c */ /* 0x004fe40003f01070 */
[----:B------:R-:W-:Y:S02]  /*1390*/  @P5 SEL R12, R16, 0x1, !P3 ;  /* 0x00000001100c5807 */ /* 0x000fe40005800000 */
[----:B------:R-:W-:-:S02]  /*13a0*/  ISETP.LT.AND.EX P0, PT, R5, R11, PT, P0 ;  /* 0x0000000b0500720c */ /* 0x000fc40003f01300 */
[----:B----4-:R-:W-:Y:S02]  /*13b0*/  ISETP.NE.AND P4, PT, R10, RZ, PT ;  /* 0x000000ff0a00720c */ /* 0x010fe40003f85270 */
[----:B------:R-:W-:Y:S02]  /*13c0*/  @P3 SEL R9, R4, R9, P0 ;  /* 0x0000000904093207 */ /* 0x000fe40000000000 */
[----:B------:R-:W-:Y:S02]  /*13d0*/  LOP3.LUT P2, RZ, R12, 0xff, RZ, 0xc0, !PT ;  /* 0x000000ff0cff7812 */ /* 0x000fe4000784c0ff */
[C---:B------:R-:W-:Y:S02]  /*13e0*/  @P3 SEL R11, R5.reuse, R11, P0 ;  /* 0x0000000b050b3207 */ /* 0x040fe40000000000 */
[----:B------:R-:W-:Y:S02]  /*13f0*/  SEL R7, R4, R9, !P5 ;  /* 0x0000000904077207 */ /* 0x000fe40006800000 */
[----:B------:R-:W-:-:S02]  /*1400*/  SEL R5, R5, R11, !P5 ;  /* 0x0000000b05057207 */ /* 0x000fc40006800000 */
[----:B---3--:R-:W-:-:S04]  /*1410*/  ISETP.LT.U32.AND P0, PT, R2, R7, PT ;  /* 0x000000070200720c */ /* 0x008fc80003f01070 */
[C---:B------:R-:W-:Y:S02]  /*1420*/  ISETP.LT.AND.EX P0, PT, R3.reuse, R5, PT, P0 ;  /* 0x000000050300720c */ /* 0x040fe40003f01300 */
[----:B------:R-:W-:Y:S02]  /*1430*/  @P2 SEL R10, R12, 0x1, !P4 ;  /* 0x000000010c0a2807 */ /* 0x000fe40006000000 */
[----:B------:R-:W-:Y:S02]  /*1440*/  @P4 SEL R7, R2, R7, P0 ;  /* 0x0000000702074207 */ /* 0x000fe40000000000 */
[----:B------:R-:W-:Y:S02]  /*1450*/  @P4 SEL R5, R3, R5, P0 ;  /* 0x0000000503054207 */ /* 0x000fe40000000000 */
[----:B------:R-:W-:Y:S02]  /*1460*/  PRMT R4, R10, 0x7610, R4 ;  /* 0x000076100a047816 */ /* 0x000fe40000000004 */
[----:B------:R-:W-:-:S02]  /*1470*/  SEL R2, R2, R7, !P2 ;  /* 0x0000000702027207 */ /* 0x000fc40005000000 */
[----:B------:R-:W-:Y:S01]  /*1480*/  SEL R3, R3, R5, !P2 ;  /* 0x0000000503037207 */ /* 0x000fe20005000000 */
[----:B------:R-:W-:Y:S06]  /*1490*/  BRA `(.L_x_28) ;  /* 0x0000002800747947 */ /* 0x000fec0003800000 */
.L_x_15:
[----:B------:R-:W2:Y:S01]  /*14a0*/  S2R R13, SR_LANEID ;  /* 0x00000000000d7919 */ /* 0x000ea20000000000 */
[----:B0-----:R-:W-:Y:S01]  /*14b0*/  LOP3.LUT R6, R5, 0x3e0, RZ, 0xc0, !PT ;  /* 0x000003e005067812 */ /* 0x001fe200078ec0ff */
[----:B------:R-:W-:Y:S04]  /*14c0*/  BSSY.RECONVERGENT B1, `(.L_x_29) ;  /* 0x0000022000017945 */ /* 0x000fe80003800200 */
[----:B------:R-:W-:Y:S01]  /*14d0*/  VIADD R7, R6, 0x20 ;  /* 0x0000002006077836 */ /* 0x000fe20000000000 */
[----:B------:R-:W-:-:S04]  /*14e0*/  LOP3.LUT R6, RZ, R6, RZ, 0x33, !PT ;  /* 0x00000006ff067212 */ /* 0x000fc800078e33ff */
[----:B------:R-:W-:Y:S01]  /*14f0*/  ISETP.GT.AND P0, PT, R7, UR4, PT ;  /* 0x0000000407007c0c */ /* 0x000fe2000bf04270 */
[----:B------:R-:W-:-:S05]  /*1500*/  VIADD R6, R6, UR4 ;  /* 0x0000000406067c36 */ /* 0x000fca0008000000 */
[----:B------:R-:W-:-:S05]  /*1510*/  SEL R6, R6, 0x1f, P0 ;  /* 0x0000001f06067807 */ /* 0x000fca0000000000 */
[----:B-----5:R0:W3:Y:S01]  /*1520*/  SHFL.DOWN PT, R8, R3, 0x1, R6 ;  /* 0x0820000003087989 */ /* 0x0200e200000e0006 */
[C---:B--2---:R-:W-:Y:S01]  /*1530*/  VIADD R7, R13.reuse, 0x2 ;  /* 0x000000020d077836 */ /* 0x044fe20000000000 */
[CC--:B------:R-:W-:Y:S01]  /*1540*/  ISETP.GE.AND P0, PT, R13.reuse, R6.reuse, PT ;  /* 0x000000060d00720c */ /* 0x0c0fe20003f06270 */
[C---:B------:R-:W-:Y:S01]  /*1550*/  VIADD R11, R13.reuse, 0x8 ;  /* 0x000000080d0b7836 */ /* 0x040fe20000000000 */
[C---:B------:R-:W-:Y:S01]  /*1560*/  ISETP.NE.AND P1, PT, R13.reuse, RZ, PT ;  /* 0x000000ff0d00720c */ /* 0x040fe20003f25270 */
[----:B------:R-:W-:Y:S01]  /*1570*/  VIADD R9, R13, 0x4 ;  /* 0x000000040d097836 */ /* 0x000fe20000000000 */
[-C--:B------:R-:W-:Y:S02]  /*1580*/  ISETP.GT.AND P5, PT, R7, R6.reuse, PT ;  /* 0x000000060700720c */ /* 0x080fe40003fa4270 */
[----:B------:R-:W-:Y:S02]  /*1590*/  LOP3.LUT R7, R4, 0xff, RZ, 0xc0, !PT ;  /* 0x000000ff04077812 */ /* 0x000fe400078ec0ff */
[----:B------:R-:W-:-:S02]  /*15a0*/  ISETP.GT.AND P2, PT, R11, R6, PT ;  /* 0x000000060b00720c */ /* 0x000fc40003f44270 */
[----:B------:R0:W2:Y:S01]  /*15b0*/  SHFL.DOWN PT, R11, R2, 0x1, R6 ;  /* 0x08200000020b7989 */ /* 0x0000a200000e0006 */
[----:B------:R-:W-:Y:S01]  /*15c0*/  ISETP.GT.AND P3, PT, R9, R6, PT ;  /* 0x000000060900720c */ /* 0x000fe20003f64270 */
[----:B------:R-:W-:Y:S02]  /*15d0*/  VIADD R9, R13, 0x10 ;  /* 0x000000100d097836 */ /* 0x000fe40000000000 */
[----:B------:R0:W4:Y:S01]  /*15e0*/  SHFL.DOWN PT, R7, R7, 0x1, R6 ;  /* 0x0820000007077989 */ /* 0x00012200000e0006 */
[----:B---3--:R-:W-:Y:S09]  /*15f0*/  @P0 BRA `(.L_x_30) ;  /* 0x0000000000380947 */ /* 0x008ff20003800000 */
[----:B----4-:R-:W-:Y:S01]  /*1600*/  LOP3.LUT P0, RZ, R7, 0xff, RZ, 0xc0, !PT ;  /* 0x000000ff07ff7812 */ /* 0x010fe2000780c0ff */
[----:B------:R-:W-:Y:S01]  /*1610*/  IMAD.MOV.U32 R12, RZ, RZ, 0x1 ;  /* 0x00000001ff0c7424 */ /* 0x000fe200078e00ff */
[----:B------:R-:W-:-:S04]  /*1620*/  LOP3.LUT P4, R10, R4, 0xff, RZ, 0xc0, !PT ;  /* 0x000000ff040a7812 */ /* 0x000fc8000788c0ff */
[----:B------:R-:W-:-:S13]  /*1630*/  PLOP3.LUT P0, PT, P4, P0, PT, 0x2f, 0xf2 ;  /* 0x0000000000f2781c */ /* 0x000fda0002700577 */
[----:B--2---:R-:W-:Y:S02]  /*1640*/  @!P0 ISETP.LT.U32.AND P4, PT, R11, R2, PT ;  /* 0x000000020b00820c */ /* 0x004fe40003f81070 */
[----:B------:R-:W-:Y:S02]  /*1650*/  @P0 ISETP.NE.AND P6, PT, R10, RZ, PT ;  /* 0x000000ff0a00020c */ /* 0x000fe40003fc5270 */
[----:B------:R-:W-:Y:S02]  /*1660*/  @!P0 PRMT R4, R12, 0x7610, R4 ;  /* 0x000076100c048816 */ /* 0x000fe40000000004 */
[----:B------:R-:W-:Y:S02]  /*1670*/  @!P0 ISETP.LT.AND.EX P4, PT, R8, R3, PT, P4 ;  /* 0x000000030800820c */ /* 0x000fe40003f81340 */
[----:B------:R-:W-:Y:S02]  /*1680*/  @P0 SEL R7, R7, R4, !P6 ;  /* 0x0000000407070207 */ /* 0x000fe40007000000 */
[----:B0-----:R-:W-:-:S02]  /*1690*/  @!P0 SEL R2, R11, R2, P4 ;  /* 0x000000020b028207 */ /* 0x001fc40002000000 */
[C---:B------:R-:W-:Y:S02]  /*16a0*/  @!P0 SEL R3, R8.reuse, R3, P4 ;  /* 0x0000000308038207 */ /* 0x040fe40002000000 */
[----:B------:R-:W-:Y:S02]  /*16b0*/  @P0 PRMT R4, R7, 0x7610, R4 ;  /* 0x0000761007040816 */ /* 0x000fe40000000004 */
[----:B------:R-:W-:Y:S02]  /*16c0*/  @P0 SEL R2, R11, R2, !P6 ;  /* 0x000000020b020207 */ /* 0x000fe40007000000 */
[----:B------:R-:W-:-:S07]  /*16d0*/  @P0 SEL R3, R8, R3, !P6 ;  /* 0x0000000308030207 */ /* 0x000fce0007000000 */
.L_x_30:
[----:B------:R-:W-:Y:S05]  /*16e0*/  BSYNC.RECONVERGENT B1 ;  /* 0x0000000000017941 */ /* 0x000fea0003800200 */
.L_x_29:
[----:B----4-:R-:W-:Y:S01]  /*16f0*/  LOP3.LUT R7, R4, 0xff, RZ, 0xc0, !PT ;  /* 0x000000ff04077812 */ /* 0x010fe200078ec0ff */
[----:B------:R3:W4:Y:S01]  /*1700*/  SHFL.DOWN PT, R8, R3, 0x2, R6 ;  /* 0x0840000003087989 */ /* 0x00072200000e0006 */
[----:B------:R-:W-:Y:S01]  /*1710*/  ISETP.GT.AND P4, PT, R9, R6, PT ;  /* 0x000000060900720c */ /* 0x000fe20003f84270 */
[----:B------:R-:W-:Y:S02]  /*1720*/  BSSY.RECONVERGENT B1, `(.L_x_31) ;  /* 0x0000012000017945 */ /* 0x000fe40003800200 */
[----:B------:R3:W0:Y:S04]  /*1730*/  SHFL.DOWN PT, R9, R2, 0x2, R6 ;  /* 0x0840000002097989 */ /* 0x00062800000e0006 */
[----:B------:R3:W0:Y:S01]  /*1740*/  SHFL.DOWN PT, R7, R7, 0x2, R6 ;  /* 0x0840000007077989 */ /* 0x00062200000e0006 */
[----:B------:R-:W-:Y:S05]  /*1750*/  @P5 BRA `(.L_x_32) ;  /* 0x0000000000385947 */ /* 0x000fea0003800000 */
[----:B0-----:R-:W-:Y:S01]  /*1760*/  LOP3.LUT P0, RZ, R7, 0xff, RZ, 0xc0, !PT ;  /* 0x000000ff07ff7812 */ /* 0x001fe2000780c0ff */
[----:B--2---:R-:W-:Y:S01]  /*1770*/  IMAD.MOV.U32 R11, RZ, RZ, 0x1 ;  /* 0x00000001ff0b7424 */ /* 0x004fe200078e00ff */
[----:B------:R-:W-:-:S04]  /*1780*/  LOP3.LUT P5, R10, R4, 0xff, RZ, 0xc0, !PT ;  /* 0x000000ff040a7812 */ /* 0x000fc800078ac0ff */
[----:B------:R-:W-:-:S13]  /*1790*/  PLOP3.LUT P0, PT, P5, P0, PT, 0x2f, 0xf2 ;  /* 0x0000000000f2781c */ /* 0x000fda0002f00577 */
[----:B------:R-:W-:Y:S02]  /*17a0*/  @!P0 ISETP.LT.U32.AND P5, PT, R9, R2, PT ;  /* 0x000000020900820c */ /* 0x000fe40003fa1070 */
[----:B------:R-:W-:Y:S02]  /*17b0*/  @P0 ISETP.NE.AND P6, PT, R10, RZ, PT ;  /* 0x000000ff0a00020c */ /* 0x000fe40003fc5270 */
[----:B------:R-:W-:Y:S02]  /*17c0*/  @!P0 PRMT R4, R11, 0x7610, R4 ;  /* 0x000076100b048816 */ /* 0x000fe40000000004 */
[----:B----4-:R-:W-:Y:S02]  /*17d0*/  @!P0 ISETP.LT.AND.EX P5, PT, R8, R3, PT, P5 ;  /* 0x000000030800820c */ /* 0x010fe40003fa1350 */
[----:B------:R-:W-:Y:S02]  /*17e0*/  @P0 SEL R7, R7, R4, !P6 ;  /* 0x0000000407070207 */ /* 0x000fe40007000000 */
[----:B---3--:R-:W-:-:S02]  /*17f0*/  @!P0 SEL R2, R9, R2, P5 ;  /* 0x0000000209028207 */ /* 0x008fc40002800000 */
[C---:B------:R-:W-:Y:S02]  /*1800*/  @!P0 SEL R3, R8.reuse, R3, P5 ;  /* 0x0000000308038207 */ /* 0x040fe40002800000 */
[----:B------:R-:W-:Y:S02]  /*1810*/  @P0 PRMT R4, R7, 0x7610, R4 ;  /* 0x0000761007040816 */ /* 0x000fe40000000004 */
[----:B------:R-:W-:Y:S02]  /*1820*/  @P0 SEL R2, R9, R2, !P6 ;  /* 0x0000000209020207 */ /* 0x000fe40007000000 */
[----:B------:R-:W-:-:S07]  /*1830*/  @P0 SEL R3, R8, R3, !P6 ;  /* 0x0000000308030207 */ /* 0x000fce0007000000 */
.L_x_32:
[----:B------:R-:W-:Y:S05]  /*1840*/  BSYNC.RECONVERGENT B1 ;  /* 0x0000000000017941 */ /* 0x000fea0003800200 */
.L_x_31:
[----:B0-----:R-:W-:Y:S01]  /*1850*/  LOP3.LUT R7, R4, 0xff, RZ, 0xc0, !PT ;  /* 0x000000ff04077812 */ /* 0x001fe200078ec0ff */
[----:B------:R0:W0:Y:S01]  /*1860*/  SHFL.DOWN PT, R9, R2, 0x4, R6 ;  /* 0x0880000002097989 */ /* 0x00002200000e0006 */
[----:B------:R-:W-:Y:S03]  /*1870*/  BSSY.RECONVERGENT B1, `(.L_x_33) ;  /* 0x0000012000017945 */ /* 0x000fe60003800200 */
[----:B----4-:R4:W0:Y:S04]  /*1880*/  SHFL.DOWN PT, R8, R3, 0x4, R6 ;  /* 0x0880000003087989 */ /* 0x01082800000e0006 */
        /* <DEDUP_REMOVED lines=9> */
[----:B------:R-:W-:Y:S02]  /*1920*/  @!P0 ISETP.LT.AND.EX P3, PT, R8, R3, PT, P3 ;  /* 0x000000030800820c */ /* 0x000fe40003f61330 */
[----:B------:R-:W-:Y:S02]  /*1930*/  @P0 SEL R7, R7, R4, !P5 ;  /* 0x0000000407070207 */ /* 0x000fe40006800000 */
[----:B---3--:R-:W-:-:S02]  /*1940*/  @!P0 SEL R2, R9, R2, P3 ;  /* 0x0000000209028207 */ /* 0x008fc40001800000 */
[C---:B----4-:R-:W-:Y:S02]  /*1950*/  @!P0 SEL R3, R8.reuse, R3, P3 ;  /* 0x0000000308038207 */ /* 0x050fe40001800000 */
[----:B------:R-:W-:Y:S02]  /*1960*/  @P0 PRMT R4, R7, 0x7610, R4 ;  /* 0x0000761007040816 */ /* 0x000fe40000000004 */
[----:B------:R-:W-:Y:S02]  /*1970*/  @P0 SEL R2, R9, R2, !P5 ;  /* 0x0000000209020207 */ /* 0x000fe40006800000 */
[----:B------:R-:W-:-:S07]  /*1980*/  @P0 SEL R3, R8, R3, !P5 ;  /* 0x0000000308030207 */ /* 0x000fce0006800000 */
.L_x_34:
[----:B------:R-:W-:Y:S05]  /*1990*/  BSYNC.RECONVERGENT B1 ;  /* 0x0000000000017941 */ /* 0x000fea0003800200 */
.L_x_33:
[----:B0-----:R-:W-:Y:S01]  /*19a0*/  LOP3.LUT R7, R4, 0xff, RZ, 0xc0, !PT ;  /* 0x000000ff04077812 */ /* 0x001fe200078ec0ff */
[----:B------:R0:W0:Y:S01]  /*19b0*/  SHFL.DOWN PT, R9, R2, 0x8, R6 ;  /* 0x0900000002097989 */ /* 0x00002200000e0006 */
[----:B------:R-:W-:Y:S03]  /*19c0*/  BSSY.RECONVERGENT B1, `(.L_x_35) ;  /* 0x0000012000017945 */ /* 0x000fe60003800200 */
        /* <DEDUP_REMOVED lines=17> */
.L_x_36:
[----:B------:R-:W-:Y:S05]  /*1ae0*/  BSYNC.RECONVERGENT B1 ;  /* 0x0000000000017941 */ /* 0x000fea0003800200 */
.L_x_35:
[----:B0-----:R-:W-:Y:S01]  /*1af0*/  LOP3.LUT R7, R4, 0xff, RZ, 0xc0, !PT ;  /* 0x000000ff04077812 */ /* 0x001fe200078ec0ff */
[----:B------:R0:W0:Y:S01]  /*1b00*/  SHFL.DOWN PT, R9, R2, 0x10, R6 ;  /* 0x0a00000002097989 */ /* 0x00002200000e0006 */
[----:B------:R-:W-:Y:S03]  /*1b10*/  BSSY.RECONVERGENT B1, `(.L_x_37) ;  /* 0x0000012000017945 */ /* 0x000fe60003800200 */
[----:B------:R0:W0:Y:S04]  /*1b20*/  SHFL.DOWN PT, R8, R3, 0x10, R6 ;  /* 0x0a00000003087989 */ /* 0x00002800000e0006 */
[----:B------:R0:W0:Y:S01]  /*1b30*/  SHFL.DOWN PT, R7, R7, 0x10, R6 ;  /* 0x0a00000007077989 */ /* 0x00002200000e0006 */
[----:B------:R-:W-:Y:S05]  /*1b40*/  @P4 BRA `(.L_x_38) ;  /* 0x0000000000384947 */ /* 0x000fea0003800000 */
[----:B0-----:R-:W-:Y:S01]  /*1b50*/  LOP3.LUT P0, RZ, R7, 0xff, RZ, 0xc0, !PT ;  /* 0x000000ff07ff7812 */ /* 0x001fe2000780c0ff */
[----:B------:R-:W-:Y:S01]  /*1b60*/  IMAD.MOV.U32 R10, RZ, RZ, 0x1 ;  /* 0x00000001ff0a7424 */ /* 0x000fe200078e00ff */
[----:B---34-:R-:W-:-:S04]  /*1b70*/  LOP3.LUT P2, R6, R4, 0xff, RZ, 0xc0, !PT ;  /* 0x000000ff04067812 */ /* 0x018fc8000784c0ff */
        /* <DEDUP_REMOVED lines=11> */
.L_x_38:
[----:B------:R-:W-:Y:S05]  /*1c30*/  BSYNC.RECONVERGENT B1 ;  /* 0x0000000000017941 */ /* 0x000fea0003800200 */
.L_x_37:
[----:B------:R-:W-:Y:S04]  /*1c40*/  BSSY.RECONVERGENT B1, `(.L_x_39) ;  /* 0x000000a000017945 */ /* 0x000fe80003800200 */
[----:B------:R-:W-:Y:S05]  /*1c50*/  @P1 BRA `(.L_x_40) ;  /* 0x0000000000201947 */ /* 0x000fea0003800000 */
[----:B0-----:R-:W0:Y:S01]  /*1c60*/  S2R R8, SR_CgaCtaId ;  /* 0x0000000000087919 */ /* 0x001e220000008800 */
[----:B------:R-:W-:Y:S02]  /*1c70*/  MOV R7, 0x400 ;  /* 0x0000040000077802 */ /* 0x000fe40000000f00 */
[----:B---34-:R-:W-:-:S04]  /*1c80*/  SHF.R.U32.HI R6, RZ, 0x1, R5 ;  /* 0x00000001ff067819 */ /* 0x018fc80000011605 */
[----:B------:R-:W-:Y:S02]  /*1c90*/  LOP3.LUT R6, R6, 0x1f0, RZ, 0xc0, !PT ;  /* 0x000001f006067812 */ /* 0x000fe400078ec0ff */
[----:B0-----:R-:W-:-:S05]  /*1ca0*/  LEA R7, R8, R7, 0x18 ;  /* 0x0000000708077211 */ /* 0x001fca00078ec0ff */
[----:B------:R-:W-:-:S05]  /*1cb0*/  IMAD.IADD R7, R6, 0x1, R7 ;  /* 0x0000000106077824 */ /* 0x000fca00078e0207 */
[----:B------:R0:W-:Y:S04]  /*1cc0*/  STS.64 [R7+0x10], R2 ;  /* 0x0000100207007388 */ /* 0x0001e80000000a00 */
[----:B------:R0:W-:Y:S02]  /*1cd0*/  STS.U8 [R7+0x8], R4 ;  /* 0x0000080407007388 */ /* 0x0001e40000000000 */
.L_x_40:
[----:B------:R-:W-:Y:S05]  /*1ce0*/  BSYNC.RECONVERGENT B1 ;  /* 0x0000000000017941 */ /* 0x000fea0003800200 */
.L_x_39:
[----:B------:R-:W-:Y:S01]  /*1cf0*/  BAR.SYNC.DEFER_BLOCKING 0x0 ;  /* 0x0000000000007b1d */ /* 0x000fe20000010000 */
[----:B------:R-:W-:-:S13]  /*1d00*/  ISETP.NE.AND P1, PT, R5, RZ, PT ;  /* 0x000000ff0500720c */ /* 0x000fda0003f25270 */
[----:B------:R-:W-:Y:S05]  /*1d10*/  @P1 BRA `(.L_x_28) ;  /* 0x0000002000541947 */ /* 0x000fea0003800000 */
[----:B------:R-:W-:Y:S02]  /*1d20*/  UISETP.GE.AND UP0, UPT, UR4, 0x21, UPT ;  /* 0x000000210400788c */ /* 0x000fe4000bf06270 */
[----:B------:R-:W-:Y:S02]  /*1d30*/  UISETP.GE.AND UP1, UPT, UR4, 0x41, UPT ;  /* 0x000000410400788c */ /* 0x000fe4000bf26270 */
[----:B------:R-:W-:Y:S02]  /*1d40*/  UISETP.GE.AND UP2, UPT, UR4, 0x61, UPT ;  /* 0x000000610400788c */ /* 0x000fe4000bf46270 */
[----:B------:R-:W-:Y:S02]  /*1d50*/  UISETP.GE.AND UP3, UPT, UR4, 0x81, UPT ;  /* 0x000000810400788c */ /* 0x000fe4000bf66270 */
[----:B------:R-:W-:Y:S02]  /*1d60*/  UISETP.GE.AND UP4, UPT, UR4, 0xa1, UPT ;  /* 0x000000a10400788c */ /* 0x000fe4000bf86270 */
[----:B------:R-:W-:-:S02]  /*1d70*/  UISETP.GE.AND UP5, UPT, UR4, 0xc1, UPT ;  /* 0x000000c10400788c */ /* 0x000fc4000bfa6270 */
[----:B------:R-:W-:Y:S01]  /*1d80*/  UISETP.GE.AND UP6, UPT, UR4, 0xe1, UPT ;  /* 0x000000e10400788c */ /* 0x000fe2000bfc6270 */
[----:B------:R-:W-:Y:S10]  /*1d90*/  BRA.U !UP0, `(.L_x_41) ;  /* 0x00000001083c7547 */ /* 0x000ff4000b800000 */
[----:B------:R-:W5:Y:S01]  /*1da0*/  S2UR UR6, SR_CgaCtaId ;  /* 0x00000000000679c3 */ /* 0x000f620000008800 */
[----:B------:R-:W-:Y:S01]  /*1db0*/  UMOV UR5, 0x400 ;  /* 0x0000040000057882 */ /* 0x000fe20000000000 */
[----:B------:R-:W-:Y:S01]  /*1dc0*/  LOP3.LUT P3, RZ, R4, 0xff, RZ, 0xc0, !PT ;  /* 0x000000ff04ff7812 */ /* 0x000fe2000786c0ff */
[----:B-----5:R-:W-:-:S09]  /*1dd0*/  ULEA UR5, UR6, UR5, 0x18 ;  /* 0x0000000506057291 */ /* 0x020fd2000f8ec0ff */
[----:B------:R-:W5:Y:S04]  /*1de0*/  LDS.U8 R5, [UR5+0x18] ;  /* 0x00001805ff057984 */ /* 0x000f680008000000 */
[----:B0--34-:R-:W0:Y:S01]  /*1df0*/  LDS.64 R6, [UR5+0x20] ;  /* 0x00002005ff067984 */ /* 0x019e220008000a00 */
[----:B-----5:R-:W-:Y:S02]  /*1e00*/  ISETP.NE.AND P2, PT, R5, RZ, PT ;  /* 0x000000ff0500720c */ /* 0x020fe40003f45270 */
[----:B0-----:R-:W-:Y:S02]  /*1e10*/  ISETP.LT.U32.AND P0, PT, R6, R2, PT ;  /* 0x000000020600720c */ /* 0x001fe40003f01070 */
[----:B------:R-:W-:Y:S02]  /*1e20*/  @P3 SEL R5, R4, 0x1, !P2 ;  /* 0x0000000104053807 */ /* 0x000fe40005000000 */
[----:B------:R-:W-:-:S02]  /*1e30*/  ISETP.LT.AND.EX P0, PT, R7, R3, PT, P0 ;  /* 0x000000030700720c */ /* 0x000fc40003f01300 */
[----:B------:R-:W-:-:S05]  /*1e40*/  PRMT R4, R5, 0x7610, R4 ;  /* 0x0000761005047816 */ /* 0x000fca0000000004 */
[C---:B------:R-:W-:Y:S02]  /*1e50*/  @P2 SEL R2, R6.reuse, R2, P0 ;  /* 0x0000000206022207 */ /* 0x040fe40000000000 */
[C---:B------:R-:W-:Y:S02]  /*1e60*/  @P2 SEL R3, R7.reuse, R3, P0 ;  /* 0x0000000307032207 */ /* 0x040fe40000000000 */
[----:B------:R-:W-:Y:S02]  /*1e70*/  SEL R2, R6, R2, !P3 ;  /* 0x0000000206027207 */ /* 0x000fe40005800000 */
[----:B------:R-:W-:-:S07]  /*1e80*/  SEL R3, R7, R3, !P3 ;  /* 0x0000000307037207 */ /* 0x000fce0005800000 */
.L_x_41:
[----:B------:R-:W-:Y:S05]  /*1e90*/  BRA.U !UP1, `(.L_x_42) ;  /* 0x00000001093c7547 */ /* 0x000fea000b800000 */
        /* <DEDUP_REMOVED lines=15> */
.L_x_42:
        /* <DEDUP_REMOVED lines=16> */
.L_x_43:
        /* <DEDUP_REMOVED lines=16> */
.L_x_44:
        /* <DEDUP_REMOVED lines=16> */
.L_x_45:
        /* <DEDUP_REMOVED lines=16> */
.L_x_46:
        /* <DEDUP_REMOVED lines=15> */
[----:B------:R-:W-:Y:S01]  /*2480*/  SEL R3, R7, R3, !P3 ;  /* 0x0000000307037207 */ /* 0x000fe20005800000 */
[----:B------:R-:W-:Y:S06]  /*2490*/  BRA `(.L_x_28) ;  /* 0x0000001800747947 */ /* 0x000fec0003800000 */
.L_x_6:
[----:B------:R-:W0:Y:S01]  /*24a0*/  S2R R5, SR_TID.X ;  /* 0x0000000000057919 */ /* 0x000e220000002100 */
[----:B------:R-:W0:Y:S02]  /*24b0*/  LDC.64 R6, c[0x0][0x380] ;  /* 0x0000e000ff067b82 */ /* 0x000e240000000a00 */
[----:B0-----:R-:W-:-:S05]  /*24c0*/  IMAD.WIDE.U32 R6, R5, 0x10, R6 ;  /* 0x0000001005067825 */ /* 0x001fca00078e0006 */
[----:B------:R-:W2:Y:S04]  /*24d0*/  LDG.E.U16.CONSTANT R16, desc[UR8][R6.64] ;  /* 0x0000000806107981 */ /* 0x000ea8000c1e9500 */
[----:B------:R-:W3:Y:S04]  /*24e0*/  LDG.E.64.CONSTANT R12, desc[UR8][R6.64+0x8] ;  /* 0x00000808060c7981 */ /* 0x000ee8000c1e9b00 */
[----:B------:R-:W3:Y:S04]  /*24f0*/  LDG.E.64.CONSTANT R10, desc[UR8][R6.64+0x1008] ;  /* 0x00100808060a7981 */ /* 0x000ee8000c1e9b00 */
[----:B------:R-:W4:Y:S04]  /*2500*/  LDG.E.U16.CONSTANT R4, desc[UR8][R6.64+0x1000] ;  /* 0x0010000806047981 */ /* 0x000f28000c1e9500 */
[----:B------:R-:W5:Y:S04]  /*2510*/  LDG.E.U16.CONSTANT R14, desc[UR8][R6.64+0x2000] ;  /* 0x00200008060e7981 */ /* 0x000f68000c1e9500 */
[----:B------:R-:W5:Y:S04]  /*2520*/  LDG.E.64.CONSTANT R8, desc[UR8][R6.64+0x2008] ;  /* 0x0020080806087981 */ /* 0x000f68000c1e9b00 */
[----:B------:R-:W5:Y:S04]  /*2530*/  LDG.E.U16.CONSTANT R15, desc[UR8][R6.64+0x3000] ;  /* 0x00300008060f7981 */ /* 0x000f68000c1e9500 */
[----:B------:R-:W5:Y:S01]  /*2540*/  LDG.E.64.CONSTANT R2, desc[UR8][R6.64+0x3008] ;  /* 0x0030080806027981 */ /* 0x000f62000c1e9b00 */
[----:B------:R-:W-:Y:S01]  /*2550*/  UISETP.GE.U32.AND UP0, UPT, UR4, 0x800, UPT ;  /* 0x000008000400788c */ /* 0x000fe2000bf06070 */
[----:B--2---:R-:W-:-:S02]  /*2560*/  LOP3.LUT P1, RZ, R16, 0xff, RZ, 0xc0, !PT ;  /* 0x000000ff10ff7812 */ /* 0x004fc4000782c0ff */
[----:B---3--:R-:W-:-:S04]  /*2570*/  ISETP.LT.U32.AND P0, PT, R10, R12, PT ;  /* 0x0000000c0a00720c */ /* 0x008fc80003f01070 */
[CC--:B------:R-:W-:Y:S02]  /*2580*/  ISETP.LT.AND.EX P0, PT, R11.reuse, R13.reuse, PT, P0 ;  /* 0x0000000d0b00720c */ /* 0x0c0fe40003f01300 */
[----:B----4-:R-:W-:Y:S02]  /*2590*/  LOP3.LUT P2, RZ, R4, 0xff, RZ, 0xc0, !PT ;  /* 0x000000ff04ff7812 */ /* 0x010fe4000784c0ff */
[----:B------:R-:W-:Y:S02]  /*25a0*/  SEL R17, R10, R12, P0 ;  /* 0x0000000c0a117207 */ /* 0x000fe40000000000 */
[----:B------:R-:W-:Y:S02]  /*25b0*/  SEL R19, R11, R13, P0 ;  /* 0x0000000d0b137207 */ /* 0x000fe40000000000 */
[----:B------:R-:W-:Y:S02]  /*25c0*/  @P1 SEL R4, R16, 0x1, !P2 ;  /* 0x0000000110041807 */ /* 0x000fe40005000000 */
[----:B------:R-:W-:-:S02]  /*25d0*/  SEL R17, R12, R17, !P2 ;  /* 0x000000110c117207 */ /* 0x000fc40005000000 */
[----:B------:R-:W-:Y:S02]  /*25e0*/  SEL R19, R13, R19, !P2 ;  /* 0x000000130d137207 */ /* 0x000fe40005000000 */
[----:B-----5:R-:W-:Y:S02]  /*25f0*/  LOP3.LUT P3, RZ, R14, 0xff, RZ, 0xc0, !PT ;  /* 0x000000ff0eff7812 */ /* 0x020fe4000786c0ff */
[----:B------:R-:W-:Y:S02]  /*2600*/  LOP3.LUT P2, RZ, R4, 0xff, RZ, 0xc0, !PT ;  /* 0x000000ff04ff7812 */ /* 0x000fe4000784c0ff */
[----:B------:R-:W-:Y:S02]  /*2610*/  SEL R13, R10, R17, !P1 ;  /* 0x000000110a0d7207 */ /* 0x000fe40004800000 */
[----:B------:R-:W-:Y:S02]  /*2620*/  SEL R17, R11, R19, !P1 ;  /* 0x000000130b117207 */ /* 0x000fe40004800000 */
[----:B------:R-:W-:-:S02]  /*2630*/  ISETP.LT.U32.AND P0, PT, R8, R13, PT ;  /* 0x0000000d0800720c */ /* 0x000fc40003f01070 */
[----:B------:R-:W-:Y:S02]  /*2640*/  LOP3.LUT P4, RZ, R15, 0xff, RZ, 0xc0, !PT ;  /* 0x000000ff0fff7812 */ /* 0x000fe4000788c0ff */
[----:B------:R-:W-:-:S03]  /*2650*/  ISETP.LT.AND.EX P0, PT, R9, R17, PT, P0 ;  /* 0x000000110900720c */ /* 0x000fc60003f01300 */
[----:B------:R-:W-:Y:S02]  /*2660*/  @P2 SEL R14, R4, 0x1, !P3 ;  /* 0x00000001040e2807 */ /* 0x000fe40005800000 */
[C---:B------:R-:W-:Y:S02]  /*2670*/  @P3 SEL R13, R8.reuse, R13, P0 ;  /* 0x0000000d080d3207 */ /* 0x040fe40000000000 */
[C---:B------:R-:W-:Y:S02]  /*2680*/  @P3 SEL R17, R9.reuse, R17, P0 ;  /* 0x0000001109113207 */ /* 0x040fe40000000000 */
[----:B------:R-:W-:Y:S02]  /*2690*/  SEL R11, R8, R13, !P2 ;  /* 0x0000000d080b7207 */ /* 0x000fe40005000000 */
[----:B------:R-:W-:Y:S02]  /*26a0*/  LOP3.LUT P1, RZ, R14, 0xff, RZ, 0xc0, !PT ;  /* 0x000000ff0eff7812 */ /* 0x000fe4000782c0ff */
[----:B------:R-:W-:-:S02]  /*26b0*/  SEL R9, R9, R17, !P2 ;  /* 0x0000001109097207 */ /* 0x000fc40005000000 */
[----:B------:R-:W-:-:S04]  /*26c0*/  ISETP.LT.U32.AND P0, PT, R2, R11, PT ;  /* 0x0000000b0200720c */ /* 0x000fc80003f01070 */
[----:B------:R-:W-:-:S04]  /*26d0*/  ISETP.LT.AND.EX P0, PT, R3, R9, PT, P0 ;  /* 0x000000090300720c */ /* 0x000fc80003f01300 */
[C---:B------:R-:W-:Y:S02]  /*26e0*/  @P4 SEL R9, R3.reuse, R9, P0 ;  /* 0x0000000903094207 */ /* 0x040fe40000000000 */
[----:B------:R-:W-:Y:S02]  /*26f0*/  @P4 SEL R11, R2, R11, P0 ;  /* 0x0000000b020b4207 */ /* 0x000fe40000000000 */
[----:B------:R-:W-:Y:S02]  /*2700*/  @P1 SEL R15, R14, 0x1, !P4 ;  /* 0x000000010e0f1807 */ /* 0x000fe40006000000 */
[----:B------:R-:W-:Y:S01]  /*2710*/  SEL R3, R3, R9, !P1 ;  /* 0x0000000903037207 */ /* 0x000fe20004800000 */
[----:B------:R-:W-:Y:S01]  /*2720*/  IMAD.MOV.U32 R9, RZ, RZ, 0x400 ;  /* 0x00000400ff097424 */ /* 0x000fe200078e00ff */
[----:B------:R-:W-:Y:S02]  /*2730*/  SEL R2, R2, R11, !P1 ;  /* 0x0000000b02027207 */ /* 0x000fe40004800000 */
[----:B------:R-:W-:Y:S01]  /*2740*/  PRMT R4, R15, 0x7610, R4 ;  /* 0x000076100f047816 */ /* 0x000fe20000000004 */
[----:B------:R-:W-:Y:S06]  /*2750*/  BRA.U !UP0, `(.L_x_47) ;  /* 0x0000000108e47547 */ /* 0x000fec000b800000 */
[----:B------:R-:W-:Y:S01]  /*2760*/  IMAD.MOV.U32 R9, RZ, RZ, 0x400 ;  /* 0x00000400ff097424 */ /* 0x000fe200078e00ff */
[----:B------:R-:W0:Y:S01]  /*2770*/  LDCU UR5, c[0x0][0x390] ;  /* 0x00007200ff0577ac */ /* 0x000e220008000800 */
[----:B------:R-:W-:-:S12]  /*2780*/  UIADD3 UR6, UPT, UPT, UR4, -0x400, URZ ;  /* 0xfffffc0004067890 */ /* 0x000fd8000fffe0ff */
.L_x_49:
[----:B------:R-:W-:-:S05]  /*2790*/  IMAD.WIDE R20, R9, 0x10, R6 ;  /* 0x0000001009147825 */ /* 0x000fca00078e0206 */
[----:B------:R-:W2:Y:S04]  /*27a0*/  LDG.E.U16.CONSTANT R19, desc[UR8][R20.64] ;  /* 0x0000000814137981 */ /* 0x000ea8000c1e9500 */
[----:B------:R-:W3:Y:S04]  /*27b0*/  LDG.E.64.CONSTANT R10, desc[UR8][R20.64+0x8] ;  /* 0x00000808140a7981 */ /* 0x000ee8000c1e9b00 */
[----:B------:R-:W4:Y:S04]  /*27c0*/  LDG.E.U16.CONSTANT R22, desc[UR8][R20.64+0x1000] ;  /* 0x0010000814167981 */ /* 0x000f28000c1e9500 */
[----:B------:R-:W5:Y:S04]  /*27d0*/  LDG.E.64.CONSTANT R12, desc[UR8][R20.64+0x1008] ;  /* 0x00100808140c7981 */ /* 0x000f68000c1e9b00 */
[----:B------:R-:W5:Y:S04]  /*27e0*/  LDG.E.U16.CONSTANT R8, desc[UR8][R20.64+0x2000] ;  /* 0x0020000814087981 */ /* 0x000f68000c1e9500 */
[----:B------:R-:W5:Y:S04]  /*27f0*/  LDG.E.64.CONSTANT R14, desc[UR8][R20.64+0x2008] ;  /* 0x00200808140e7981 */ /* 0x000f68000c1e9b00 */
[----:B------:R-:W5:Y:S04]  /*2800*/  LDG.E.U16.CONSTANT R18, desc[UR8][R20.64+0x3000] ;  /* 0x0030000814127981 */ /* 0x000f68000c1e9500 */
[----:B------:R-:W5:Y:S01]  /*2810*/  LDG.E.64.CONSTANT R16, desc[UR8][R20.64+0x3008] ;  /* 0x0030080814107981 */ /* 0x000f62000c1e9b00 */
[----:B------:R-:W-:Y:S01]  /*2820*/  LOP3.LUT P2, RZ, R4, 0xff, RZ, 0xc0, !PT ;  /* 0x000000ff04ff7812 */ /* 0x000fe2000784c0ff */
[----:B------:R-:W-:Y:S01]  /*2830*/  IMAD.MOV.U32 R23, RZ, RZ, R3 ;  /* 0x000000ffff177224 */ /* 0x000fe200078e0003 */
[----:B0-----:R-:W-:Y:S01]  /*2840*/  UMOV UR4, UR5 ;  /* 0x0000000500047c82 */ /* 0x001fe20008000000 */
[----:B--2---:R-:W-:-:S02]  /*2850*/  LOP3.LUT P1, RZ, R19, 0xff, RZ, 0xc0, !PT ;  /* 0x000000ff13ff7812 */ /* 0x004fc4000782c0ff */
[----:B---3--:R-:W-:-:S08]  /*2860*/  ISETP.LT.U32.AND P0, PT, R10, R2, PT ;  /* 0x000000020a00720c */ /* 0x008fd00003f01070 */
        /* <DEDUP_REMOVED lines=8> */
[----:B-----5:R-:W-:Y:S02]  /*28f0*/  ISETP.LT.U32.AND P0, PT, R12, R3, PT ;  /* 0x000000030c00720c */ /* 0x020fe40003f01070 */
        /* <DEDUP_REMOVED lines=9> */
[----:B------:R-:W-:Y:S02]  /*2990*/  IADD3 R2, PT, PT, -R9, UR4, RZ ;  /* 0x0000000409027c10 */ /* 0x000fe4000fffe1ff */
[C---:B------:R-:W-:Y:S02]  /*29a0*/  ISETP.LT.AND.EX P0, PT, R15.reuse, R13, PT, P0 ;  /* 0x0000000d0f00720c */ /* 0x040fe40003f01300 */
[----:B------:R-:W-:Y:S02]  /*29b0*/  @P1 SEL R8, R22, 0x1, !P2 ;  /* 0x0000000116081807 */ /* 0x000fe40005000000 */
[----:B------:R-:W-:Y:S02]  /*29c0*/  @P2 SEL R3, R14, R3, P0 ;  /* 0x000000030e032207 */ /* 0x000fe40000000000 */
[----:B------:R-:W-:Y:S02]  /*29d0*/  @P2 SEL R13, R15, R13, P0 ;  /* 0x0000000d0f0d2207 */ /* 0x000fe40000000000 */
[----:B------:R-:W-:-:S02]  /*29e0*/  LOP3.LUT P3, RZ, R18, 0xff, RZ, 0xc0, !PT ;  /* 0x000000ff12ff7812 */ /* 0x000fc4000786c0ff */
[----:B------:R-:W-:Y:S02]  /*29f0*/  SEL R3, R14, R3, !P1 ;  /* 0x000000030e037207 */ /* 0x000fe40004800000 */
[----:B------:R-:W-:Y:S02]  /*2a00*/  LOP3.LUT P2, RZ, R8, 0xff, RZ, 0xc0, !PT ;  /* 0x000000ff08ff7812 */ /* 0x000fe4000784c0ff */
[----:B------:R-:W-:Y:S02]  /*2a10*/  SEL R15, R15, R13, !P1 ;  /* 0x0000000d0f0f7207 */ /* 0x000fe40004800000 */
[----:B------:R-:W-:Y:S02]  /*2a20*/  ISETP.GE.AND P1, PT, R2, 0x400, PT ;  /* 0x000004000200780c */ /* 0x000fe40003f26270 */
        /* <DEDUP_REMOVED lines=9> */
[----:B------:R-:W-:-:S05]  /*2ac0*/  VIADD R9, R9, 0x400 ;  /* 0x0000040009097836 */ /* 0x000fca0000000000 */
[----:B------:R-:W-:-:S13]  /*2ad0*/  ISETP.GT.AND P0, PT, R9, UR6, PT ;  /* 0x0000000609007c0c */ /* 0x000fda000bf04270 */
[----:B------:R-:W-:Y:S05]  /*2ae0*/  @!P0 BRA `(.L_x_49) ;  /* 0xfffffffc00288947 */ /* 0x000fea000383ffff */
.L_x_47:
[----:B------:R-:W-:-:S13]  /*2af0*/  ISETP.GE.AND P0, PT, R9, UR4, PT ;  /* 0x0000000409007c0c */ /* 0x000fda000bf06270 */
[----:B------:R-:W-:Y:S05]  /*2b00*/  @P0 BRA `(.L_x_48) ;  /* 0x00000004009c0947 */ /* 0x000fea0003800000 */
[----:B------:R-:W-:Y:S01]  /*2b10*/  IADD3 R19, PT, PT, -R9, UR4, RZ ;  /* 0x0000000409137c10 */ /* 0x000fe2000fffe1ff */
[----:B------:R-:W-:Y:S03]  /*2b20*/  BSSY.RECONVERGENT B1, `(.L_x_48) ;  /* 0x0000065000017945 */ /* 0x000fe60003800200 */
[----:B------:R-:W-:-:S13]  /*2b30*/  ISETP.GE.AND P0, PT, R5, R19, PT ;  /* 0x000000130500720c */ /* 0x000fda0003f06270 */
[----:B------:R-:W-:Y:S05]  /*2b40*/  @P0 BRA `(.L_x_50) ;  /* 0x0000000400880947 */ /* 0x000fea0003800000 */
[----:B------:R-:W-:Y:S01]  /*2b50*/  LOP3.LUT R6, RZ, R5, RZ, 0x33, !PT ;  /* 0x00000005ff067212 */ /* 0x000fe200078e33ff */
[----:B------:R-:W-:Y:S01]  /*2b60*/  BSSY.RECONVERGENT B2, `(.L_x_51) ;  /* 0x000001f000027945 */ /* 0x000fe20003800200 */
[----:B------:R-:W-:Y:S02]  /*2b70*/  IMAD.MOV.U32 R18, RZ, RZ, R5 ;  /* 0x000000ffff127224 */ /* 0x000fe400078e0005 */
[----:B------:R-:W-:-:S04]  /*2b80*/  IADD3 R8, PT, PT, -R9, UR4, R6 ;  /* 0x0000000409087c10 */ /* 0x000fc8000fffe106 */
[C---:B------:R-:W-:Y:S02]  /*2b90*/  LOP3.LUT R6, R8.reuse, 0x300, RZ, 0xc0, !PT ;  /* 0x0000030008067812 */ /* 0x040fe400078ec0ff */
[----:B------:R-:W-:Y:S02]  /*2ba0*/  ISETP.GE.U32.AND P2, PT, R8, 0x300, PT ;  /* 0x000003000800780c */ /* 0x000fe40003f46070 */
[----:B------:R-:W-:-:S13]  /*2bb0*/  ISETP.NE.AND P0, PT, R6, 0x300, PT ;  /* 0x000003000600780c */ /* 0x000fda0003f05270 */
[----:B------:R-:W-:Y:S05]  /*2bc0*/  @!P0 BRA `(.L_x_52) ;  /* 0x0000000000608947 */ /* 0x000fea0003800000 */
[----:B------:R-:W0:Y:S01]  /*2bd0*/  LDC.64 R6, c[0x0][0x380] ;  /* 0x0000e000ff067b82 */ /* 0x000e220000000a00 */
[----:B------:R-:W-:Y:S01]  /*2be0*/  LEA.HI R8, R8, 0x1, RZ, 0x18 ;  /* 0x0000000108087811 */ /* 0x000fe200078fc0ff */
[----:B------:R-:W-:Y:S02]  /*2bf0*/  IMAD.IADD R15, R5, 0x1, R9 ;  /* 0x00000001050f7824 */ /* 0x000fe400078e0209 */
[----:B------:R-:W-:Y:S01]  /*2c00*/  IMAD.MOV.U32 R18, RZ, RZ, R5 ;  /* 0x000000ffff127224 */ /* 0x000fe200078e0005 */
[----:B------:R-:W-:-:S05]  /*2c10*/  LOP3.LUT R8, R8, 0x3, RZ, 0xc0, !PT ;  /* 0x0000000308087812 */ /* 0x000fca00078ec0ff */
[----:B------:R-:W-:-:S07]  /*2c20*/  IMAD.MOV R8, RZ, RZ, -R8 ;  /* 0x000000ffff087224 */ /* 0x000fce00078e0a08 */
.L_x_53:
[----:B0-----:R-:W-:-:S05]  /*2c30*/  IMAD.WIDE.U32 R10, R15, 0x10, R6 ;  /* 0x000000100f0a7825 */ /* 0x001fca00078e0006 */
[----:B------:R-:W2:Y:S04]  /*2c40*/  LDG.E.U16.CONSTANT R14, desc[UR8][R10.64] ;  /* 0x000000080a0e7981 */ /* 0x000ea8000c1e9500 */
[----:B------:R-:W3:Y:S01]  /*2c50*/  LDG.E.64.CONSTANT R12, desc[UR8][R10.64+0x8] ;  /* 0x000008080a0c7981 */ /* 0x000ee2000c1e9b00 */
[----:B------:R-:W-:Y:S01]  /*2c60*/  VIADD R8, R8, 0x1 ;  /* 0x0000000108087836 */ /* 0x000fe20000000000 */
[----:B------:R-:W-:Y:S01]  /*2c70*/  LOP3.LUT P3, RZ, R4, 0xff, RZ, 0xc0, !PT ;  /* 0x000000ff04ff7812 */ /* 0x000fe2000786c0ff */
[----:B------:R-:W-:Y:S02]  /*2c80*/  VIADD R18, R18, 0x100 ;  /* 0x0000010012127836 */ /* 0x000fe40000000000 */
[----:B------:R-:W-:Y:S01]  /*2c90*/  VIADD R15, R15, 0x100 ;  /* 0x000001000f0f7836 */ /* 0x000fe20000000000 */
[----:B--2---:R-:W-:-:S02]  /*2ca0*/  LOP3.LUT P1, RZ, R14, 0xff, RZ, 0xc0, !PT ;  /* 0x000000ff0eff7812 */ /* 0x004fc4000782c0ff */
[----:B---3--:R-:W-:-:S07]  /*2cb0*/  ISETP.LT.U32.AND P0, PT, R12, R2, PT ;  /* 0x000000020c00720c */ /* 0x008fce0003f01070 */
[----:B------:R-:W-:Y:S02]  /*2cc0*/  @P3 SEL R14, R4, 0x1, !P1 ;  /* 0x00000001040e3807 */ /* 0x000fe40004800000 */
[CC--:B------:R-:W-:Y:S02]  /*2cd0*/  ISETP.LT.AND.EX P0, PT, R13.reuse, R3.reuse, PT, P0 ;  /* 0x000000030d00720c */ /* 0x0c0fe40003f01300 */
[----:B------:R-:W-:Y:S02]  /*2ce0*/  PRMT R4, R14, 0x7610, R4 ;  /* 0x000076100e047816 */ /* 0x000fe40000000004 */
[----:B------:R-:W-:Y:S02]  /*2cf0*/  @P1 SEL R2, R12, R2, P0 ;  /* 0x000000020c021207 */ /* 0x000fe40000000000 */
[----:B------:R-:W-:Y:S02]  /*2d00*/  @P1 SEL R3, R13, R3, P0 ;  /* 0x000000030d031207 */ /* 0x000fe40000000000 */
[----:B------:R-:W-:-:S02]  /*2d10*/  ISETP.NE.AND P0, PT, R8, RZ, PT ;  /* 0x000000ff0800720c */ /* 0x000fc40003f05270 */
[----:B------:R-:W-:Y:S02]  /*2d20*/  SEL R2, R12, R2, !P3 ;  /* 0x000000020c027207 */ /* 0x000fe40005800000 */
[----:B------:R-:W-:-:S09]  /*2d30*/  SEL R3, R13, R3, !P3 ;  /* 0x000000030d037207 */ /* 0x000fd20005800000 */
[----:B------:R-:W-:Y:S05]  /*2d40*/  @P0 BRA `(.L_x_53) ;  /* 0xfffffffc00b80947 */ /* 0x000fea000383ffff */
.L_x_52:
[----:B------:R-:W-:Y:S05]  /*2d50*/  BSYNC.RECONVERGENT B2 ;  /* 0x0000000000027941 */ /* 0x000fea0003800200 */
.L_x_51:
[----:B------:R-:W-:Y:S05]  /*2d60*/  @!P2 BRA `(.L_x_50) ;  /* 0x000000040000a947 */ /* 0x000fea0003800000 */
[----:B------:R-:W0:Y:S01]  /*2d70*/  LDCU.64 UR6, c[0x0][0x380] ;  /* 0x00007000ff0677ac */ /* 0x000e220008000a00 */
[----:B------:R-:W2:Y:S01]  /*2d80*/  LDC.64 R6, c[0x0][0x380] ;  /* 0x0000e000ff067b82 */ /* 0x000ea20000000a00 */
[C---:B------:R-:W-:Y:S01]  /*2d90*/  IADD3 R13, P0, PT, R18.reuse, R9, RZ ;  /* 0x00000009120d7210 */ /* 0x040fe20007f1e0ff */
[----:B------:R-:W-:-:S04]  /*2da0*/  IMAD.IADD R21, R18, 0x1, R9 ;  /* 0x0000000112157824 */ /* 0x000fc800078e0209 */
[----:B------:R-:W-:Y:S01]  /*2db0*/  IMAD.X R8, RZ, RZ, RZ, P0 ;  /* 0x000000ffff087224 */ /* 0x000fe200000e06ff */
[----:B0-----:R-:W-:-:S04]  /*2dc0*/  LEA R10, P1, R13, UR6, 0x4 ;  /* 0x000000060d0a7c11 */ /* 0x001fc8000f8220ff */
[----:B------:R-:W-:Y:S02]  /*2dd0*/  IADD3 R10, P0, PT, R10, 0x3008, RZ ;  /* 0x000030080a0a7810 */ /* 0x000fe40007f1e0ff */
[----:B------:R-:W-:-:S05]  /*2de0*/  LEA.HI.X R13, R13, UR7, R8, 0x4, P1 ;  /* 0x000000070d0d7c11 */ /* 0x000fca00088f2408 */
[----:B------:R-:W-:-:S07]  /*2df0*/  IMAD.X R13, RZ, RZ, R13, P0 ;  /* 0x000000ffff0d7224 */ /* 0x000fce00000e060d */
.L_x_54:
[----:B--2---:R-:W-:-:S05]  /*2e00*/  IMAD.WIDE.U32 R8, R21, 0x10, R6 ;  /* 0x0000001015087825 */ /* 0x004fca00078e0006 */
[----:B------:R-:W2:Y:S04]  /*2e10*/  LDG.E.U16.CONSTANT R23, desc[UR8][R8.64] ;  /* 0x0000000808177981 */ /* 0x000ea8000c1e9500 */
[----:B------:R0:W3:Y:S02]  /*2e20*/  LDG.E.64.CONSTANT R14, desc[UR8][R8.64+0x8] ;  /* 0x00000808080e7981 */ /* 0x0000e4000c1e9b00 */
[----:B0-----:R-:W-:Y:S02]  /*2e30*/  IMAD.MOV.U32 R8, RZ, RZ, R10 ;  /* 0x000000ffff087224 */ /* 0x001fe400078e000a */
[----:B------:R-:W-:-:S05]  /*2e40*/  IMAD.MOV.U32 R9, RZ, RZ, R13 ;  /* 0x000000ffff097224 */ /* 0x000fca00078e000d */
[----:B------:R-:W4:Y:S04]  /*2e50*/  LDG.E.U16.CONSTANT R24, desc[UR8][R8.64+-0x2008] ;  /* 0xffdff80808187981 */ /* 0x000f28000c1e9500 */
[----:B------:R-:W5:Y:S04]  /*2e60*/  LDG.E.64.CONSTANT R12, desc[UR8][R8.64+-0x2000] ;  /* 0xffe00008080c7981 */ /* 0x000f68000c1e9b00 */
[----:B------:R-:W5:Y:S04]  /*2e70*/  LDG.E.U16.CONSTANT R20, desc[UR8][R8.64+-0x1008] ;  /* 0xffeff80808147981 */ /* 0x000f68000c1e9500 */
[----:B------:R-:W5:Y:S04]  /*2e80*/  LDG.E.64.CONSTANT R10, desc[UR8][R8.64+-0x1000] ;  /* 0xfff00008080a7981 */ /* 0x000f68000c1e9b00 */
[----:B------:R-:W5:Y:S04]  /*2e90*/  LDG.E.U16.CONSTANT R22, desc[UR8][R8.64+-0x8] ;  /* 0xfffff80808167981 */ /* 0x000f68000c1e9500 */
[----:B------:R-:W5:Y:S01]  /*2ea0*/  LDG.E.64.CONSTANT R16, desc[UR8][R8.64] ;  /* 0x0000000808107981 */ /* 0x000f62000c1e9b00 */
[----:B------:R-:W-:Y:S01]  /*2eb0*/  LOP3.LUT P2, RZ, R4, 0xff, RZ, 0xc0, !PT ;  /* 0x000000ff04ff7812 */ /* 0x000fe2000784c0ff */
[----:B------:R-:W-:-:S02]  /*2ec0*/  IMAD.MOV.U32 R25, RZ, RZ, R3 ;  /* 0x000000ffff197224 */ /* 0x000fc400078e0003 */
[----:B------:R-:W-:Y:S02]  /*2ed0*/  VIADD R18, R18, 0x400 ;  /* 0x0000040012127836 */ /* 0x000fe40000000000 */
[----:B------:R-:W-:Y:S01]  /*2ee0*/  VIADD R21, R21, 0x400 ;  /* 0x0000040015157836 */ /* 0x000fe20000000000 */
[----:B--2---:R-:W-:Y:S02]  /*2ef0*/  LOP3.LUT P1, RZ, R23, 0xff, RZ, 0xc0, !PT ;  /* 0x000000ff17ff7812 */ /* 0x004fe4000782c0ff */
[----:B---3--:R-:W-:-:S05]  /*2f00*/  ISETP.LT.U32.AND P0, PT, R14, R2, PT ;  /* 0x000000020e00720c */ /* 0x008fca0003f01070 */
[----:B------:R-:W-:Y:S02]  /*2f10*/  @P2 SEL R23, R4, 0x1, !P1 ;  /* 0x0000000104172807 */ /* 0x000fe40004800000 */
[-C--:B------:R-:W-:Y:S02]  /*2f20*/  ISETP.LT.AND.EX P0, PT, R15, R25.reuse, PT, P0 ;  /* 0x000000190f00720c */ /* 0x080fe40003f01300 */
[----:B------:R-:W-:Y:S02]  /*2f30*/  LOP3.LUT P3, RZ, R23, 0xff, RZ, 0xc0, !PT ;  /* 0x000000ff17ff7812 */ /* 0x000fe4000786c0ff */
[C---:B------:R-:W-:Y:S02]  /*2f40*/  @P1 SEL R2, R14.reuse, R2, P0 ;  /* 0x000000020e021207 */ /* 0x040fe40000000000 */
[----:B------:R-:W-:Y:S02]  /*2f50*/  @P1 SEL R25, R15, R25, P0 ;  /* 0x000000190f191207 */ /* 0x000fe40000000000 */
[----:B------:R-:W-:-:S02]  /*2f60*/  SEL R3, R14, R2, !P2 ;  /* 0x000000020e037207 */ /* 0x000fc40005000000 */
[----:B------:R-:W-:Y:S02]  /*2f70*/  SEL R15, R15, R25, !P2 ;  /* 0x000000190f0f7207 */ /* 0x000fe40005000000 */
[----:B----4-:R-:W-:Y:S02]  /*2f80*/  LOP3.LUT P4, RZ, R24, 0xff, RZ, 0xc0, !PT ;  /* 0x000000ff18ff7812 */ /* 0x010fe4000788c0ff */
[----:B-----5:R-:W-:Y:S02]  /*2f90*/  ISETP.LT.U32.AND P0, PT, R12, R3, PT ;  /* 0x000000030c00720c */ /* 0x020fe40003f01070 */
[----:B------:R-:W-:Y:S02]  /*2fa0*/  @P3 SEL R24, R23, 0x1, !P4 ;  /* 0x0000000117183807 */ /* 0x000fe40006000000 */
[----:B------:R-:W-:Y:S02]  /*2fb0*/  ISETP.LT.AND.EX P0, PT, R13, R15, PT, P0 ;  /* 0x0000000f0d00720c */ /* 0x000fe40003f01300 */
[----:B------:R-:W-:-:S02]  /*2fc0*/  LOP3.LUT P2, RZ, R20, 0xff, RZ, 0xc0, !PT ;  /* 0x000000ff14ff7812 */ /* 0x000fc4000784c0ff */
[----:B------:R-:W-:-:S03]  /*2fd0*/  LOP3.LUT P1, RZ, R24, 0xff, RZ, 0xc0, !PT ;  /* 0x000000ff18ff7812 */ /* 0x000fc6000782c0ff */
[C---:B------:R-:W-:Y:S02]  /*2fe0*/  @P4 SEL R3, R12.reuse, R3, P0 ;  /* 0x000000030c034207 */ /* 0x040fe40000000000 */
[C---:B------:R-:W-:Y:S02]  /*2ff0*/  @P4 SEL R15, R13.reuse, R15, P0 ;  /* 0x0000000f0d0f4207 */ /* 0x040fe40000000000 */
[----:B------:R-:W-:Y:S02]  /*3000*/  SEL R3, R12, R3, !P3 ;  /* 0x000000030c037207 */ /* 0x000fe40005800000 */
[----:B------:R-:W-:Y:S02]  /*3010*/  SEL R13, R13, R15, !P3 ;  /* 0x0000000f0d0d7207 */ /* 0x000fe40005800000 */
[----:B------:R-:W-:Y:S02]  /*3020*/  ISETP.LT.U32.AND P0, PT, R10, R3, PT ;  /* 0x000000030a00720c */ /* 0x000fe40003f01070 */
[----:B------:R-:W-:-:S02]  /*3030*/  LOP3.LUT P3, RZ, R22, 0xff, RZ, 0xc0, !PT ;  /* 0x000000ff16ff7812 */ /* 0x000fc4000786c0ff */
[C---:B------:R-:W-:Y:S02]  /*3040*/  ISETP.LT.AND.EX P0, PT, R11.reuse, R13, PT, P0 ;  /* 0x0000000d0b00720c */ /* 0x040fe40003f01300 */
[----:B------:R-:W-:Y:S02]  /*3050*/  @P1 SEL R20, R24, 0x1, !P2 ;  /* 0x0000000118141807 */ /* 0x000fe40005000000 */
[C---:B------:R-:W-:Y:S02]  /*3060*/  @P2 SEL R3, R10.reuse, R3, P0 ;  /* 0x000000030a032207 */ /* 0x040fe40000000000 */
[----:B------:R-:W-:Y:S02]  /*3070*/  @P2 SEL R13, R11, R13, P0 ;  /* 0x0000000d0b0d2207 */ /* 0x000fe40000000000 */
[----:B------:R-:W-:Y:S02]  /*3080*/  SEL R3, R10, R3, !P1 ;  /* 0x000000030a037207 */ /* 0x000fe40004800000 */
[----:B------:R-:W-:-:S02]  /*3090*/  LOP3.LUT P2, RZ, R20, 0xff, RZ, 0xc0, !PT ;  /* 0x000000ff14ff7812 */ /* 0x000fc4000784c0ff */
[----:B------:R-:W-:Y:S02]  /*30a0*/  SEL R11, R11, R13, !P1 ;  /* 0x0000000d0b0b7207 */ /* 0x000fe40004800000 */
[----:B------:R-:W-:Y:S02]  /*30b0*/  ISETP.GE.AND P1, PT, R18, R19, PT ;  /* 0x000000131200720c */ /* 0x000fe40003f26270 */
[----:B------:R-:W-:Y:S02]  /*30c0*/  ISETP.LT.U32.AND P0, PT, R16, R3, PT ;  /* 0x000000031000720c */ /* 0x000fe40003f01070 */
[----:B------:R-:W-:Y:S02]  /*30d0*/  IADD3 R10, P4, PT, R8, 0x4000, RZ ;  /* 0x00004000080a7810 */ /* 0x000fe40007f9e0ff */
[----:B------:R-:W-:-:S03]  /*30e0*/  ISETP.LT.AND.EX P0, PT, R17, R11, PT, P0 ;  /* 0x0000000b1100720c */ /* 0x000fc60003f01300 */
[----:B------:R-:W-:Y:S01]  /*30f0*/  @P2 SEL R22, R20, 0x1, !P3 ;  /* 0x0000000114162807 */ /* 0x000fe20005800000 */
[----:B------:R-:W-:Y:S01]  /*3100*/  IMAD.X R13, RZ, RZ, R9, P4 ;  /* 0x000000ffff0d7224 */ /* 0x000fe200020e0609 */
[C---:B------:R-:W-:Y:S02]  /*3110*/  @P3 SEL R3, R16.reuse, R3, P0 ;  /* 0x0000000310033207 */ /* 0x040fe40000000000 */
[C---:B------:R-:W-:Y:S02]  /*3120*/  @P3 SEL R11, R17.reuse, R11, P0 ;  /* 0x0000000b110b3207 */ /* 0x040fe40000000000 */
[----:B------:R-:W-:Y:S02]  /*3130*/  SEL R2, R16, R3, !P2 ;  /* 0x0000000310027207 */ /* 0x000fe40005000000 */
[----:B------:R-:W-:Y:S02]  /*3140*/  SEL R3, R17, R11, !P2 ;  /* 0x0000000b11037207 */ /* 0x000fe40005000000 */
[----:B------:R-:W-:Y:S01]  /*3150*/  PRMT R4, R22, 0x7610, R4 ;  /* 0x0000761016047816 */ /* 0x000fe20000000004 */
[----:B------:R-:W-:Y:S06]  /*3160*/  @!P1 BRA `(.L_x_54) ;  /* 0xfffffffc00249947 */ /* 0x000fec000383ffff */
.L_x_50:
[----:B------:R-:W-:Y:S05]  /*3170*/  BSYNC.RECONVERGENT B1 ;  /* 0x0000000000017941 */ /* 0x000fea0003800200 */
.L_x_48:
[----:B------:R-:W0:Y:S01]  /*3180*/  S2R R10, SR_LANEID ;  /* 0x00000000000a7919 */ /* 0x000e220000000000 */
[----:B------:R-:W-:Y:S01]  /*3190*/  LOP3.LUT R7, R4, 0xff, RZ, 0xc0, !PT ;  /* 0x000000ff04077812 */ /* 0x000fe200078ec0ff */
[----:B------:R-:W-:Y:S01]  /*31a0*/  BSSY.RECONVERGENT B1, `(.L_x_55) ;  /* 0x0000016000017945 */ /* 0x000fe20003800200 */
[----:B------:R2:W3:Y:S04]  /*31b0*/  SHFL.DOWN PT, R9, R2, 0x1, 0x1f ;  /* 0x08201f0002097f89 */ /* 0x0004e800000e0000 */
[----:B------:R2:W4:Y:S04]  /*31c0*/  SHFL.DOWN PT, R8, R3, 0x1, 0x1f ;  /* 0x08201f0003087f89 */ /* 0x00052800000e0000 */
[----:B------:R-:W1:Y:S01]  /*31d0*/  SHFL.DOWN PT, R7, R7, 0x1, 0x1f ;  /* 0x08201f0007077f89 */ /* 0x000e6200000e0000 */
[----:B0-----:R-:W-:-:S02]  /*31e0*/  ISETP.GT.AND P0, PT, R10, 0x1e, PT ;  /* 0x0000001e0a00780c */ /* 0x001fc40003f04270 */
[C---:B------:R-:W-:Y:S02]  /*31f0*/  ISETP.GT.AND P5, PT, R10.reuse, 0x1d, PT ;  /* 0x0000001d0a00780c */ /* 0x040fe40003fa4270 */
[----:B------:R-:W-:-:S09]  /*3200*/  ISETP.GT.AND P2, PT, R10, 0x1b, PT ;  /* 0x0000001b0a00780c */ /* 0x000fd20003f44270 */
[----:B-1234-:R-:W-:Y:S05]  /*3210*/  @P0 BRA `(.L_x_56) ;  /* 0x0000000000380947 */ /* 0x01efea0003800000 */
        /* <DEDUP_REMOVED lines=14> */
.L_x_56:
[----:B------:R-:W-:Y:S05]  /*3300*/  BSYNC.RECONVERGENT B1 ;  /* 0x0000000000017941 */ /* 0x000fea0003800200 */
.L_x_55:
[----:B------:R-:W-:Y:S01]  /*3310*/  LOP3.LUT R7, R4, 0xff, RZ, 0xc0, !PT ;  /* 0x000000ff04077812 */ /* 0x000fe200078ec0ff */
[----:B------:R0:W1:Y:S01]  /*3320*/  SHFL.DOWN PT, R9, R2, 0x2, 0x1f ;  /* 0x08401f0002097f89 */ /* 0x00006200000e0000 */
[----:B------:R-:W-:Y:S01]  /*3330*/  BSSY.RECONVERGENT B1, `(.L_x_57) ;  /* 0x0000015000017945 */ /* 0x000fe20003800200 */
[C---:B------:R-:W-:Y:S02]  /*3340*/  ISETP.GT.AND P4, PT, R10.reuse, 0x17, PT ;  /* 0x000000170a00780c */ /* 0x040fe40003f84270 */
[----:B------:R0:W2:Y:S01]  /*3350*/  SHFL.DOWN PT, R8, R3, 0x2, 0x1f ;  /* 0x08401f0003087f89 */ /* 0x0000a200000e0000 */
[C---:B------:R-:W-:Y:S02]  /*3360*/  ISETP.GT.AND P3, PT, R10.reuse, 0xf, PT ;  /* 0x0000000f0a00780c */ /* 0x040fe40003f64270 */
[----:B------:R-:W-:Y:S01]  /*3370*/  ISETP.NE.AND P1, PT, R10, RZ, PT ;  /* 0x000000ff0a00720c */ /* 0x000fe20003f25270 */
[----:B------:R-:W3:Y:S01]  /*3380*/  SHFL.DOWN PT, R7, R7, 0x2, 0x1f ;  /* 0x08401f0007077f89 */ /* 0x000ee200000e0000 */
[----:B------:R-:W-:Y:S11]  /*3390*/  @P5 BRA `(.L_x_58) ;  /* 0x0000000000385947 */ /* 0x000ff60003800000 */
[----:B---3--:R-:W-:Y:S01]  /*33a0*/  LOP3.LUT P0, RZ, R7, 0xff, RZ, 0xc0, !PT ;  /* 0x000000ff07ff7812 */ /* 0x008fe2000780c0ff */
[----:B------:R-:W-:Y:S01]  /*33b0*/  IMAD.MOV.U32 R10, RZ, RZ, 0x1 ;  /* 0x00000001ff0a7424 */ /* 0x000fe200078e00ff */
[----:B------:R-:W-:-:S04]  /*33c0*/  LOP3.LUT P5, R6, R4, 0xff, RZ, 0xc0, !PT ;  /* 0x000000ff04067812 */ /* 0x000fc800078ac0ff */
[----:B------:R-:W-:-:S13]  /*33d0*/  PLOP3.LUT P0, PT, P5, P0, PT, 0x2f, 0xf2 ;  /* 0x0000000000f2781c */ /* 0x000fda0002f00577 */
[----:B-1----:R-:W-:Y:S02]  /*33e0*/  @!P0 ISETP.LT.U32.AND P5, PT, R9, R2, PT ;  /* 0x000000020900820c */ /* 0x002fe40003fa1070 */
[----:B------:R-:W-:Y:S02]  /*33f0*/  @P0 ISETP.NE.AND P6, PT, R6, RZ, PT ;  /* 0x000000ff0600020c */ /* 0x000fe40003fc5270 */
[----:B------:R-:W-:Y:S02]  /*3400*/  @!P0 PRMT R4, R10, 0x7610, R4 ;  /* 0x000076100a048816 */ /* 0x000fe40000000004 */
[----:B--2---:R-:W-:Y:S02]  /*3410*/  @!P0 ISETP.LT.AND.EX P5, PT, R8, R3, PT, P5 ;  /* 0x000000030800820c */ /* 0x004fe40003fa1350 */
[----:B------:R-:W-:Y:S02]  /*3420*/  @P0 SEL R6, R7, R4, !P6 ;  /* 0x0000000407060207 */ /* 0x000fe40007000000 */
[----:B0-----:R-:W-:-:S02]  /*3430*/  @!P0 SEL R2, R9, R2, P5 ;  /* 0x0000000209028207 */ /* 0x001fc40002800000 */
[----:B------:R-:W-:Y:S02]  /*3440*/  @!P0 SEL R3, R8, R3, P5 ;  /* 0x0000000308038207 */ /* 0x000fe40002800000 */
[----:B------:R-:W-:Y:S02]  /*3450*/  @P0 PRMT R4, R6, 0x7610, R4 ;  /* 0x0000761006040816 */ /* 0x000fe40000000004 */
[----:B------:R-:W-:Y:S02]  /*3460*/  @P0 SEL R2, R9, R2, !P6 ;  /* 0x0000000209020207 */ /* 0x000fe40007000000 */
[----:B------:R-:W-:-:S07]  /*3470*/  @P0 SEL R3, R8, R3, !P6 ;  /* 0x0000000308030207 */ /* 0x000fce0007000000 */
.L_x_58:
[----:B------:R-:W-:Y:S05]  /*3480*/  BSYNC.RECONVERGENT B1 ;  /* 0x0000000000017941 */ /* 0x000fea0003800200 */
.L_x_57:
[----:B---3--:R-:W-:Y:S01]  /*3490*/  LOP3.LUT R7, R4, 0xff, RZ, 0xc0, !PT ;  /* 0x000000ff04077812 */ /* 0x008fe200078ec0ff */
[----:B-1----:R1:W3:Y:S01]  /*34a0*/  SHFL.DOWN PT, R9, R2, 0x4, 0x1f ;  /* 0x08801f0002097f89 */ /* 0x0022e200000e0000 */
[----:B------:R-:W-:Y:S03]  /*34b0*/  BSSY.RECONVERGENT B1, `(.L_x_59) ;  /* 0x0000012000017945 */ /* 0x000fe60003800200 */
[----:B--2---:R1:W2:Y:S04]  /*34c0*/  SHFL.DOWN PT, R8, R3, 0x4, 0x1f ;  /* 0x08801f0003087f89 */ /* 0x0042a800000e0000 */
[----:B------:R-:W4:Y:S01]  /*34d0*/  SHFL.DOWN PT, R7, R7, 0x4, 0x1f ;  /* 0x08801f0007077f89 */ /* 0x000f2200000e0000 */
[----:B------:R-:W-:Y:S05]  /*34e0*/  @P2 BRA `(.L_x_60) ;  /* 0x0000000000382947 */ /* 0x000fea0003800000 */
[----:B----4-:R-:W-:Y:S01]  /*34f0*/  LOP3.LUT P0, RZ, R7, 0xff, RZ, 0xc0, !PT ;  /* 0x000000ff07ff7812 */ /* 0x010fe2000780c0ff */
[----:B------:R-:W-:Y:S01]  /*3500*/  IMAD.MOV.U32 R10, RZ, RZ, 0x1 ;  /* 0x00000001ff0a7424 */ /* 0x000fe200078e00ff */
[----:B------:R-:W-:-:S04]  /*3510*/  LOP3.LUT P2, R6, R4, 0xff, RZ, 0xc0, !PT ;  /* 0x000000ff04067812 */ /* 0x000fc8000784c0ff */
[----:B------:R-:W-:-:S13]  /*3520*/  PLOP3.LUT P0, PT, P2, P0, PT, 0x2f, 0xf2 ;  /* 0x0000000000f2781c */ /* 0x000fda0001700577 */
[----:B---3--:R-:W-:Y:S02]  /*3530*/  @!P0 ISETP.LT.U32.AND P2, PT, R9, R2, PT ;  /* 0x000000020900820c */ /* 0x008fe40003f41070 */
[----:B------:R-:W-:Y:S02]  /*3540*/  @P0 ISETP.NE.AND P5, PT, R6, RZ, PT ;  /* 0x000000ff0600020c */ /* 0x000fe40003fa5270 */
[----:B------:R-:W-:Y:S02]  /*3550*/  @!P0 PRMT R4, R10, 0x7610, R4 ;  /* 0x000076100a048816 */ /* 0x000fe40000000004 */
[----:B--2---:R-:W-:Y:S02]  /*3560*/  @!P0 ISETP.LT.AND.EX P2, PT, R8, R3, PT, P2 ;  /* 0x000000030800820c */ /* 0x004fe40003f41320 */
[----:B------:R-:W-:Y:S02]  /*3570*/  @P0 SEL R6, R7, R4, !P5 ;  /* 0x0000000407060207 */ /* 0x000fe40006800000 */
[----:B01----:R-:W-:-:S02]  /*3580*/  @!P0 SEL R2, R9, R2, P2 ;  /* 0x0000000209028207 */ /* 0x003fc40001000000 */
[----:B------:R-:W-:Y:S02]  /*3590*/  @!P0 SEL R3, R8, R3, P2 ;  /* 0x0000000308038207 */ /* 0x000fe40001000000 */
[----:B------:R-:W-:Y:S02]  /*35a0*/  @P0 PRMT R4, R6, 0x7610, R4 ;  /* 0x0000761006040816 */ /* 0x000fe40000000004 */
[----:B------:R-:W-:Y:S02]  /*35b0*/  @P0 SEL R2, R9, R2, !P5 ;  /* 0x0000000209020207 */ /* 0x000fe40006800000 */
[----:B------:R-:W-:-:S07]  /*35c0*/  @P0 SEL R3, R8, R3, !P5 ;  /* 0x0000000308030207 */ /* 0x000fce0006800000 */
.L_x_60:
[----:B------:R-:W-:Y:S05]  /*35d0*/  BSYNC.RECONVERGENT B1 ;  /* 0x0000000000017941 */ /* 0x000fea0003800200 */
.L_x_59:
[----:B----4-:R-:W-:Y:S01]  /*35e0*/  LOP3.LUT R7, R4, 0xff, RZ, 0xc0, !PT ;  /* 0x000000ff04077812 */ /* 0x010fe200078ec0ff */
[----:B---3--:R3:W4:Y:S01]  /*35f0*/  SHFL.DOWN PT, R9, R2, 0x8, 0x1f ;  /* 0x09001f0002097f89 */ /* 0x00872200000e0000 */
[----:B------:R-:W-:Y:S03]  /*3600*/  BSSY.RECONVERGENT B1, `(.L_x_61) ;  /* 0x0000012000017945 */ /* 0x000fe60003800200 */
[----:B--2---:R3:W2:Y:S04]  /*3610*/  SHFL.DOWN PT, R8, R3, 0x8, 0x1f ;  /* 0x09001f0003087f89 */ /* 0x0046a800000e0000 */
        /* <DEDUP_REMOVED lines=9> */
[----:B--2---:R-:W-:Y:S02]  /*36b0*/  @!P0 ISETP.LT.AND.EX P2, PT, R8, R3, PT, P2 ;  /* 0x000000030800820c */ /* 0x004fe40003f41320 */
[----:B------:R-:W-:Y:S02]  /*36c0*/  @P0 SEL R6, R7, R4, !P4 ;  /* 0x0000000407060207 */ /* 0x000fe40006000000 */
[----:B-1-3--:R-:W-:-:S02]  /*36d0*/  @!P0 SEL R2, R9, R2, P2 ;  /* 0x0000000209028207 */ /* 0x00afc40001000000 */
[----:B------:R-:W-:Y:S02]  /*36e0*/  @!P0 SEL R3, R8, R3, P2 ;  /* 0x0000000308038207 */ /* 0x000fe40001000000 */
[----:B------:R-:W-:Y:S02]  /*36f0*/  @P0 PRMT R4, R6, 0x7610, R4 ;  /* 0x0000761006040816 */ /* 0x000fe40000000004 */
[----:B------:R-:W-:Y:S02]  /*3700*/  @P0 SEL R2, R9, R2, !P4 ;  /* 0x0000000209020207 */ /* 0x000fe40006000000 */
[----:B------:R-:W-:-:S07]  /*3710*/  @P0 SEL R3, R8, R3, !P4 ;  /* 0x0000000308030207 */ /* 0x000fce0006000000 */
.L_x_62:
[----:B------:R-:W-:Y:S05]  /*3720*/  BSYNC.RECONVERGENT B1 ;  /* 0x0000000000017941 */ /* 0x000fea0003800200 */
.L_x_61:
[----:B0-----:R-:W-:Y:S01]  /*3730*/  LOP3.LUT R7, R4, 0xff, RZ, 0xc0, !PT ;  /* 0x000000ff04077812 */ /* 0x001fe200078ec0ff */
[----:B----4-:R0:W4:Y:S01]  /*3740*/  SHFL.DOWN PT, R9, R2, 0x10, 0x1f ;  /* 0x0a001f0002097f89 */ /* 0x01012200000e0000 */
        /* <DEDUP_REMOVED lines=18> */
.L_x_64:
[----:B------:R-:W-:Y:S05]  /*3870*/  BSYNC.RECONVERGENT B1 ;  /* 0x0000000000017941 */ /* 0x000fea0003800200 */
.L_x_63:
[----:B------:R-:W-:Y:S04]  /*3880*/  BSSY.RECONVERGENT B1, `(.L_x_65) ;  /* 0x000000a000017945 */ /* 0x000fe80003800200 */
[----:B------:R-:W-:Y:S05]  /*3890*/  @P1 BRA `(.L_x_66) ;  /* 0x0000000000201947 */ /* 0x000fea0003800000 */
[----:B--2---:R-:W2:Y:S01]  /*38a0*/  S2R R8, SR_CgaCtaId ;  /* 0x0000000000087919 */ /* 0x004ea20000008800 */
[----:B0-----:R-:W-:Y:S02]  /*38b0*/  MOV R7, 0x400 ;  /* 0x0000040000077802 */ /* 0x001fe40000000f00 */
[----:B------:R-:W-:-:S04]  /*38c0*/  SHF.R.U32.HI R6, RZ, 0x1, R5 ;  /* 0x00000001ff067819 */ /* 0x000fc80000011605 */
[----:B------:R-:W-:Y:S02]  /*38d0*/  LOP3.LUT R6, R6, 0x1f0, RZ, 0xc0, !PT ;  /* 0x000001f006067812 */ /* 0x000fe400078ec0ff */
[----:B--2---:R-:W-:-:S05]  /*38e0*/  LEA R7, R8, R7, 0x18 ;  /* 0x0000000708077211 */ /* 0x004fca00078ec0ff */
[----:B------:R-:W-:-:S05]  /*38f0*/  IMAD.IADD R7, R6, 0x1, R7 ;  /* 0x0000000106077824 */ /* 0x000fca00078e0207 */
[----:B------:R0:W-:Y:S04]  /*3900*/  STS.64 [R7+0x10], R2 ;  /* 0x0000100207007388 */ /* 0x0001e80000000a00 */
[----:B------:R0:W-:Y:S02]  /*3910*/  STS.U8 [R7+0x8], R4 ;  /* 0x0000080407007388 */ /* 0x0001e40000000000 */
.L_x_66:
[----:B------:R-:W-:Y:S05]  /*3920*/  BSYNC.RECONVERGENT B1 ;  /* 0x0000000000017941 */ /* 0x000fea0003800200 */
.L_x_65:
        /* <DEDUP_REMOVED lines=10> */
[----:B------:R-:W3:Y:S04]  /*39d0*/  LDS.64 R12, [UR5+0x30] ;  /* 0x00003005ff0c7984 */ /* 0x000ee80008000a00 */
[----:B------:R-:W3:Y:S04]  /*39e0*/  LDS.U8 R18, [UR5+0x38] ;  /* 0x00003805ff127984 */ /* 0x000ee80008000000 */
[----:B------:R-:W3:Y:S04]  /*39f0*/  LDS.64 R10, [UR5+0x40] ;  /* 0x00004005ff0a7984 */ /* 0x000ee80008000a00 */
[----:B------:R-:W3:Y:S04]  /*3a00*/  LDS.U8 R14, [UR5+0x48] ;  /* 0x00004805ff0e7984 */ /* 0x000ee80008000000 */
[----:B--2-4-:R-:W2:Y:S01]  /*3a10*/  LDS.64 R8, [UR5+0x50] ;  /* 0x00005005ff087984 */ /* 0x014ea20008000a00 */
[----:B-----5:R-:W-:-:S02]  /*3a20*/  ISETP.NE.AND P2, PT, R16, RZ, PT ;  /* 0x000000ff1000720c */ /* 0x020fc40003f45270 */
[----:B0-----:R-:W-:Y:S02]  /*3a30*/  ISETP.LT.U32.AND P0, PT, R6, R2, PT ;  /* 0x000000020600720c */ /* 0x001fe40003f01070 */
[----:B------:R-:W-:Y:S02]  /*3a40*/  @P4 SEL R16, R4, 0x1, !P2 ;  /* 0x0000000104104807 */ /* 0x000fe40005000000 */
[----:B------:R-:W-:Y:S02]  /*3a50*/  ISETP.LT.AND.EX P0, PT, R7, R3, PT, P0 ;  /* 0x000000030700720c */ /* 0x000fe40003f01300 */
[----:B------:R-:W-:Y:S02]  /*3a60*/  LOP3.LUT P3, RZ, R16, 0xff, RZ, 0xc0, !PT ;  /* 0x000000ff10ff7812 */ /* 0x000fe4000786c0ff */
[----:B-1----:R-:W-:-:S03]  /*3a70*/  ISETP.NE.AND P5, PT, R17, RZ, PT ;  /* 0x000000ff1100720c */ /* 0x002fc60003fa5270 */
[C---:B---3--:R-:W-:Y:S02]  /*3a80*/  @P2 SEL R2, R6.reuse, R2, P0 ;  /* 0x0000000206022207 */ /* 0x048fe40000000000 */
        /* <DEDUP_REMOVED lines=17> */
[----:B------:R-:W3:Y:S01]  /*3ba0*/  LDS.64 R4, [UR5+0x70] ;  /* 0x00007005ff047984 */ /* 0x000ee20008000a00 */
        /* <DEDUP_REMOVED lines=8> */
[----:B--2---:R-:W-:Y:S02]  /*3c30*/  ISETP.LT.U32.AND P0, PT, R8, R13, PT ;  /* 0x0000000d0800720c */ /* 0x004fe40003f01070 */
[----:B------:R-:W-:Y:S01]  /*3c40*/  @P5 SEL R14, R18, 0x1, !P3 ;  /* 0x00000001120e5807 */ /* 0x000fe20005800000 */
[----:B------:R-:W2:Y:S01]  /*3c50*/  LDS.64 R2, [UR5+0x80] ;  /* 0x00008005ff027984 */ /* 0x000ea20008000a00 */
        /* <DEDUP_REMOVED lines=16> */
[----:B---3--:R-:W-:Y:S02]  /*3d60*/  ISETP.LT.U32.AND P0, PT, R4, R9, PT ;  /* 0x000000090400720c */ /* 0x008fe40003f01070 */
        /* <DEDUP_REMOVED lines=8> */
[----:B--2---:R-:W-:-:S04]  /*3df0*/  ISETP.LT.U32.AND P0, PT, R2, R7, PT ;  /* 0x000000070200720c */ /* 0x004fc80003f01070 */
[C---:B------:R-:W-:Y:S02]  /*3e00*/  ISETP.LT.AND.EX P0, PT, R3.reuse, R5, PT, P0 ;  /* 0x000000050300720c */ /* 0x040fe40003f01300 */
[----:B------:R-:W-:Y:S02]  /*3e10*/  @P2 SEL R10, R12, 0x1, !P4 ;  /* 0x000000010c0a2807 */ /* 0x000fe40006000000 */
[----:B------:R-:W-:Y:S02]  /*3e20*/  @P4 SEL R7, R2, R7, P0 ;  /* 0x0000000702074207 */ /* 0x000fe40000000000 */
[----:B------:R-:W-:Y:S02]  /*3e30*/  @P4 SEL R5, R3, R5, P0 ;  /* 0x0000000503054207 */ /* 0x000fe40000000000 */
[----:B------:R-:W-:Y:S02]  /*3e40*/  PRMT R4, R10, 0x7610, R4 ;  /* 0x000076100a047816 */ /* 0x000fe40000000004 */
[----:B------:R-:W-:-:S02]  /*3e50*/  SEL R2, R2, R7, !P2 ;  /* 0x0000000702027207 */ /* 0x000fc40005000000 */
[----:B------:R-:W-:-:S07]  /*3e60*/  SEL R3, R3, R5, !P2 ;  /* 0x0000000503037207 */ /* 0x000fce0005000000 */
.L_x_28:
[----:B------:R-:W-:Y:S05]  /*3e70*/  BSYNC.RECONVERGENT B0 ;  /* 0x0000000000007941 */ /* 0x000fea0003800200 */
.L_x_5:
[----:B------:R-:W-:Y:S05]  /*3e80*/  @P1 EXIT ;  /* 0x000000000000194d */ /* 0x000fea0003800000 */
[----:B0-234-:R-:W0:Y:S01]  /*3e90*/  LDC.64 R8, c[0x0][0x3a0] ;  /* 0x0000e800ff087b82 */ /* 0x01de220000000a00 */
[----:B------:R-:W-:Y:S02]  /*3ea0*/  PRMT R7, R4, 0x7610, R7 ;  /* 0x0000761004077816 */ /* 0x000fe40000000007 */
[----:B-1----:R-:W-:Y:S02]  /*3eb0*/  ISETP.NE.AND P1, PT, R0, RZ, PT ;  /* 0x000000ff0000720c */ /* 0x002fe40003f25270 */
[----:B------:R-:W-:-:S03]  /*3ec0*/  LOP3.LUT P2, RZ, R7, 0xff, RZ, 0xc0, !PT ;  /* 0x000000ff07ff7812 */ /* 0x000fc6000784c0ff */
[----:B------:R-:W1:Y:S08]  /*3ed0*/  LDC.64 R4, c[0x0][0x388] ;  /* 0x0000e200ff047b82 */ /* 0x000e700000000a00 */
[----:B------:R-:W-:Y:S02]  /*3ee0*/  @P1 SEL R7, R0, 0x1, !P2 ;  /* 0x0000000100071807 */ /* 0x000fe40005000000 */
[----:B0-----:R-:W-:-:S04]  /*3ef0*/  ISETP.LT.U32.AND P0, PT, R2, R8, PT ;  /* 0x000000080200720c */ /* 0x001fc80003f01070 */
[----:B------:R-:W-:-:S04]  /*3f00*/  ISETP.LT.AND.EX P0, PT, R3, R9, PT, P0 ;  /* 0x000000090300720c */ /* 0x000fc80003f01300 */
[C---:B------:R-:W-:Y:S01]  /*3f10*/  @P2 SEL R8, R2.reuse, R8, P0 ;  /* 0x0000000802082207 */ /* 0x040fe20000000000 */
[----:B-1----:R-:W-:Y:S01]  /*3f20*/  STG.E.U8 desc[UR8][R4.64], R7 ;  /* 0x0000000704007986 */ /* 0x002fe2000c101108 */
[C---:B------:R-:W-:Y:S02]  /*3f30*/  @P2 SEL R9, R3.reuse, R9, P0 ;  /* 0x0000000903092207 */ /* 0x040fe40000000000 */
[----:B------:R-:W-:Y:S02]  /*3f40*/  SEL R2, R2, R8, !P1 ;  /* 0x0000000802027207 */ /* 0x000fe40004800000 */
[----:B------:R-:W-:-:S05]  /*3f50*/  SEL R3, R3, R9, !P1 ;  /* 0x0000000903037207 */ /* 0x000fca0004800000 */
[----:B------:R-:W-:Y:S01]  /*3f60*/  STG.E.64 desc[UR8][R4.64+0x8], R2 ;  /* 0x0000080204007986 */ /* 0x000fe2000c101b08 */
[----:B------:R-:W-:Y:S05]  /*3f70*/  EXIT ;  /* 0x000000000000794d */ /* 0x000fea0003800000 */
.L_x_67:
        /* <DEDUP_REMOVED lines=16> */
.L_x_486:


//--------------------- .text._ZN3cub18CUB_300001_SM_10006detail6reduce18DeviceReduceKernelINS2_10policy_hubIN4cuda3std3__45tupleIJblEEEyN6thrust24THRUST_300001_SM_1000_NS8cuda_cub9__find_if7functorIS9_EEE10Policy1000ENSB_12zip_iteratorINS8_IJNSD_26transform_input_iterator_tIbNSC_6detail35transform_pair_of_input_iterators_tIbNSB_6detail15normal_iteratorINSB_10device_ptrIiEEEESQ_NS7_8equal_toIiEEEENS7_10__not_fn_tINS7_10__identityEEEEENSB_17counting_iteratorIlNSB_11use_defaultESZ_SZ_EEEEEEEySF_S9_SV_EEvT0_PT3_T1_NS0_13GridEvenShareIS16_EET2_T4_ --------------------------
	.section	.text._ZN3cub18CUB_300001_SM_10006detail6reduce18DeviceReduceKernelINS2_10policy_hubIN4cuda3std3__45tupleIJblEEEyN6thrust24THRUST_300001_SM_1000_NS8cuda_cub9__find_if7functorIS9_EEE10Policy1000ENSB_12zip_iteratorINS8_IJNSD_26transform_input_iterator_tIbNSC_6detail35transform_pair_of_input_iterators_tIbNSB_6detail15normal_iteratorINSB_10device_ptrIiEEEESQ_NS7_8equal_toIiEEEENS7_10__not_fn_tINS7_10__identityEEEEENSB_17counting_iteratorIlNSB_11use_defaultESZ_SZ_EEEEEEEySF_S9_SV_EEvT0_PT3_T1_NS0_13GridEvenShareIS16_EET2_T4_,"ax",@progbits
	.align	128
        .global         _ZN3cub18CUB_300001_SM_10006detail6reduce18DeviceReduceKernelINS2_10policy_hubIN4cuda3std3__45tupleIJblEEEyN6thrust24THRUST_300001_SM_1000_NS8cuda_cub9__find_if7functorIS9_EEE10Policy1000ENSB_12zip_iteratorINS8_IJNSD_26transform_input_iterator_tIbNSC_6detail35transform_pair_of_input_iterators_tIbNSB_6detail15normal_iteratorINSB_10device_ptrIiEEEESQ_NS7_8equal_toIiEEEENS7_10__not_fn_tINS7_10__identityEEEEENSB_17counting_iteratorIlNSB_11use_defaultESZ_SZ_EEEEEEEySF_S9_SV_EEvT0_PT3_T1_NS0_13GridEvenShareIS16_EET2_T4_
        .type           _ZN3cub18CUB_300001_SM_10006detail6reduce18DeviceReduceKernelINS2_10policy_hubIN4cuda3std3__45tupleIJblEEEyN6thrust24THRUST_300001_SM_1000_NS8cuda_cub9__find_if7functorIS9_EEE10Policy1000ENSB_12zip_iteratorINS8_IJNSD_26transform_input_iterator_tIbNSC_6detail35transform_pair_of_input_iterators_tIbNSB_6detail15normal_iteratorINSB_10device_ptrIiEEEESQ_NS7_8equal_toIiEEEENS7_10__not_fn_tINS7_10__identityEEEEENSB_17counting_iteratorIlNSB_11use_defaultESZ_SZ_EEEEEEEySF_S9_SV_EEvT0_PT3_T1_NS0_13GridEvenShareIS16_EET2_T4_,@function
        .size           _ZN3cub18CUB_300001_SM_10006detail6reduce18DeviceReduceKernelINS2_10policy_hubIN4cuda3std3__45tupleIJblEEEyN6thrust24THRUST_300001_SM_1000_NS8cuda_cub9__find_if7functorIS9_EEE10Policy1000ENSB_12zip_iteratorINS8_IJNSD_26transform_input_iterator_tIbNSC_6detail35transform_pair_of_input_iterators_tIbNSB_6detail15normal_iteratorINSB_10device_ptrIiEEEESQ_NS7_8equal_toIiEEEENS7_10__not_fn_tINS7_10__identityEEEEENSB_17counting_iteratorIlNSB_11use_defaultESZ_SZ_EEEEEEEySF_S9_SV_EEvT0_PT3_T1_NS0_13GridEvenShareIS16_EET2_T4_,(.L_x_487 - _ZN3cub18CUB_300001_SM_10006detail6reduce18DeviceReduceKernelINS2_10policy_hubIN4cuda3std3__45tupleIJblEEEyN6thrust24THRUST_300001_SM_1000_NS8cuda_cub9__find_if7functorIS9_EEE10Policy1000ENSB_12zip_iteratorINS8_IJNSD_26transform_input_iterator_tIbNSC_6detail35transform_pair_of_input_iterators_tIbNSB_6detail15normal_iteratorINSB_10device_ptrIiEEEESQ_NS7_8equal_toIiEEEENS7_10__not_fn_tINS7_10__identityEEEEENSB_17counting_iteratorIlNSB_11use_defaultESZ_SZ_EEEEEEEySF_S9_SV_EEvT0_PT3_T1_NS0_13GridEvenShareIS16_EET2_T4_)
        .other          _ZN3cub18CUB_300001_SM_10006detail6reduce18DeviceReduceKernelINS2_10policy_hubIN4cuda3std3__45tupleIJblEEEyN6thrust24THRUST_300001_SM_1000_NS8cuda_cub9__find_if7functorIS9_EEE10Policy1000ENSB_12zip_iteratorINS8_IJNSD_26transform_input_iterator_tIbNSC_6detail35transform_pair_of_input_iterators_tIbNSB_6detail15normal_iteratorINSB_10device_ptrIiEEEESQ_NS7_8equal_toIiEEEENS7_10__not_fn_tINS7_10__identityEEEEENSB_17counting_iteratorIlNSB_11use_defaultESZ_SZ_EEEEEEEySF_S9_SV_EEvT0_PT3_T1_NS0_13GridEvenShareIS16_EET2_T4_,@"STO_CUDA_ENTRY STV_DEFAULT"
_ZN3cub18CUB_300001_SM_10006detail6reduce18DeviceReduceKernelINS2_10policy_hubIN4cuda3std3__45tupleIJblEEEyN6thrust24THRUST_300001_SM_1000_NS8cuda_cub9__find_if7functorIS9_EEE10Policy1000ENSB_12zip_iteratorINS8_IJNSD_26transform_input_iterator_tIbNSC_6detail35transform_pair_of_input_iterators_tIbNSB_6detail15normal_iteratorINSB_10device_ptrIiEEEESQ_NS7_8equal_toIiEEEENS7_10__not_fn_tINS7_10__identityEEEEENSB_17counting_iteratorIlNSB_11use_defaultESZ_SZ_EEEEEEEySF_S9_SV_EEvT0_PT3_T1_NS0_13GridEvenShareIS16_EET2_T4_:
.text._ZN3cub18CUB_300001_SM_10006detail6reduce18DeviceReduceKernelINS2_10policy_hubIN4cuda3std3__45tupleIJblEEEyN6thrust24THRUST_300001_SM_1000_NS8cuda_cub9__find_if7functorIS9_EEE10Policy1000ENSB_12zip_iteratorINS8_IJNSD_26transform_input_iterator_tIbNSC_6detail35transform_pair_of_input_iterators_tIbNSB_6detail15normal_iteratorINSB_10device_ptrIiEEEESQ_NS7_8equal_toIiEEEENS7_10__not_fn_tINS7_10__identityEEEEENSB_17counting_iteratorIlNSB_11use_defaultESZ_SZ_EEEEEEEySF_S9_SV_EEvT0_PT3_T1_NS0_13GridEvenShareIS16_EET2_T4_:
[----:B------:R-:W-:Y:S01]  /*0000*/  LDC R1, c[0x0][0x37c] ;  /* 0x0000df00ff017b82 */ /* 0x000fe20000000800 */
[----:B------:R-:W0:Y:S01]  /*0010*/  S2R R0, SR_CTAID.X ;  /* 0x0000000000007919 */ /* 0x000e220000002500 */
[----:B------:R-:W1:Y:S01]  /*0020*/  LDCU.64 UR6, c[0x0][0x3d8] ;  /* 0x00007b00ff0677ac */ /* 0x000e620008000a00 */
[----:B------:R-:W-:Y:S01]  /*0030*/  BSSY.RECONVERGENT B0, `(.L_x_68) ;  /* 0x00005d6000007945 */ /* 0x000fe20003800200 */
[----:B------:R-:W2:Y:S01]  /*0040*/  LDCU UR5, c[0x0][0x3e0] ;  /* 0x00007c00ff0577ac */ /* 0x000ea20008000800 */
[----:B------:R-:W3:Y:S01]  /*0050*/  LDCU.64 UR12, c[0x0][0x358] ;  /* 0x00006b00ff0c77ac */ /* 0x000ee20008000a00 */
[----:B-1----:R-:W-:Y:S02]  /*0060*/  IMAD.U32 R2, RZ, RZ, UR6 ;  /* 0x00000006ff027e24 */ /* 0x002fe4000f8e00ff */
[----:B------:R-:W-:Y:S01]  /*0070*/  IMAD.U32 R3, RZ, RZ, UR7 ;  /* 0x00000007ff037e24 */ /* 0x000fe2000f8e00ff */
[----:B--2---:R-:W-:-:S04]  /*0080*/  USHF.L.U32 UR5, UR5, 0xa, URZ ;  /* 0x0000000a05057899 */ /* 0x004fc800080006ff */
[----:B------:R-:W-:Y:S01]  /*0090*/  USHF.R.S32.HI UR4, URZ, 0x1f, UR5 ;  /* 0x0000001fff047899 */ /* 0x000fe20008011405 */
[----:B0-----:R-:W-:-:S05]  /*00a0*/  IMAD.SHL.U32 R11, R0, 0x400, RZ ;  /* 0x00000400000b7824 */ /* 0x001fca00078e00ff */
[----:B------:R-:W-:-:S04]  /*00b0*/  IADD3 R21, P1, PT, -R11, R2, RZ ;  /* 0x000000020b157210 */ /* 0x000fc80007f3e1ff */
[----:B------:R-:W-:Y:S02]  /*00c0*/  ISETP.GT.U32.AND P0, PT, R21, 0x3ff, PT ;  /* 0x000003ff1500780c */ /* 0x000fe40003f04070 */
[----:B------:R-:W-:-:S04]  /*00d0*/  IADD3.X R20, PT, PT, R3, -0x1, RZ, P1, !PT ;  /* 0xffffffff03147810 */ /* 0x000fc80000ffe4ff */
[----:B------:R-:W-:-:S13]  /*00e0*/  ISETP.GT.U32.AND.EX P0, PT, R20, RZ, PT, P0 ;  /* 0x000000ff1400720c */ /* 0x000fda0003f04100 */
[----:B---3--:R-:W-:Y:S05]  /*00f0*/  @P0 BRA `(.L_x_69) ;  /* 0x0000003000bc0947 */ /* 0x008fea0003800000 */
[----:B------:R-:W0:Y:S01]  /*0100*/  S2R R10, SR_TID.X ;  /* 0x00000000000a7919 */ /* 0x000e220000002100 */
[----:B------:R-:W1:Y:S01]  /*0110*/  LDC.64 R4, c[0x0][0x380] ;  /* 0x0000e000ff047b82 */ /* 0x000e620000000a00 */
[----:B------:R-:W-:-:S07]  /*0120*/  IMAD.IADD R9, R2, 0x1, -R11 ;  /* 0x0000000102097824 */ /* 0x000fce00078e0a0b */
[----:B------:R-:W2:Y:S01]  /*0130*/  LDC.64 R12, c[0x0][0x388] ;  /* 0x0000e200ff0c7b82 */ /* 0x000ea20000000a00 */
[----:B------:R-:W-:Y:S01]  /*0140*/  CS2R R6, SRZ ;  /* 0x0000000000067805 */ /* 0x000fe2000001ff00 */
[----:B------:R-:W3:Y:S01]  /*0150*/  LDCU.64 UR8, c[0x0][0x3a0] ;  /* 0x00007400ff0877ac */ /* 0x000ee20008000a00 */
[----:B------:R-:W4:Y:S01]  /*0160*/  LDCU.128 UR4, c[0x0][0x380] ;  /* 0x00007000ff0477ac */ /* 0x000f220008000c00 */
[----:B0-----:R-:W-:-:S13]  /*0170*/  ISETP.GE.AND P1, PT, R10, R9, PT ;  /* 0x000000090a00720c */ /* 0x001fda0003f26270 */
[----:B------:R-:W-:Y:S01]  /*0180*/  @!P1 IMAD.IADD R3, R11, 0x1, R10 ;  /* 0x000000010b039824 */ /* 0x000fe200078e020a */
[----:B------:R-:W0:Y:S03]  /*0190*/  @!P1 LDC.64 R16, c[0x0][0x3a0] ;  /* 0x0000e800ff109b82 */ /* 0x000e260000000a00 */
[----:B-1----:R-:W-:-:S04]  /*01a0*/  @!P1 IMAD.WIDE.U32 R4, R3, 0x4, R4 ;  /* 0x0000000403049825 */ /* 0x002fc800078e0004 */
[----:B--2---:R-:W-:Y:S02]  /*01b0*/  @!P1 IMAD.WIDE.U32 R12, R3, 0x4, R12 ;  /* 0x00000004030c9825 */ /* 0x004fe400078e000c */
[----:B------:R-:W2:Y:S04]  /*01c0*/  @!P1 LDG.E R4, desc[UR12][R4.64] ;  /* 0x0000000c04049981 */ /* 0x000ea8000c1e1900 */
[----:B------:R-:W2:Y:S01]  /*01d0*/  @!P1 LDG.E R13, desc[UR12][R12.64] ;  /* 0x0000000c0c0d9981 */ /* 0x000ea2000c1e1900 */
[----:B------:R-:W-:Y:S01]  /*01e0*/  IMAD.MOV.U32 R14, RZ, RZ, R10 ;  /* 0x000000ffff0e7224 */ /* 0x000fe200078e000a */
[----:B------:R-:W-:Y:S01]  /*01f0*/  PRMT R8, RZ, 0x7610, R8 ;  /* 0x00007610ff087816 */ /* 0x000fe20000000008 */
[----:B------:R-:W-:Y:S01]  /*0200*/  @!P1 VIADD R14, R10, 0x100 ;  /* 0x000001000a0e9836 */ /* 0x000fe20000000000 */
[----:B------:R-:W-:Y:S04]  /*0210*/  BSSY.RECONVERGENT B1, `(.L_x_70) ;  /* 0x000014b000017945 */ /* 0x000fe80003800200 */
[----:B------:R-:W-:-:S02]  /*0220*/  ISETP.GE.AND P2, PT, R14, R9, PT ;  /* 0x000000090e00720c */ /* 0x000fc40003f46270 */
[----:B0-----:R-:W-:-:S05]  /*0230*/  @!P1 IADD3 R6, P3, PT, R3, R16, RZ ;  /* 0x0000001003069210 */ /* 0x001fca0007f7e0ff */
[----:B------:R-:W-:Y:S01]  /*0240*/  @!P1 IMAD.X R7, RZ, RZ, R17, P3 ;  /* 0x000000ffff079224 */ /* 0x000fe200018e0611 */
[----:B--2---:R-:W-:-:S04]  /*0250*/  @!P1 ISETP.NE.AND P0, PT, R4, R13, PT ;  /* 0x0000000d0400920c */ /* 0x004fc80003f05270 */
[----:B------:R-:W-:-:S04]  /*0260*/  @!P1 SEL R3, RZ, 0x1, !P0 ;  /* 0x00000001ff039807 */ /* 0x000fc80004000000 */
[----:B------:R-:W-:Y:S01]  /*0270*/  @!P1 PRMT R8, R3, 0x7610, R8 ;  /* 0x0000761003089816 */ /* 0x000fe20000000008 */
[----:B---34-:R-:W-:Y:S06]  /*0280*/  @P2 BRA `(.L_x_71) ;  /* 0x00000014000c2947 */ /* 0x018fec0003800000 */
[----:B------:R-:W-:Y:S01]  /*0290*/  LOP3.LUT R3, RZ, R14, RZ, 0x33, !PT ;  /* 0x0000000eff037212 */ /* 0x000fe200078e33ff */
[----:B------:R-:W-:Y:S04]  /*02a0*/  BSSY.RECONVERGENT B2, `(.L_x_72) ;  /* 0x00000a0000027945 */ /* 0x000fe80003800200 */
[----:B------:R-:W-:-:S04]  /*02b0*/  IMAD.IADD R12, R3, 0x1, R2 ;  /* 0x00000001030c7824 */ /* 0x000fc800078e0202 */
[----:B------:R-:W-:-:S05]  /*02c0*/  IMAD.IADD R13, R12, 0x1, -R11 ;  /* 0x000000010c0d7824 */ /* 0x000fca00078e0a0b */
[C---:B------:R-:W-:Y:S02]  /*02d0*/  ISETP.GE.U32.AND P0, PT, R13.reuse, 0x700, PT ;  /* 0x000007000d00780c */ /* 0x040fe40003f06070 */
[----:B------:R-:W-:-:S04]  /*02e0*/  LEA.HI R13, R13, 0x1, RZ, 0x18 ;  /* 0x000000010d0d7811 */ /* 0x000fc800078fc0ff */
[----:B------:R-:W-:-:S07]  /*02f0*/  LOP3.LUT R26, R13, 0x7, RZ, 0xc0, !PT ;  /* 0x000000070d1a7812 */ /* 0x000fce00078ec0ff */
[----:B------:R-:W-:Y:S05]  /*0300*/  @!P0 BRA `(.L_x_73) ;  /* 0x0000000800648947 */ /* 0x000fea0003800000 */
[----:B------:R-:W-:Y:S01]  /*0310*/  LOP3.LUT R15, R13, 0x1fffff8, RZ, 0xc0, !PT ;  /* 0x01fffff80d0f7812 */ /* 0x000fe200078ec0ff */
[----:B------:R-:W-:Y:S01]  /*0320*/  BSSY.RECONVERGENT B3, `(.L_x_74) ;  /* 0x0000096000037945 */ /* 0x000fe20003800200 */
[----:B------:R-:W-:-:S03]  /*0330*/  VIADD R14, R14, 0x400 ;  /* 0x000004000e0e7836 */ /* 0x000fc60000000000 */
[----:B------:R-:W-:-:S07]  /*0340*/  IMAD.MOV R15, RZ, RZ, -R15 ;  /* 0x000000ffff0f7224 */ /* 0x000fce00078e0a0f */
.L_x_75:
[----:B------:R-:W-:-:S05]  /*0350*/  VIADD R2, R14, 0xfffffc00 ;  /* 0xfffffc000e027836 */ /* 0x000fca0000000000 */
[----:B------:R-:W-:-:S04]  /*0360*/  IADD3 R21, P0, PT, R11, R2, RZ ;  /* 0x000000020b157210 */ /* 0x000fc80007f1e0ff */
[----:B------:R-:W-:Y:S01]  /*0370*/  LEA.HI.X.SX32 R24, R2, RZ, 0x1, P0 ;  /* 0x000000ff02187211 */ /* 0x000fe200000f0eff */
[----:B------:R-:W-:-:S03]  /*0380*/  IMAD.SHL.U32 R4, R21, 0x4, RZ ;  /* 0x0000000415047824 */ /* 0x000fc600078e00ff */
[----:B------:R-:W-:Y:S02]  /*0390*/  SHF.L.U64.HI R5, R21, 0x2, R24 ;  /* 0x0000000215057819 */ /* 0x000fe40000010218 */
[C---:B------:R-:W-:Y:S02]  /*03a0*/  IADD3 R2, P0, PT, R4.reuse, UR4, RZ ;  /* 0x0000000404027c10 */ /* 0x040fe4000ff1e0ff */
[----:B------:R-:W-:Y:S02]  /*03b0*/  IADD3 R4, P1, PT, R4, UR6, RZ ;  /* 0x0000000604047c10 */ /* 0x000fe4000ff3e0ff */
[C---:B------:R-:W-:Y:S02]  /*03c0*/  IADD3.X R3, PT, PT, R5.reuse, UR5, RZ, P0, !PT ;  /* 0x0000000505037c10 */ /* 0x040fe400087fe4ff */
[----:B------:R-:W-:-:S03]  /*03d0*/  IADD3.X R5, PT, PT, R5, UR7, RZ, P1, !PT ;  /* 0x0000000705057c10 */ /* 0x000fc60008ffe4ff */
[----:B------:R-:W2:Y:S04]  /*03e0*/  LDG.E R17, desc[UR12][R2.64] ;  /* 0x0000000c02117981 */ /* 0x000ea8000c1e1900 */
[----:B------:R-:W2:Y:S04]  /*03f0*/  LDG.E R18, desc[UR12][R4.64] ;  /* 0x0000000c04127981 */ /* 0x000ea8000c1e1900 */
[----:B------:R-:W3:Y:S04]  /*0400*/  LDG.E R23, desc[UR12][R2.64+0x400] ;  /* 0x0004000c02177981 */ /* 0x000ee8000c1e1900 */
[----:B------:R-:W3:Y:S04]  /*0410*/  LDG.E R16, desc[UR12][R4.64+0x400] ;  /* 0x0004000c04107981 */ /* 0x000ee8000c1e1900 */
[----:B------:R-:W4:Y:S04]  /*0420*/  LDG.E R20, desc[UR12][R2.64+0x800] ;  /* 0x0008000c02147981 */ /* 0x000f28000c1e1900 */
[----:B------:R-:W4:Y:S01]  /*0430*/  LDG.E R19, desc[UR12][R4.64+0x800] ;  /* 0x0008000c04137981 */ /* 0x000f22000c1e1900 */
[----:B------:R-:W-:-:S02]  /*0440*/  PRMT R22, R8, 0x7610, R22 ;  /* 0x0000761008167816 */ /* 0x000fc40000000016 */
[----:B------:R-:W-:Y:S01]  /*0450*/  IADD3 R21, P0, PT, R21, UR8, RZ ;  /* 0x0000000815157c10 */ /* 0x000fe2000ff1e0ff */
[----:B------:R-:W5:Y:S01]  /*0460*/  LDG.E R8, desc[UR12][R2.64+0xc00] ;  /* 0x000c000c02087981 */ /* 0x000f62000c1e1900 */
[----:B------:R-:W-:Y:S02]  /*0470*/  LOP3.LUT P2, RZ, R22, 0xff, RZ, 0xc0, !PT ;  /* 0x000000ff16ff7812 */ /* 0x000fe4000784c0ff */
[----:B------:R-:W-:Y:S02]  /*0480*/  IADD3.X R24, PT, PT, R24, UR9, RZ, P0, !PT ;  /* 0x0000000918187c10 */ /* 0x000fe400087fe4ff */
[----:B------:R-:W-:-:S04]  /*0490*/  ISETP.LT.U32.AND P0, PT, R21, R6, PT ;  /* 0x000000061500720c */ /* 0x000fc80003f01070 */
[----:B------:R-:W-:Y:S02]  /*04a0*/  ISETP.LT.AND.EX P0, PT, R24, R7, PT, P0 ;  /* 0x000000071800720c */ /* 0x000fe40003f01300 */
[CC--:B--2---:R-:W-:Y:S02]  /*04b0*/  ISETP.NE.AND P3, PT, R17.reuse, R18.reuse, P2 ;  /* 0x000000121100720c */ /* 0x0c4fe40001765270 */
[----:B------:R-:W-:Y:S02]  /*04c0*/  ISETP.NE.AND P1, PT, R17, R18, PT ;  /* 0x000000121100720c */ /* 0x000fe40003f25270 */
[----:B------:R-:W5:Y:S01]  /*04d0*/  LDG.E R17, desc[UR12][R4.64+0xc00] ;  /* 0x000c000c04117981 */ /* 0x000f62000c1e1900 */
[----:B------:R-:W-:Y:S02]  /*04e0*/  SEL R18, R21, R6, P0 ;  /* 0x0000000615127207 */ /* 0x000fe40000000000 */
[----:B------:R-:W-:-:S06]  /*04f0*/  @!P2 SEL R22, RZ, 0x1, !P1 ;  /* 0x00000001ff16a807 */ /* 0x000fcc0004800000 */
[----:B------:R-:W-:Y:S01]  /*0500*/  @!P3 SEL R18, R21, R6, !P2 ;  /* 0x000000061512b207 */ /* 0x000fe20005000000 */
[----:B------:R-:W-:Y:S01]  /*0510*/  VIADD R6, R14, 0xfffffd00 ;  /* 0xfffffd000e067836 */ /* 0x000fe20000000000 */
[CC--:B------:R-:W-:Y:S02]  /*0520*/  SEL R21, R24.reuse, R7.reuse, P0 ;  /* 0x0000000718157207 */ /* 0x0c0fe40000000000 */
[----:B------:R-:W-:Y:S02]  /*0530*/  @!P3 SEL R21, R24, R7, !P2 ;  /* 0x000000071815b207 */ /* 0x000fe40005000000 */
[----:B------:R-:W-:Y:S02]  /*0540*/  SHF.R.S32.HI R7, RZ, 0x1f, R6 ;  /* 0x0000001fff077819 */ /* 0x000fe40000011406 */
[----:B------:R-:W-:Y:S02]  /*0550*/  IADD3 R25, P0, P4, R6, UR8, R11 ;  /* 0x0000000806197c10 */ /* 0x000fe4000fc1e00b */
[----:B------:R-:W-:Y:S01]  /*0560*/  SEL R22, R22, 0x1, !P3 ;  /* 0x0000000116167807 */ /* 0x000fe20005800000 */
[----:B------:R-:W2:Y:S01]  /*0570*/  LDG.E R6, desc[UR12][R2.64+0x1000] ;  /* 0x0010000c02067981 */ /* 0x000ea2000c1e1900 */
[----:B------:R-:W-:-:S02]  /*0580*/  IADD3.X R24, PT, PT, R7, UR9, RZ, P0, P4 ;  /* 0x0000000907187c10 */ /* 0x000fc400087e84ff */
[----:B------:R-:W-:Y:S01]  /*0590*/  LOP3.LUT P2, RZ, R22, 0xff, RZ, 0xc0, !PT ;  /* 0x000000ff16ff7812 */ /* 0x000fe2000784c0ff */
[----:B------:R-:W2:Y:S03]  /*05a0*/  LDG.E R7, desc[UR12][R4.64+0x1000] ;  /* 0x0010000c04077981 */ /* 0x000ea6000c1e1900 */
[----:B---3--:R-:W-:Y:S02]  /*05b0*/  ISETP.NE.AND P3, PT, R23, R16, P2 ;  /* 0x000000101700720c */ /* 0x008fe40001765270 */
[----:B------:R-:W-:Y:S02]  /*05c0*/  ISETP.LT.U32.AND P0, PT, R25, R18, PT ;  /* 0x000000121900720c */ /* 0x000fe40003f01070 */
[----:B------:R-:W-:Y:S02]  /*05d0*/  ISETP.NE.AND P1, PT, R23, R16, PT ;  /* 0x000000101700720c */ /* 0x000fe40003f25270 */
[----:B------:R-:W-:-:S03]  /*05e0*/  ISETP.LT.AND.EX P0, PT, R24, R21, PT, P0 ;  /* 0x000000151800720c */ /* 0x000fc60003f01300 */
[----:B------:R-:W-:Y:S02]  /*05f0*/  @!P2 SEL R22, RZ, 0x1, !P1 ;  /* 0x00000001ff16a807 */ /* 0x000fe40004800000 */
[CC--:B------:R-:W-:Y:S02]  /*0600*/  SEL R23, R25.reuse, R18.reuse, P0 ;  /* 0x0000001219177207 */ /* 0x0c0fe40000000000 */
[----:B------:R-:W-:Y:S02]  /*0610*/  @!P3 SEL R23, R25, R18, !P2 ;  /* 0x000000121917b207 */ /* 0x000fe40005000000 */
[-C--:B------:R-:W-:Y:S02]  /*0620*/  SEL R18, R24, R21.reuse, P0 ;  /* 0x0000001518127207 */ /* 0x080fe40000000000 */
[----:B------:R-:W-:Y:S02]  /*0630*/  SEL R16, R22, 0x1, !P3 ;  /* 0x0000000116107807 */ /* 0x000fe40005800000 */
[----:B------:R-:W-:Y:S01]  /*0640*/  @!P3 SEL R18, R24, R21, !P2 ;  /* 0x000000151812b207 */ /* 0x000fe20005000000 */
[----:B------:R-:W3:Y:S04]  /*0650*/  LDG.E R22, desc[UR12][R2.64+0x1400] ;  /* 0x0014000c02167981 */ /* 0x000ee8000c1e1900 */
[----:B------:R-:W3:Y:S01]  /*0660*/  LDG.E R21, desc[UR12][R4.64+0x1400] ;  /* 0x0014000c04157981 */ /* 0x000ee2000c1e1900 */
[----:B------:R-:W-:Y:S01]  /*0670*/  LOP3.LUT P1, RZ, R16, 0xff, RZ, 0xc0, !PT ;  /* 0x000000ff10ff7812 */ /* 0x000fe2000782c0ff */
[----:B------:R-:W-:Y:S01]  /*0680*/  VIADD R24, R14, 0xfffffe00 ;  /* 0xfffffe000e187836 */ /* 0x000fe20000000000 */
[----:B----4-:R-:W-:-:S02]  /*0690*/  ISETP.NE.AND P2, PT, R20, R19, PT ;  /* 0x000000131400720c */ /* 0x010fc40003f45270 */
[----:B------:R-:W-:Y:S02]  /*06a0*/  ISETP.NE.AND P3, PT, R20, R19, P1 ;  /* 0x000000131400720c */ /* 0x000fe40000f65270 */
[----:B------:R-:W-:Y:S01]  /*06b0*/  SHF.R.S32.HI R27, RZ, 0x1f, R24 ;  /* 0x0000001fff1b7819 */ /* 0x000fe20000011418 */
[----:B------:R-:W4:Y:S01]  /*06c0*/  LDG.E R19, desc[UR12][R2.64+0x1800] ;  /* 0x0018000c02137981 */ /* 0x000f22000c1e1900 */
[----:B------:R-:W-:-:S03]  /*06d0*/  IADD3 R24, P0, P4, R24, UR8, R11 ;  /* 0x0000000818187c10 */ /* 0x000fc6000fc1e00b */
[----:B------:R-:W4:Y:S01]  /*06e0*/  LDG.E R20, desc[UR12][R4.64+0x1800] ;  /* 0x0018000c04147981 */ /* 0x000f22000c1e1900 */
[----:B------:R-:W-:Y:S02]  /*06f0*/  IADD3.X R27, PT, PT, R27, UR9, RZ, P0, P4 ;  /* 0x000000091b1b7c10 */ /* 0x000fe400087e84ff */
[----:B------:R-:W-:-:S04]  /*0700*/  ISETP.LT.U32.AND P0, PT, R24, R23, PT ;  /* 0x000000171800720c */ /* 0x000fc80003f01070 */
[----:B------:R-:W-:-:S04]  /*0710*/  ISETP.LT.AND.EX P0, PT, R27, R18, PT, P0 ;  /* 0x000000121b00720c */ /* 0x000fc80003f01300 */
[CC--:B------:R-:W-:Y:S02]  /*0720*/  SEL R25, R24.reuse, R23.reuse, P0 ;  /* 0x0000001718197207 */ /* 0x0c0fe40000000000 */
[----:B------:R-:W-:Y:S02]  /*0730*/  @!P3 SEL R25, R24, R23, !P1 ;  /* 0x000000171819b207 */ /* 0x000fe40004800000 */
[----:B------:R-:W4:Y:S04]  /*0740*/  LDG.E R23, desc[UR12][R2.64+0x1c00] ;  /* 0x001c000c02177981 */ /* 0x000f28000c1e1900 */
[----:B------:R0:W4:Y:S01]  /*0750*/  LDG.E R24, desc[UR12][R4.64+0x1c00] ;  /* 0x001c000c04187981 */ /* 0x000122000c1e1900 */
[----:B------:R-:W-:-:S04]  /*0760*/  @!P1 SEL R16, RZ, 0x1, !P2 ;  /* 0x00000001ff109807 */ /* 0x000fc80005000000 */
[----:B------:R-:W-:-:S04]  /*0770*/  SEL R28, R16, 0x1, !P3 ;  /* 0x00000001101c7807 */ /* 0x000fc80005800000 */
[----:B------:R-:W-:Y:S02]  /*0780*/  LOP3.LUT P2, RZ, R28, 0xff, RZ, 0xc0, !PT ;  /* 0x000000ff1cff7812 */ /* 0x000fe4000784c0ff */
[CC--:B------:R-:W-:Y:S02]  /*0790*/  SEL R16, R27.reuse, R18.reuse, P0 ;  /* 0x000000121b107207 */ /* 0x0c0fe40000000000 */
[----:B------:R-:W-:Y:S01]  /*07a0*/  @!P3 SEL R16, R27, R18, !P1 ;  /* 0x000000121b10b207 */ /* 0x000fe20004800000 */
[----:B------:R-:W-:-:S05]  /*07b0*/  VIADD R18, R14, 0xffffff00 ;  /* 0xffffff000e127836 */ /* 0x000fca0000000000 */
[----:B------:R-:W-:Y:S02]  /*07c0*/  SHF.R.S32.HI R27, RZ, 0x1f, R18 ;  /* 0x0000001fff1b7819 */ /* 0x000fe40000011412 */
[----:B------:R-:W-:-:S04]  /*07d0*/  IADD3 R18, P1, P4, R18, UR8, R11 ;  /* 0x0000000812127c10 */ /* 0x000fc8000fc3e00b */
[----:B------:R-:W-:Y:S02]  /*07e0*/  IADD3.X R27, PT, PT, R27, UR9, RZ, P1, P4 ;  /* 0x000000091b1b7c10 */ /* 0x000fe40008fe84ff */
[----:B0-----:R-:W-:Y:S01]  /*07f0*/  SHF.R.S32.HI R4, RZ, 0x1f, R14 ;  /* 0x0000001fff047819 */ /* 0x001fe2000001140e */
[----:B------:R-:W-:Y:S01]  /*0800*/  VIADD R15, R15, 0x8 ;  /* 0x000000080f0f7836 */ /* 0x000fe20000000000 */
[CC--:B-----5:R-:W-:Y:S02]  /*0810*/  ISETP.NE.AND P0, PT, R8.reuse, R17.reuse, PT ;  /* 0x000000110800720c */ /* 0x0e0fe40003f05270 */
[----:B------:R-:W-:Y:S02]  /*0820*/  ISETP.NE.AND P3, PT, R8, R17, P2 ;  /* 0x000000110800720c */ /* 0x000fe40001765270 */
[----:B------:R-:W-:-:S04]  /*0830*/  @!P2 SEL R28, RZ, 0x1, !P0 ;  /* 0x00000001ff1ca807 */ /* 0x000fc80004000000 */
[----:B------:R-:W-:Y:S02]  /*0840*/  SEL R28, R28, 0x1, !P3 ;  /* 0x000000011c1c7807 */ /* 0x000fe40005800000 */
[----:B------:R-:W-:Y:S02]  /*0850*/  ISETP.LT.U32.AND P0, PT, R18, R25, PT ;  /* 0x000000191200720c */ /* 0x000fe40003f01070 */
[----:B------:R-:W-:Y:S02]  /*0860*/  LOP3.LUT P1, RZ, R28, 0xff, RZ, 0xc0, !PT ;  /* 0x000000ff1cff7812 */ /* 0x000fe4000782c0ff */
[----:B------:R-:W-:-:S04]  /*0870*/  ISETP.LT.AND.EX P0, PT, R27, R16, PT, P0 ;  /* 0x000000101b00720c */ /* 0x000fc80003f01300 */
[----:B------:R-:W-:Y:S02]  /*0880*/  SEL R3, R18, R25, P0 ;  /* 0x0000001912037207 */ /* 0x000fe40000000000 */
[CC--:B------:R-:W-:Y:S02]  /*0890*/  SEL R2, R27.reuse, R16.reuse, P0 ;  /* 0x000000101b027207 */ /* 0x0c0fe40000000000 */
[----:B--2---:R-:W-:Y:S02]  /*08a0*/  ISETP.NE.AND P0, PT, R6, R7, PT ;  /* 0x000000070600720c */ /* 0x004fe40003f05270 */
[----:B------:R-:W-:Y:S02]  /*08b0*/  @!P3 SEL R3, R18, R25, !P2 ;  /* 0x000000191203b207 */ /* 0x000fe40005000000 */
[----:B------:R-:W-:Y:S02]  /*08c0*/  @!P3 SEL R2, R27, R16, !P2 ;  /* 0x000000101b02b207 */ /* 0x000fe40005000000 */
[----:B------:R-:W-:-:S02]  /*08d0*/  ISETP.NE.AND P3, PT, R6, R7, P1 ;  /* 0x000000070600720c */ /* 0x000fc40000f65270 */
[----:B------:R-:W-:Y:S02]  /*08e0*/  @!P1 SEL R28, RZ, 0x1, !P0 ;  /* 0x00000001ff1c9807 */ /* 0x000fe40004000000 */
[----:B------:R-:W-:Y:S02]  /*08f0*/  IADD3 R8, P4, P5, R14, UR8, R11 ;  /* 0x000000080e087c10 */ /* 0x000fe4000fd9e00b */
[----:B------:R-:W-:Y:S02]  /*0900*/  SEL R28, R28, 0x1, !P3 ;  /* 0x000000011c1c7807 */ /* 0x000fe40005800000 */
[----:B------:R-:W-:Y:S02]  /*0910*/  IADD3.X R17, PT, PT, R4, UR9, RZ, P4, P5 ;  /* 0x0000000904117c10 */ /* 0x000fe4000a7ea4ff */
[----:B------:R-:W-:Y:S02]  /*0920*/  ISETP.LT.U32.AND P0, PT, R8, R3, PT ;  /* 0x000000030800720c */ /* 0x000fe40003f01070 */
[----:B------:R-:W-:-:S02]  /*0930*/  LOP3.LUT P2, RZ, R28, 0xff, RZ, 0xc0, !PT ;  /* 0x000000ff1cff7812 */ /* 0x000fc4000784c0ff */
[----:B------:R-:W-:Y:S01]  /*0940*/  ISETP.LT.AND.EX P0, PT, R17, R2, PT, P0 ;  /* 0x000000021100720c */ /* 0x000fe20003f01300 */
[----:B------:R-:W-:-:S03]  /*0950*/  VIADD R6, R14, 0x100 ;  /* 0x000001000e067836 */ /* 0x000fc60000000000 */
[----:B------:R-:W-:Y:S02]  /*0960*/  SEL R4, R8, R3, P0 ;  /* 0x0000000308047207 */ /* 0x000fe40000000000 */
[CC--:B------:R-:W-:Y:S02]  /*0970*/  SEL R5, R17.reuse, R2.reuse, P0 ;  /* 0x0000000211057207 */ /* 0x0c0fe40000000000 */
[----:B---3--:R-:W-:Y:S02]  /*0980*/  ISETP.NE.AND P0, PT, R22, R21, PT ;  /* 0x000000151600720c */ /* 0x008fe40003f05270 */
[----:B------:R-:W-:Y:S02]  /*0990*/  @!P3 SEL R4, R8, R3, !P1 ;  /* 0x000000030804b207 */ /* 0x000fe40004800000 */
[----:B------:R-:W-:Y:S02]  /*09a0*/  @!P3 SEL R5, R17, R2, !P1 ;  /* 0x000000021105b207 */ /* 0x000fe40004800000 */
[----:B------:R-:W-:-:S02]  /*09b0*/  ISETP.NE.AND P3, PT, R22, R21, P2 ;  /* 0x000000151600720c */ /* 0x000fc40001765270 */
[----:B------:R-:W-:Y:S02]  /*09c0*/  @!P2 SEL R28, RZ, 0x1, !P0 ;  /* 0x00000001ff1ca807 */ /* 0x000fe40004000000 */
[----:B------:R-:W-:Y:S02]  /*09d0*/  SHF.R.S32.HI R3, RZ, 0x1f, R6 ;  /* 0x0000001fff037819 */ /* 0x000fe40000011406 */
[----:B------:R-:W-:Y:S02]  /*09e0*/  IADD3 R7, P4, P5, R6, UR8, R11 ;  /* 0x0000000806077c10 */ /* 0x000fe4000fd9e00b */
[----:B------:R-:W-:Y:S02]  /*09f0*/  SEL R28, R28, 0x1, !P3 ;  /* 0x000000011c1c7807 */ /* 0x000fe40005800000 */
[----:B------:R-:W-:Y:S02]  /*0a00*/  IADD3.X R8, PT, PT, R3, UR9, RZ, P4, P5 ;  /* 0x0000000903087c10 */ /* 0x000fe4000a7ea4ff */
[----:B------:R-:W-:-:S02]  /*0a10*/  ISETP.LT.U32.AND P0, PT, R7, R4, PT ;  /* 0x000000040700720c */ /* 0x000fc40003f01070 */
[----:B------:R-:W-:Y:S01]  /*0a20*/  LOP3.LUT P1, RZ, R28, 0xff, RZ, 0xc0, !PT ;  /* 0x000000ff1cff7812 */ /* 0x000fe2000782c0ff */
[----:B------:R-:W-:Y:S01]  /*0a30*/  VIADD R6, R14, 0x200 ;  /* 0x000002000e067836 */ /* 0x000fe20000000000 */
[----:B------:R-:W-:-:S04]  /*0a40*/  ISETP.LT.AND.EX P0, PT, R8, R5, PT, P0 ;  /* 0x000000050800720c */ /* 0x000fc80003f01300 */
[CC--:B------:R-:W-:Y:S02]  /*0a50*/  SEL R2, R7.reuse, R4.reuse, P0 ;  /* 0x0000000407027207 */ /* 0x0c0fe40000000000 */
[-C--:B------:R-:W-:Y:S02]  /*0a60*/  SEL R3, R8, R5.reuse, P0 ;  /* 0x0000000508037207 */ /* 0x080fe40000000000 */
[----:B------:R-:W-:Y:S02]  /*0a70*/  @!P3 SEL R2, R7, R4, !P2 ;  /* 0x000000040702b207 */ /* 0x000fe40005000000 */
[----:B------:R-:W-:Y:S02]  /*0a80*/  SHF.R.S32.HI R4, RZ, 0x1f, R6 ;  /* 0x0000001fff047819 */ /* 0x000fe40000011406 */
[----:B------:R-:W-:Y:S02]  /*0a90*/  IADD3 R7, P0, P4, R6, UR8, R11 ;  /* 0x0000000806077c10 */ /* 0x000fe4000fc1e00b */
[----:B------:R-:W-:-:S02]  /*0aa0*/  @!P3 SEL R3, R8, R5, !P2 ;  /* 0x000000050803b207 */ /* 0x000fc40005000000 */
[CC--:B----4-:R-:W-:Y:S02]  /*0ab0*/  ISETP.NE.AND P2, PT, R19.reuse, R20.reuse, PT ;  /* 0x000000141300720c */ /* 0x0d0fe40003f45270 */
[----:B------:R-:W-:Y:S02]  /*0ac0*/  ISETP.NE.AND P3, PT, R19, R20, P1 ;  /* 0x000000141300720c */ /* 0x000fe40000f65270 */
[----:B------:R-:W-:Y:S01]  /*0ad0*/  IADD3.X R6, PT, PT, R4, UR9, RZ, P0, P4 ;  /* 0x0000000904067c10 */ /* 0x000fe200087e84ff */
[----:B------:R-:W-:Y:S01]  /*0ae0*/  VIADD R4, R14, 0x300 ;  /* 0x000003000e047836 */ /* 0x000fe20000000000 */
[----:B------:R-:W-:Y:S02]  /*0af0*/  @!P1 SEL R28, RZ, 0x1, !P2 ;  /* 0x00000001ff1c9807 */ /* 0x000fe40005000000 */
[----:B------:R-:W-:Y:S02]  /*0b00*/  ISETP.LT.U32.AND P0, PT, R7, R2, PT ;  /* 0x000000020700720c */ /* 0x000fe40003f01070 */
[----:B------:R-:W-:-:S02]  /*0b10*/  SHF.R.S32.HI R5, RZ, 0x1f, R4 ;  /* 0x0000001fff057819 */ /* 0x000fc40000011404 */
[----:B------:R-:W-:Y:S02]  /*0b20*/  SEL R28, R28, 0x1, !P3 ;  /* 0x000000011c1c7807 */ /* 0x000fe40005800000 */
[----:B------:R-:W-:Y:S02]  /*0b30*/  IADD3 R4, P4, P5, R4, UR8, R11 ;  /* 0x0000000804047c10 */ /* 0x000fe4000fd9e00b */
[----:B------:R-:W-:Y:S02]  /*0b40*/  ISETP.LT.AND.EX P0, PT, R6, R3, PT, P0 ;  /* 0x000000030600720c */ /* 0x000fe40003f01300 */
[----:B------:R-:W-:Y:S02]  /*0b50*/  LOP3.LUT P2, RZ, R28, 0xff, RZ, 0xc0, !PT ;  /* 0x000000ff1cff7812 */ /* 0x000fe4000784c0ff */
[----:B------:R-:W-:Y:S02]  /*0b60*/  IADD3.X R5, PT, PT, R5, UR9, RZ, P4, P5 ;  /* 0x0000000905057c10 */ /* 0x000fe4000a7ea4ff */
[----:B------:R-:W-:-:S02]  /*0b70*/  SEL R17, R7, R2, P0 ;  /* 0x0000000207117207 */ /* 0x000fc40000000000 */
[CC--:B------:R-:W-:Y:S02]  /*0b80*/  SEL R16, R6.reuse, R3.reuse, P0 ;  /* 0x0000000306107207 */ /* 0x0c0fe40000000000 */
[----:B------:R-:W-:Y:S02]  /*0b90*/  ISETP.NE.AND P4, PT, R15, RZ, PT ;  /* 0x000000ff0f00720c */ /* 0x000fe40003f85270 */
[----:B------:R-:W-:Y:S02]  /*0ba0*/  @!P3 SEL R17, R7, R2, !P1 ;  /* 0x000000020711b207 */ /* 0x000fe40004800000 */
[----:B------:R-:W-:Y:S02]  /*0bb0*/  @!P3 SEL R16, R6, R3, !P1 ;  /* 0x000000030610b207 */ /* 0x000fe40004800000 */
[----:B------:R-:W-:Y:S02]  /*0bc0*/  ISETP.NE.AND P3, PT, R23, R24, P2 ;  /* 0x000000181700720c */ /* 0x000fe40001765270 */
[----:B------:R-:W-:-:S02]  /*0bd0*/  ISETP.LT.U32.AND P0, PT, R4, R17, PT ;  /* 0x000000110400720c */ /* 0x000fc40003f01070 */
[----:B------:R-:W-:Y:S02]  /*0be0*/  ISETP.NE.AND P1, PT, R23, R24, PT ;  /* 0x000000181700720c */ /* 0x000fe40003f25270 */
[CC--:B------:R-:W-:Y:S02]  /*0bf0*/  ISETP.LT.AND.EX P0, PT, R5.reuse, R16.reuse, PT, P0 ;  /* 0x000000100500720c */ /* 0x0c0fe40003f01300 */
[----:B------:R-:W-:Y:S01]  /*0c00*/  @!P2 SEL R28, RZ, 0x1, !P1 ;  /* 0x00000001ff1ca807 */ /* 0x000fe20004800000 */
[----:B------:R-:W-:Y:S01]  /*0c10*/  VIADD R14, R14, 0x800 ;  /* 0x000008000e0e7836 */ /* 0x000fe20000000000 */
[----:B------:R-:W-:Y:S02]  /*0c20*/  SEL R6, R4, R17, P0 ;  /* 0x0000001104067207 */ /* 0x000fe40000000000 */
[----:B------:R-:W-:Y:S02]  /*0c30*/  SEL R7, R5, R16, P0 ;  /* 0x0000001005077207 */ /* 0x000fe40000000000 */
[----:B------:R-:W-:-:S02]  /*0c40*/  SEL R8, R28, 0x1, !P3 ;  /* 0x000000011c087807 */ /* 0x000fc40005800000 */
[----:B------:R-:W-:Y:S02]  /*0c50*/  @!P3 SEL R6, R4, R17, !P2 ;  /* 0x000000110406b207 */ /* 0x000fe40005000000 */
[----:B------:R-:W-:Y:S01]  /*0c60*/  @!P3 SEL R7, R5, R16, !P2 ;  /* 0x000000100507b207 */ /* 0x000fe20005000000 */
[----:B------:R-:W-:Y:S06]  /*0c70*/  @P4 BRA `(.L_x_75) ;  /* 0xfffffff400b44947 */ /* 0x000fec000383ffff */
[----:B------:R-:W-:Y:S05]  /*0c80*/  BSYNC.RECONVERGENT B3 ;  /* 0x0000000000037941 */ /* 0x000fea0003800200 */
.L_x_74:
[----:B------:R-:W-:-:S07]  /*0c90*/  VIADD R14, R14, 0xfffffc00 ;  /* 0xfffffc000e0e7836 */ /* 0x000fce0000000000 */
.L_x_73:
[----:B------:R-:W-:Y:S05]  /*0ca0*/  BSYNC.RECONVERGENT B2 ;  /* 0x0000000000027941 */ /* 0x000fea0003800200 */
.L_x_72:
[----:B------:R-:W-:-:S13]  /*0cb0*/  ISETP.NE.AND P0, PT, R26, RZ, PT ;  /* 0x000000ff1a00720c */ /* 0x000fda0003f05270 */
[----:B------:R-:W-:Y:S05]  /*0cc0*/  @!P0 BRA `(.L_x_71) ;  /* 0x00000008007c8947 */ /* 0x000fea0003800000 */
[----:B------:R-:W-:Y:S01]  /*0cd0*/  ISETP.GE.U32.AND P0, PT, R26, 0x4, PT ;  /* 0x000000041a00780c */ /* 0x000fe20003f06070 */
[----:B------:R-:W-:Y:S01]  /*0ce0*/  BSSY.RECONVERGENT B2, `(.L_x_76) ;  /* 0x0000050000027945 */ /* 0x000fe20003800200 */
[----:B------:R-:W-:-:S11]  /*0cf0*/  LOP3.LUT P1, R13, R13, 0x3, RZ, 0xc0, !PT ;  /* 0x000000030d0d7812 */ /* 0x000fd6000782c0ff */
[----:B------:R-:W-:Y:S05]  /*0d00*/  @!P0 BRA `(.L_x_77) ;  /* 0x0000000400348947 */ /* 0x000fea0003800000 */
[----:B------:R-:W0:Y:S01]  /*0d10*/  LDCU.128 UR16, c[0x0][0x380] ;  /* 0x00007000ff1077ac */ /* 0x000e220008000c00 */
[----:B------:R-:W-:Y:S01]  /*0d20*/  IADD3 R23, P0, PT, R11, R14, RZ ;  /* 0x0000000e0b177210 */ /* 0x000fe20007f1e0ff */
[----:B------:R-:W1:Y:S03]  /*0d30*/  LDCU.64 UR10, c[0x0][0x3a0] ;  /* 0x00007400ff0a77ac */ /* 0x000e660008000a00 */
[----:B------:R-:W-:Y:S01]  /*0d40*/  LEA.HI.X.SX32 R24, R14, RZ, 0x1, P0 ;  /* 0x000000ff0e187211 */ /* 0x000fe200000f0eff */
[----:B------:R-:W-:-:S03]  /*0d50*/  IMAD.SHL.U32 R2, R23, 0x4, RZ ;  /* 0x0000000417027824 */ /* 0x000fc600078e00ff */
[----:B------:R-:W-:Y:S02]  /*0d60*/  SHF.L.U64.HI R3, R23, 0x2, R24 ;  /* 0x0000000217037819 */ /* 0x000fe40000010218 */
[C---:B0-----:R-:W-:Y:S02]  /*0d70*/  IADD3 R4, P0, PT, R2.reuse, UR16, RZ ;  /* 0x0000001002047c10 */ /* 0x041fe4000ff1e0ff */
        /* <DEDUP_REMOVED lines=8> */
[----:B------:R-:W4:Y:S04]  /*0e00*/  LDG.E R18, desc[UR12][R2.64+0x800] ;  /* 0x0008000c02127981 */ /* 0x000f28000c1e1900 */
[----:B------:R0:W5:Y:S04]  /*0e10*/  LDG.E R15, desc[UR12][R4.64+0xc00] ;  /* 0x000c000c040f7981 */ /* 0x000168000c1e1900 */
[----:B------:R0:W5:Y:S01]  /*0e20*/  LDG.E R16, desc[UR12][R2.64+0xc00] ;  /* 0x000c000c02107981 */ /* 0x000162000c1e1900 */
[----:B------:R-:W-:-:S02]  /*0e30*/  LOP3.LUT P3, RZ, R8, 0xff, RZ, 0xc0, !PT ;  /* 0x000000ff08ff7812 */ /* 0x000fc4000786c0ff */
[----:B-1----:R-:W-:Y:S01]  /*0e40*/  IADD3 R23, P2, PT, R23, UR10, RZ ;  /* 0x0000000a17177c10 */ /* 0x002fe2000ff5e0ff */
[----:B0-----:R-:W-:-:S03]  /*0e50*/  VIADD R4, R14, 0x100 ;  /* 0x000001000e047836 */ /* 0x001fc60000000000 */
[----:B------:R-:W-:Y:S02]  /*0e60*/  IADD3.X R24, PT, PT, R24, UR11, RZ, P2, !PT ;  /* 0x0000000b18187c10 */ /* 0x000fe400097fe4ff */
[----:B------:R-:W-:Y:S02]  /*0e70*/  SHF.R.S32.HI R3, RZ, 0x1f, R4 ;  /* 0x0000001fff037819 */ /* 0x000fe40000011404 */
[CC--:B--2---:R-:W-:Y:S02]  /*0e80*/  ISETP.NE.AND P0, PT, R21.reuse, R22.reuse, PT ;  /* 0x000000161500720c */ /* 0x0c4fe40003f05270 */
[----:B------:R-:W-:Y:S02]  /*0e90*/  ISETP.NE.AND P4, PT, R21, R22, P3 ;  /* 0x000000161500720c */ /* 0x000fe40001f85270 */
[----:B------:R-:W-:Y:S02]  /*0ea0*/  @!P3 SEL R8, RZ, 0x1, !P0 ;  /* 0x00000001ff08b807 */ /* 0x000fe40004000000 */
[----:B------:R-:W-:-:S02]  /*0eb0*/  ISETP.LT.U32.AND P0, PT, R23, R6, PT ;  /* 0x000000061700720c */ /* 0x000fc40003f01070 */
[----:B------:R-:W-:Y:S02]  /*0ec0*/  SEL R8, R8, 0x1, !P4 ;  /* 0x0000000108087807 */ /* 0x000fe40006000000 */
[-C--:B------:R-:W-:Y:S02]  /*0ed0*/  ISETP.LT.AND.EX P0, PT, R24, R7.reuse, PT, P0 ;  /* 0x000000071800720c */ /* 0x080fe40003f01300 */
[----:B------:R-:W-:Y:S02]  /*0ee0*/  LOP3.LUT P2, RZ, R8, 0xff, RZ, 0xc0, !PT ;  /* 0x000000ff08ff7812 */ /* 0x000fe4000784c0ff */
[CC--:B------:R-:W-:Y:S02]  /*0ef0*/  SEL R22, R23.reuse, R6.reuse, P0 ;  /* 0x0000000617167207 */ /* 0x0c0fe40000000000 */
[----:B------:R-:W-:Y:S02]  /*0f00*/  SEL R2, R24, R7, P0 ;  /* 0x0000000718027207 */ /* 0x000fe40000000000 */
[----:B------:R-:W-:-:S02]  /*0f10*/  @!P4 SEL R22, R23, R6, !P3 ;  /* 0x000000061716c207 */ /* 0x000fc40005800000 */
[----:B------:R-:W-:Y:S02]  /*0f20*/  @!P4 SEL R2, R24, R7, !P3 ;  /* 0x000000071802c207 */ /* 0x000fe40005800000 */
[CC--:B---3--:R-:W-:Y:S02]  /*0f30*/  ISETP.NE.AND P3, PT, R20.reuse, R19.reuse, PT ;  /* 0x000000131400720c */ /* 0x0c8fe40003f65270 */
[----:B------:R-:W-:Y:S02]  /*0f40*/  ISETP.NE.AND P4, PT, R20, R19, P2 ;  /* 0x000000131400720c */ /* 0x000fe40001785270 */
[----:B------:R-:W-:Y:S02]  /*0f50*/  @!P2 SEL R8, RZ, 0x1, !P3 ;  /* 0x00000001ff08a807 */ /* 0x000fe40005800000 */
[----:B------:R-:W-:Y:S01]  /*0f60*/  IADD3 R5, P5, P0, R4, UR10, R11 ;  /* 0x0000000a04057c10 */ /* 0x000fe2000f8be00b */
[----:B------:R-:W-:Y:S01]  /*0f70*/  VIADD R4, R14, 0x200 ;  /* 0x000002000e047836 */ /* 0x000fe20000000000 */
[----:B------:R-:W-:-:S02]  /*0f80*/  SEL R8, R8, 0x1, !P4 ;  /* 0x0000000108087807 */ /* 0x000fc40006000000 */
[----:B------:R-:W-:Y:S02]  /*0f90*/  IADD3.X R7, PT, PT, R3, UR11, RZ, P5, P0 ;  /* 0x0000000b03077c10 */ /* 0x000fe4000afe04ff */
[----:B------:R-:W-:Y:S02]  /*0fa0*/  ISETP.LT.U32.AND P0, PT, R5, R22, PT ;  /* 0x000000160500720c */ /* 0x000fe40003f01070 */
[----:B------:R-:W-:Y:S02]  /*0fb0*/  LOP3.LUT P3, RZ, R8, 0xff, RZ, 0xc0, !PT ;  /* 0x000000ff08ff7812 */ /* 0x000fe4000786c0ff */
[----:B------:R-:W-:Y:S02]  /*0fc0*/  ISETP.LT.AND.EX P0, PT, R7, R2, PT, P0 ;  /* 0x000000020700720c */ /* 0x000fe40003f01300 */
[----:B------:R-:W-:Y:S02]  /*0fd0*/  SHF.R.S32.HI R3, RZ, 0x1f, R4 ;  /* 0x0000001fff037819 */ /* 0x000fe40000011404 */
[----:B------:R-:W-:-:S02]  /*0fe0*/  SEL R19, R5, R22, P0 ;  /* 0x0000001605137207 */ /* 0x000fc40000000000 */
[----:B------:R-:W-:Y:S02]  /*0ff0*/  SEL R20, R7, R2, P0 ;  /* 0x0000000207147207 */ /* 0x000fe40000000000 */
[----:B------:R-:W-:Y:S02]  /*1000*/  @!P4 SEL R19, R5, R22, !P2 ;  /* 0x000000160513c207 */ /* 0x000fe40005000000 */
[----:B------:R-:W-:Y:S01]  /*1010*/  @!P4 SEL R20, R7, R2, !P2 ;  /* 0x000000020714c207 */ /* 0x000fe20005000000 */
[C---:B------:R-:W-:Y:S01]  /*1020*/  VIADD R2, R14.reuse, 0x300 ;  /* 0x000003000e027836 */ /* 0x040fe20000000000 */
[CC--:B----4-:R-:W-:Y:S01]  /*1030*/  ISETP.NE.AND P4, PT, R17.reuse, R18.reuse, PT ;  /* 0x000000121100720c */ /* 0x0d0fe20003f85270 */
[----:B------:R-:W-:Y:S01]  /*1040*/  VIADD R14, R14, 0x400 ;  /* 0x000004000e0e7836 */ /* 0x000fe20000000000 */
[----:B------:R-:W-:Y:S02]  /*1050*/  IADD3 R6, P5, P0, R4, UR10, R11 ;  /* 0x0000000a04067c10 */ /* 0x000fe4000f8be00b */
[----:B------:R-:W-:-:S02]  /*1060*/  ISETP.NE.AND P2, PT, R17, R18, P3 ;  /* 0x000000121100720c */ /* 0x000fc40001f45270 */
[----:B------:R-:W-:Y:S02]  /*1070*/  @!P3 SEL R8, RZ, 0x1, !P4 ;  /* 0x00000001ff08b807 */ /* 0x000fe40006000000 */
[----:B------:R-:W-:Y:S02]  /*1080*/  IADD3.X R7, PT, PT, R3, UR11, RZ, P5, P0 ;  /* 0x0000000b03077c10 */ /* 0x000fe4000afe04ff */
[----:B------:R-:W-:Y:S02]  /*1090*/  ISETP.LT.U32.AND P0, PT, R6, R19, PT ;  /* 0x000000130600720c */ /* 0x000fe40003f01070 */
[----:B------:R-:W-:Y:S02]  /*10a0*/  SEL R8, R8, 0x1, !P2 ;  /* 0x0000000108087807 */ /* 0x000fe40005000000 */
[----:B------:R-:W-:Y:S02]  /*10b0*/  ISETP.LT.AND.EX P0, PT, R7, R20, PT, P0 ;  /* 0x000000140700720c */ /* 0x000fe40003f01300 */
[----:B------:R-:W-:-:S02]  /*10c0*/  LOP3.LUT P4, RZ, R8, 0xff, RZ, 0xc0, !PT ;  /* 0x000000ff08ff7812 */ /* 0x000fc4000788c0ff */
[CC--:B------:R-:W-:Y:S02]  /*10d0*/  SEL R5, R6.reuse, R19.reuse, P0 ;  /* 0x0000001306057207 */ /* 0x0c0fe40000000000 */
[CC--:B------:R-:W-:Y:S02]  /*10e0*/  SEL R4, R7.reuse, R20.reuse, P0 ;  /* 0x0000001407047207 */ /* 0x0c0fe40000000000 */
[----:B------:R-:W-:Y:S02]  /*10f0*/  SHF.R.S32.HI R3, RZ, 0x1f, R2 ;  /* 0x0000001fff037819 */ /* 0x000fe40000011402 */
[----:B------:R-:W-:Y:S02]  /*1100*/  @!P2 SEL R5, R6, R19, !P3 ;  /* 0x000000130605a207 */ /* 0x000fe40005800000 */
[----:B------:R-:W-:Y:S02]  /*1110*/  @!P2 SEL R4, R7, R20, !P3 ;  /* 0x000000140704a207 */ /* 0x000fe40005800000 */
[----:B------:R-:W-:-:S02]  /*1120*/  IADD3 R2, P5, P6, R2, UR10, R11 ;  /* 0x0000000a02027c10 */ /* 0x000fc4000febe00b */
[-C--:B-----5:R-:W-:Y:S02]  /*1130*/  ISETP.NE.AND P3, PT, R15, R16.reuse, P4 ;  /* 0x000000100f00720c */ /* 0x0a0fe40002765270 */
[----:B------:R-:W-:Y:S02]  /*1140*/  IADD3.X R3, PT, PT, R3, UR11, RZ, P5, P6 ;  /* 0x0000000b03037c10 */ /* 0x000fe4000afec4ff */
[----:B------:R-:W-:Y:S02]  /*1150*/  ISETP.LT.U32.AND P0, PT, R2, R5, PT ;  /* 0x000000050200720c */ /* 0x000fe40003f01070 */
[----:B------:R-:W-:Y:S02]  /*1160*/  ISETP.NE.AND P2, PT, R15, R16, PT ;  /* 0x000000100f00720c */ /* 0x000fe40003f45270 */
[----:B------:R-:W-:Y:S02]  /*1170*/  ISETP.LT.AND.EX P0, PT, R3, R4, PT, P0 ;  /* 0x000000040300720c */ /* 0x000fe40003f01300 */
[----:B------:R-:W-:-:S02]  /*1180*/  @!P4 SEL R8, RZ, 0x1, !P2 ;  /* 0x00000001ff08c807 */ /* 0x000fc40005000000 */
[-C--:B------:R-:W-:Y:S02]  /*1190*/  SEL R6, R2, R5.reuse, P0 ;  /* 0x0000000502067207 */ /* 0x080fe40000000000 */
[CC--:B------:R-:W-:Y:S02]  /*11a0*/  SEL R7, R3.reuse, R4.reuse, P0 ;  /* 0x0000000403077207 */ /* 0x0c0fe40000000000 */
[----:B------:R-:W-:Y:S02]  /*11b0*/  SEL R8, R8, 0x1, !P3 ;  /* 0x0000000108087807 */ /* 0x000fe40005800000 */
[----:B------:R-:W-:Y:S02]  /*11c0*/  @!P3 SEL R6, R2, R5, !P4 ;  /* 0x000000050206b207 */ /* 0x000fe40006000000 */
[----:B------:R-:W-:-:S07]  /*11d0*/  @!P3 SEL R7, R3, R4, !P4 ;  /* 0x000000040307b207 */ /* 0x000fce0006000000 */
.L_x_77:
[----:B------:R-:W-:Y:S05]  /*11e0*/  BSYNC.RECONVERGENT B2 ;  /* 0x0000000000027941 */ /* 0x000fea0003800200 */
.L_x_76:
[----:B------:R-:W-:Y:S05]  /*11f0*/  @!P1 BRA `(.L_x_71) ;  /* 0x0000000400309947 */ /* 0x000fea0003800000 */
[----:B------:R-:W-:Y:S01]  /*1200*/  ISETP.NE.AND P0, PT, R13, 0x1, PT ;  /* 0x000000010d00780c */ /* 0x000fe20003f05270 */
[----:B------:R-:W-:Y:S01]  /*1210*/  BSSY.RECONVERGENT B2, `(.L_x_78) ;  /* 0x000002e000027945 */ /* 0x000fe20003800200 */
[----:B------:R-:W-:-:S11]  /*1220*/  LOP3.LUT P1, RZ, R12, 0x100, RZ, 0xc0, !PT ;  /* 0x000001000cff7812 */ /* 0x000fd6000782c0ff */
        /* <DEDUP_REMOVED lines=13> */
[----:B------:R0:W3:Y:S04]  /*1300*/  LDG.E R18, desc[UR12][R2.64+0x400] ;  /* 0x0004000c02127981 */ /* 0x0000e8000c1e1900 */
[----:B------:R4:W3:Y:S01]  /*1310*/  LDG.E R19, desc[UR12][R4.64+0x400] ;  /* 0x0004000c04137981 */ /* 0x0008e2000c1e1900 */
[----:B------:R-:W-:-:S02]  /*1320*/  LOP3.LUT P2, RZ, R8, 0xff, RZ, 0xc0, !PT ;  /* 0x000000ff08ff7812 */ /* 0x000fc4000784c0ff */
[----:B-1----:R-:W-:-:S04]  /*1330*/  IADD3 R15, P0, PT, R12, UR10, RZ ;  /* 0x0000000a0c0f7c10 */ /* 0x002fc8000ff1e0ff */
[----:B------:R-:W-:Y:S02]  /*1340*/  IADD3.X R12, PT, PT, R13, UR11, RZ, P0, !PT ;  /* 0x0000000b0d0c7c10 */ /* 0x000fe400087fe4ff */
[----:B------:R-:W-:-:S04]  /*1350*/  ISETP.LT.U32.AND P0, PT, R15, R6, PT ;  /* 0x000000060f00720c */ /* 0x000fc80003f01070 */
[----:B------:R-:W-:-:S04]  /*1360*/  ISETP.LT.AND.EX P0, PT, R12, R7, PT, P0 ;  /* 0x000000070c00720c */ /* 0x000fc80003f01300 */
[----:B0-----:R-:W-:Y:S02]  /*1370*/  SEL R2, R15, R6, P0 ;  /* 0x000000060f027207 */ /* 0x001fe40000000000 */
[----:B------:R-:W-:Y:S02]  /*1380*/  SEL R3, R12, R7, P0 ;  /* 0x000000070c037207 */ /* 0x000fe40000000000 */
[CC--:B--2---:R-:W-:Y:S02]  /*1390*/  ISETP.NE.AND P4, PT, R16.reuse, R17.reuse, PT ;  /* 0x000000111000720c */ /* 0x0c4fe40003f85270 */
[----:B------:R-:W-:Y:S01]  /*13a0*/  ISETP.NE.AND P3, PT, R16, R17, P2 ;  /* 0x000000111000720c */ /* 0x000fe20001765270 */
[C---:B------:R-:W-:Y:S01]  /*13b0*/  VIADD R16, R14.reuse, 0x100 ;  /* 0x000001000e107836 */ /* 0x040fe20000000000 */
[----:B------:R-:W-:Y:S01]  /*13c0*/  @!P2 SEL R8, RZ, 0x1, !P4 ;  /* 0x00000001ff08a807 */ /* 0x000fe20006000000 */
[----:B------:R-:W-:-:S03]  /*13d0*/  VIADD R14, R14, 0x200 ;  /* 0x000002000e0e7836 */ /* 0x000fc60000000000 */
[----:B------:R-:W-:Y:S02]  /*13e0*/  SEL R8, R8, 0x1, !P3 ;  /* 0x0000000108087807 */ /* 0x000fe40005800000 */
[----:B----4-:R-:W-:Y:S02]  /*13f0*/  SHF.R.S32.HI R4, RZ, 0x1f, R16 ;  /* 0x0000001fff047819 */ /* 0x010fe40000011410 */
[----:B------:R-:W-:Y:S02]  /*1400*/  LOP3.LUT P4, RZ, R8, 0xff, RZ, 0xc0, !PT ;  /* 0x000000ff08ff7812 */ /* 0x000fe4000788c0ff */
[----:B------:R-:W-:Y:S02]  /*1410*/  IADD3 R5, P5, P6, R16, UR10, R11 ;  /* 0x0000000a10057c10 */ /* 0x000fe4000febe00b */
[----:B------:R-:W-:Y:S02]  /*1420*/  @!P3 SEL R2, R15, R6, !P2 ;  /* 0x000000060f02b207 */ /* 0x000fe40005000000 */
[----:B------:R-:W-:-:S02]  /*1430*/  @!P3 SEL R3, R12, R7, !P2 ;  /* 0x000000070c03b207 */ /* 0x000fc40005000000 */
[-C--:B---3--:R-:W-:Y:S02]  /*1440*/  ISETP.NE.AND P3, PT, R18, R19.reuse, P4 ;  /* 0x000000131200720c */ /* 0x088fe40002765270 */
[----:B------:R-:W-:Y:S02]  /*1450*/  IADD3.X R4, PT, PT, R4, UR11, RZ, P5, P6 ;  /* 0x0000000b04047c10 */ /* 0x000fe4000afec4ff */
[----:B------:R-:W-:Y:S02]  /*1460*/  ISETP.LT.U32.AND P0, PT, R5, R2, PT ;  /* 0x000000020500720c */ /* 0x000fe40003f01070 */
[----:B------:R-:W-:Y:S02]  /*1470*/  ISETP.NE.AND P2, PT, R18, R19, PT ;  /* 0x000000131200720c */ /* 0x000fe40003f45270 */
[----:B------:R-:W-:Y:S02]  /*1480*/  ISETP.LT.AND.EX P0, PT, R4, R3, PT, P0 ;  /* 0x000000030400720c */ /* 0x000fe40003f01300 */
[----:B------:R-:W-:-:S02]  /*1490*/  @!P4 SEL R8, RZ, 0x1, !P2 ;  /* 0x00000001ff08c807 */ /* 0x000fc40005000000 */
[CC--:B------:R-:W-:Y:S02]  /*14a0*/  SEL R6, R5.reuse, R2.reuse, P0 ;  /* 0x0000000205067207 */ /* 0x0c0fe40000000000 */
[-C--:B------:R-:W-:Y:S02]  /*14b0*/  SEL R7, R4, R3.reuse, P0 ;  /* 0x0000000304077207 */ /* 0x080fe40000000000 */
[----:B------:R-:W-:Y:S02]  /*14c0*/  SEL R8, R8, 0x1, !P3 ;  /* 0x0000000108087807 */ /* 0x000fe40005800000 */
[----:B------:R-:W-:Y:S02]  /*14d0*/  @!P3 SEL R6, R5, R2, !P4 ;  /* 0x000000020506b207 */ /* 0x000fe40006000000 */
[----:B------:R-:W-:-:S07]  /*14e0*/  @!P3 SEL R7, R4, R3, !P4 ;  /* 0x000000030407b207 */ /* 0x000fce0006000000 */
.L_x_79:
[----:B------:R-:W-:Y:S05]  /*14f0*/  BSYNC.RECONVERGENT B2 ;  /* 0x0000000000027941 */ /* 0x000fea0003800200 */
.L_x_78:
[----:B------:R-:W-:Y:S05]  /*1500*/  @P1 BRA `(.L_x_71) ;  /* 0x00000000006c1947 */ /* 0x000fea0003800000 */
        /* <DEDUP_REMOVED lines=11> */
[----:B------:R-:W2:Y:S01]  /*15c0*/  LDG.E R5, desc[UR12][R4.64] ;  /* 0x0000000c04057981 */ /* 0x000ea2000c1e1900 */
[----:B------:R-:W-:Y:S02]  /*15d0*/  LOP3.LUT P3, RZ, R8, 0xff, RZ, 0xc0, !PT ;  /* 0x000000ff08ff7812 */ /* 0x000fe4000786c0ff */
[----:B-1----:R-:W-:-:S04]  /*15e0*/  IADD3 R13, P0, PT, R11, UR10, RZ ;  /* 0x0000000a0b0d7c10 */ /* 0x002fc8000ff1e0ff */
[----:B------:R-:W-:Y:S02]  /*15f0*/  IADD3.X R12, PT, PT, R12, UR11, RZ, P0, !PT ;  /* 0x0000000b0c0c7c10 */ /* 0x000fe400087fe4ff */
[----:B------:R-:W-:-:S04]  /*1600*/  ISETP.LT.U32.AND P0, PT, R13, R6, PT ;  /* 0x000000060d00720c */ /* 0x000fc80003f01070 */
[----:B------:R-:W-:-:S04]  /*1610*/  ISETP.LT.AND.EX P0, PT, R12, R7, PT, P0 ;  /* 0x000000070c00720c */ /* 0x000fc80003f01300 */
[----:B------:R-:W-:Y:S02]  /*1620*/  SEL R11, R13, R6, P0 ;  /* 0x000000060d0b7207 */ /* 0x000fe40000000000 */
[CC--:B--2---:R-:W-:Y:S02]  /*1630*/  ISETP.NE.AND P2, PT, R2.reuse, R5.reuse, P3 ;  /* 0x000000050200720c */ /* 0x0c4fe40001f45270 */
[----:B------:R-:W-:Y:S02]  /*1640*/  ISETP.NE.AND P1, PT, R2, R5, PT ;  /* 0x000000050200720c */ /* 0x000fe40003f25270 */
[----:B------:R-:W-:Y:S02]  /*1650*/  SEL R2, R12, R7, P0 ;  /* 0x000000070c027207 */ /* 0x000fe40000000000 */
[----:B------:R-:W-:-:S04]  /*1660*/  @!P3 SEL R8, RZ, 0x1, !P1 ;  /* 0x00000001ff08b807 */ /* 0x000fc80004800000 */
[----:B------:R-:W-:-:S03]  /*1670*/  SEL R8, R8, 0x1, !P2 ;  /* 0x0000000108087807 */ /* 0x000fc60005000000 */
[----:B------:R-:W-:Y:S02]  /*1680*/  @!P2 SEL R11, R13, R6, !P3 ;  /* 0x000000060d0ba207 */ /* 0x000fe40005800000 */
[----:B------:R-:W-:-:S03]  /*1690*/  @!P2 SEL R2, R12, R7, !P3 ;  /* 0x000000070c02a207 */ /* 0x000fc60005800000 */
[----:B------:R-:W-:Y:S02]  /*16a0*/  IMAD.MOV.U32 R6, RZ, RZ, R11 ;  /* 0x000000ffff067224 */ /* 0x000fe400078e000b */
[----:B------:R-:W-:-:S07]  /*16b0*/  IMAD.MOV.U32 R7, RZ, RZ, R2 ;  /* 0x000000ffff077224 */ /* 0x000fce00078e0002 */
.L_x_71:
[----:B------:R-:W-:Y:S05]  /*16c0*/  BSYNC.RECONVERGENT B1 ;  /* 0x0000000000017941 */ /* 0x000fea0003800200 */
.L_x_70:
[----:B------:R-:W-:-:S13]  /*16d0*/  ISETP.GE.AND P0, PT, R9, 0x100, PT ;  /* 0x000001000900780c */ /* 0x000fda0003f06270 */
[----:B------:R-:W-:Y:S05]  /*16e0*/  @!P0 BRA `(.L_x_80) ;  /* 0x0000000c00408947 */ /* 0x000fea0003800000 */
[----:B------:R-:W0:Y:S01]  /*16f0*/  S2R R9, SR_LANEID ;  /* 0x0000000000097919 */ /* 0x000e220000000000 */
[----:B------:R-:W-:Y:S01]  /*1700*/  LOP3.LUT R2, R8, 0xff, RZ, 0xc0, !PT ;  /* 0x000000ff08027812 */ /* 0x000fe200078ec0ff */
[----:B------:R-:W-:Y:S01]  /*1710*/  BSSY.RECONVERGENT B1, `(.L_x_81) ;  /* 0x0000016000017945 */ /* 0x000fe20003800200 */
[----:B------:R1:W2:Y:S04]  /*1720*/  SHFL.DOWN PT, R5, R6, 0x1, 0x1f ;  /* 0x08201f0006057f89 */ /* 0x0002a800000e0000 */
[----:B------:R1:W3:Y:S04]  /*1730*/  SHFL.DOWN PT, R4, R7, 0x1, 0x1f ;  /* 0x08201f0007047f89 */ /* 0x0002e800000e0000 */
[----:B------:R1:W4:Y:S01]  /*1740*/  SHFL.DOWN PT, R3, R2, 0x1, 0x1f ;  /* 0x08201f0002037f89 */ /* 0x00032200000e0000 */
        /* <DEDUP_REMOVED lines=18> */
.L_x_82:
[----:B------:R-:W-:Y:S05]  /*1870*/  BSYNC.RECONVERGENT B1 ;  /* 0x0000000000017941 */ /* 0x000fea0003800200 */
.L_x_81:
        /* <DEDUP_REMOVED lines=23> */
.L_x_84:
[----:B------:R-:W-:Y:S05]  /*19f0*/  BSYNC.RECONVERGENT B1 ;  /* 0x0000000000017941 */ /* 0x000fea0003800200 */
.L_x_83:
        /* <DEDUP_REMOVED lines=20> */
.L_x_86:
[----:B------:R-:W-:Y:S05]  /*1b40*/  BSYNC.RECONVERGENT B1 ;  /* 0x0000000000017941 */ /* 0x000fea0003800200 */
.L_x_85:
        /* <DEDUP_REMOVED lines=20> */
.L_x_88:
[----:B------:R-:W-:Y:S05]  /*1c90*/  BSYNC.RECONVERGENT B1 ;  /* 0x0000000000017941 */ /* 0x000fea0003800200 */
.L_x_87:
        /* <DEDUP_REMOVED lines=20> */
.L_x_90:
[----:B------:R-:W-:Y:S05]  /*1de0*/  BSYNC.RECONVERGENT B1 ;  /* 0x0000000000017941 */ /* 0x000fea0003800200 */
.L_x_89:
        /* <DEDUP_REMOVED lines=10> */
.L_x_92:
[----:B------:R-:W-:Y:S05]  /*1e90*/  BSYNC.RECONVERGENT B1 ;  /* 0x0000000000017941 */ /* 0x000fea0003800200 */
.L_x_91:
        /* <DEDUP_REMOVED lines=8> */
[----:B------:R-:W1:Y:S04]  /*1f20*/  LDS.64 R12, [UR4+0x20] ;  /* 0x00002004ff0c7984 */ /* 0x000e680008000a00 */
[----:B------:R-:W3:Y:S04]  /*1f30*/  LDS.U8 R16, [UR4+0x28] ;  /* 0x00002804ff107984 */ /* 0x000ee80008000000 */
[----:B------:R-:W3:Y:S04]  /*1f40*/  LDS.64 R10, [UR4+0x30] ;  /* 0x00003004ff0a7984 */ /* 0x000ee80008000a00 */
[----:B------:R-:W3:Y:S04]  /*1f50*/  LDS.U8 R17, [UR4+0x38] ;  /* 0x00003804ff117984 */ /* 0x000ee80008000000 */
[----:B0-----:R-:W0:Y:S04]  /*1f60*/  LDS.64 R2, [UR4+0x40] ;  /* 0x00004004ff027984 */ /* 0x001e280008000a00 */
[----:B------:R-:W0:Y:S04]  /*1f70*/  LDS.U8 R14, [UR4+0x48] ;  /* 0x00004804ff0e7984 */ /* 0x000e280008000000 */
[----:B--2-4-:R-:W2:Y:S01]  /*1f80*/  LDS.64 R4, [UR4+0x50] ;  /* 0x00005004ff047984 */ /* 0x014ea20008000a00 */
[----:B-----5:R-:W-:-:S04]  /*1f90*/  ISETP.NE.AND P2, PT, R9, RZ, PT ;  /* 0x000000ff0900720c */ /* 0x020fc80003f45270 */
[----:B------:R-:W-:Y:S02]  /*1fa0*/  @P4 SEL R9, R8, 0x1, !P2 ;  /* 0x0000000108094807 */ /* 0x000fe40005000000 */
[-C--:B-1----:R-:W-:Y:S02]  /*1fb0*/  ISETP.LT.U32.AND P0, PT, R12, R6.reuse, PT ;  /* 0x000000060c00720c */ /* 0x082fe40003f01070 */
[----:B------:R-:W-:Y:S02]  /*1fc0*/  LOP3.LUT P3, RZ, R9, 0xff, RZ, 0xc0, !PT ;  /* 0x000000ff09ff7812 */ /* 0x000fe4000786c0ff */
[----:B------:R-:W-:Y:S02]  /*1fd0*/  ISETP.LT.AND.EX P0, PT, R13, R7, PT, P0 ;  /* 0x000000070d00720c */ /* 0x000fe40003f01300 */
[----:B---3--:R-:W-:Y:S02]  /*1fe0*/  ISETP.NE.AND P5, PT, R16, RZ, PT ;  /* 0x000000ff1000720c */ /* 0x008fe40003fa5270 */
[----:B------:R-:W-:-:S02]  /*1ff0*/  @P2 SEL R6, R12, R6, P0 ;  /* 0x000000060c062207 */ /* 0x000fc40000000000 */
[C---:B------:R-:W-:Y:S02]  /*2000*/  @P2 SEL R7, R13.reuse, R7, P0 ;  /* 0x000000070d072207 */ /* 0x040fe40000000000 */
[----:B------:R-:W-:Y:S02]  /*2010*/  SEL R15, R12, R6, !P4 ;  /* 0x000000060c0f7207 */ /* 0x000fe40006000000 */
[----:B------:R-:W-:Y:S01]  /*2020*/  SEL R7, R13, R7, !P4 ;  /* 0x000000070d077207 */ /* 0x000fe20006000000 */
[----:B------:R-:W1:Y:S01]  /*2030*/  LDS.U8 R12, [UR4+0x58] ;  /* 0x00005804ff0c7984 */ /* 0x000e620008000000 */
[----:B------:R-:W-:Y:S02]  /*2040*/  ISETP.LT.U32.AND P0, PT, R10, R15, PT ;  /* 0x0000000f0a00720c */ /* 0x000fe40003f01070 */
[----:B------:R-:W-:Y:S02]  /*2050*/  @P3 SEL R16, R9, 0x1, !P5 ;  /* 0x0000000109103807 */ /* 0x000fe40006800000 */
[----:B------:R-:W-:Y:S01]  /*2060*/  ISETP.LT.AND.EX P0, PT, R11, R7, PT, P0 ;  /* 0x000000070b00720c */ /* 0x000fe20003f01300 */
[----:B------:R-:W3:Y:S01]  /*2070*/  LDS.64 R8, [UR4+0x60] ;  /* 0x00006004ff087984 */ /* 0x000ee20008000a00 */
[----:B------:R-:W-:-:S02]  /*2080*/  LOP3.LUT P2, RZ, R16, 0xff, RZ, 0xc0, !PT ;  /* 0x000000ff10ff7812 */ /* 0x000fc4000784c0ff */
[C---:B------:R-:W-:Y:S02]  /*2090*/  @P5 SEL R15, R10.reuse, R15, P0 ;  /* 0x0000000f0a0f5207 */ /* 0x040fe40000000000 */
[----:B------:R-:W-:Y:S02]  /*20a0*/  ISETP.NE.AND P4, PT, R17, RZ, PT ;  /* 0x000000ff1100720c */ /* 0x000fe40003f85270 */
[C---:B------:R-:W-:Y:S02]  /*20b0*/  @P5 SEL R7, R11.reuse, R7, P0 ;  /* 0x000000070b075207 */ /* 0x040fe40000000000 */
[----:B------:R-:W-:Y:S02]  /*20c0*/  SEL R13, R10, R15, !P3 ;  /* 0x0000000f0a0d7207 */ /* 0x000fe40005800000 */
[----:B------:R-:W-:Y:S01]  /*20d0*/  SEL R15, R11, R7, !P3 ;  /* 0x000000070b0f7207 */ /* 0x000fe20005800000 */
[----:B------:R-:W-:Y:S01]  /*20e0*/  LDS.U8 R10, [UR4+0x78] ;  /* 0x00007804ff0a7984 */ /* 0x000fe20008000000 */
[----:B0-----:R-:W-:-:S02]  /*20f0*/  ISETP.LT.U32.AND P0, PT, R2, R13, PT ;  /* 0x0000000d0200720c */ /* 0x001fc40003f01070 */
[----:B------:R-:W-:Y:S01]  /*2100*/  @P2 SEL R17, R16, 0x1, !P4 ;  /* 0x0000000110112807 */ /* 0x000fe20006000000 */
[----:B------:R-:W-:Y:S01]  /*2110*/  LDS.64 R6, [UR4+0x70] ;  /* 0x00007004ff067984 */ /* 0x000fe20008000a00 */
[----:B------:R-:W-:Y:S02]  /*2120*/  ISETP.LT.AND.EX P0, PT, R3, R15, PT, P0 ;  /* 0x0000000f0300720c */ /* 0x000fe40003f01300 */
[----:B------:R-:W-:Y:S01]  /*2130*/  LOP3.LUT P5, RZ, R17, 0xff, RZ, 0xc0, !PT ;  /* 0x000000ff11ff7812 */ /* 0x000fe200078ac0ff */
[----:B------:R-:W0:Y:S01]  /*2140*/  LDS.U8 R16, [UR4+0x68] ;  /* 0x00006804ff107984 */ /* 0x000e220008000000 */
[----:B------:R-:W-:Y:S02]  /*2150*/  @P4 SEL R13, R2, R13, P0 ;  /* 0x0000000d020d4207 */ /* 0x000fe40000000000 */
[----:B------:R-:W-:Y:S02]  /*2160*/  ISETP.NE.AND P3, PT, R14, RZ, PT ;  /* 0x000000ff0e00720c */ /* 0x000fe40003f65270 */
[----:B------:R-:W-:-:S02]  /*2170*/  @P4 SEL R15, R3, R15, P0 ;  /* 0x0000000f030f4207 */ /* 0x000fc40000000000 */
[----:B------:R-:W-:Y:S02]  /*2180*/  SEL R11, R2, R13, !P2 ;  /* 0x0000000d020b7207 */ /* 0x000fe40005000000 */
[----:B------:R-:W-:Y:S02]  /*2190*/  SEL R13, R3, R15, !P2 ;  /* 0x0000000f030d7207 */ /* 0x000fe40005000000 */
[----:B--2---:R-:W-:Y:S01]  /*21a0*/  ISETP.LT.U32.AND P0, PT, R4, R11, PT ;  /* 0x0000000b0400720c */ /* 0x004fe20003f01070 */
[----:B------:R-:W2:Y:S01]  /*21b0*/  LDS.64 R2, [UR4+0x80] ;  /* 0x00008004ff027984 */ /* 0x000ea20008000a00 */
[----:B------:R-:W-:Y:S02]  /*21c0*/  @P5 SEL R14, R17, 0x1, !P3 ;  /* 0x00000001110e5807 */ /* 0x000fe40005800000 */
[----:B------:R-:W-:Y:S02]  /*21d0*/  ISETP.LT.AND.EX P0, PT, R5, R13, PT, P0 ;  /* 0x0000000d0500720c */ /* 0x000fe40003f01300 */
[----:B------:R-:W-:-:S02]  /*21e0*/  LOP3.LUT P4, RZ, R14, 0xff, RZ, 0xc0, !PT ;  /* 0x000000ff0eff7812 */ /* 0x000fc4000788c0ff */
[----:B------:R-:W-:Y:S02]  /*21f0*/  @P3 SEL R11, R4, R11, P0 ;  /* 0x0000000b040b3207 */ /* 0x000fe40000000000 */
[----:B-1----:R-:W-:Y:S02]  /*2200*/  ISETP.NE.AND P2, PT, R12, RZ, PT ;  /* 0x000000ff0c00720c */ /* 0x002fe40003f45270 */
[C---:B------:R-:W-:Y:S02]  /*2210*/  @P3 SEL R13, R5.reuse, R13, P0 ;  /* 0x0000000d050d3207 */ /* 0x040fe40000000000 */
[----:B------:R-:W-:Y:S02]  /*2220*/  SEL R11, R4, R11, !P5 ;  /* 0x0000000b040b7207 */ /* 0x000fe40006800000 */
[----:B------:R-:W-:Y:S02]  /*2230*/  SEL R13, R5, R13, !P5 ;  /* 0x0000000d050d7207 */ /* 0x000fe40006800000 */
[----:B---3--:R-:W-:-:S02]  /*2240*/  ISETP.LT.U32.AND P0, PT, R8, R11, PT ;  /* 0x0000000b0800720c */ /* 0x008fc40003f01070 */
[----:B------:R-:W-:Y:S02]  /*2250*/  @P4 SEL R12, R14, 0x1, !P2 ;  /* 0x000000010e0c4807 */ /* 0x000fe40005000000 */
[C---:B------:R-:W-:Y:S02]  /*2260*/  ISETP.LT.AND.EX P0, PT, R9.reuse, R13, PT, P0 ;  /* 0x0000000d0900720c */ /* 0x040fe40003f01300 */
[----:B------:R-:W-:Y:S02]  /*2270*/  LOP3.LUT P5, RZ, R12, 0xff, RZ, 0xc0, !PT ;  /* 0x000000ff0cff7812 */ /* 0x000fe400078ac0ff */
[----:B------:R-:W-:Y:S02]  /*2280*/  @P2 SEL R11, R8, R11, P0 ;  /* 0x0000000b080b2207 */ /* 0x000fe40000000000 */
[----:B------:R-:W-:Y:S02]  /*2290*/  @P2 SEL R13, R9, R13, P0 ;  /* 0x0000000d090d2207 */ /* 0x000fe40000000000 */
[----:B0-----:R-:W-:-:S02]  /*22a0*/  ISETP.NE.AND P3, PT, R16, RZ, PT ;  /* 0x000000ff1000720c */ /* 0x001fc40003f65270 */
[----:B------:R-:W-:Y:S02]  /*22b0*/  SEL R5, R8, R11, !P4 ;  /* 0x0000000b08057207 */ /* 0x000fe40006000000 */
[----:B------:R-:W-:Y:S02]  /*22c0*/  SEL R9, R9, R13, !P4 ;  /* 0x0000000d09097207 */ /* 0x000fe40006000000 */
[----:B------:R-:W-:Y:S02]  /*22d0*/  ISETP.LT.U32.AND P0, PT, R6, R5, PT ;  /* 0x000000050600720c */ /* 0x000fe40003f01070 */
[----:B------:R-:W-:Y:S02]  /*22e0*/  @P5 SEL R16, R12, 0x1, !P3 ;  /* 0x000000010c105807 */ /* 0x000fe40005800000 */
[----:B------:R-:W-:Y:S02]  /*22f0*/  ISETP.LT.AND.EX P0, PT, R7, R9, PT, P0 ;  /* 0x000000090700720c */ /* 0x000fe40003f01300 */
[----:B------:R-:W-:-:S02]  /*2300*/  ISETP.NE.AND P4, PT, R10, RZ, PT ;  /* 0x000000ff0a00720c */ /* 0x000fc40003f85270 */
[----:B------:R-:W-:Y:S02]  /*2310*/  @P3 SEL R5, R6, R5, P0 ;  /* 0x0000000506053207 */ /* 0x000fe40000000000 */
[----:B------:R-:W-:Y:S02]  /*2320*/  LOP3.LUT P2, RZ, R16, 0xff, RZ, 0xc0, !PT ;  /* 0x000000ff10ff7812 */ /* 0x000fe4000784c0ff */
[C---:B------:R-:W-:Y:S02]  /*2330*/  @P3 SEL R9, R7.reuse, R9, P0 ;  /* 0x0000000907093207 */ /* 0x040fe40000000000 */
[----:B------:R-:W-:Y:S02]  /*2340*/  SEL R5, R6, R5, !P5 ;  /* 0x0000000506057207 */ /* 0x000fe40006800000 */
[----:B------:R-:W-:Y:S02]  /*2350*/  SEL R7, R7, R9, !P5 ;  /* 0x0000000907077207 */ /* 0x000fe40006800000 */
[----:B--2---:R-:W-:-:S04]  /*2360*/  ISETP.LT.U32.AND P0, PT, R2, R5, PT ;  /* 0x000000050200720c */ /* 0x004fc80003f01070 */
        /* <DEDUP_REMOVED lines=8> */
.L_x_80:
[----:B------:R-:W0:Y:S01]  /*23f0*/  S2R R13, SR_LANEID ;  /* 0x00000000000d7919 */ /* 0x000e220000000000 */
[----:B------:R-:W-:Y:S01]  /*2400*/  LOP3.LUT R2, R10, 0x3e0, RZ, 0xc0, !PT ;  /* 0x000003e00a027812 */ /* 0x000fe200078ec0ff */
[----:B------:R-:W-:Y:S04]  /*2410*/  BSSY.RECONVERGENT B1, `(.L_x_94) ;  /* 0x0000022000017945 */ /* 0x000fe80003800200 */
[----:B------:R-:W-:Y:S01]  /*2420*/  VIADD R4, R2, 0x20 ;  /* 0x0000002002047836 */ /* 0x000fe20000000000 */
[----:B------:R-:W-:-:S04]  /*2430*/  LOP3.LUT R2, RZ, R2, RZ, 0x33, !PT ;  /* 0x00000002ff027212 */ /* 0x000fc800078e33ff */
[----:B------:R-:W-:Y:S01]  /*2440*/  ISETP.GT.AND P0, PT, R4, R9, PT ;  /* 0x000000090400720c */ /* 0x000fe20003f04270 */
[----:B------:R-:W-:-:S05]  /*2450*/  IMAD.IADD R2, R9, 0x1, R2 ;  /* 0x0000000109027824 */ /* 0x000fca00078e0202 */
[----:B------:R-:W-:-:S05]  /*2460*/  SEL R2, R2, 0x1f, P0 ;  /* 0x0000001f02027807 */ /* 0x000fca0000000000 */
[----:B------:R1:W2:Y:S01]  /*2470*/  SHFL.DOWN PT, R4, R7, 0x1, R2 ;  /* 0x0820000007047989 */ /* 0x0002a200000e0002 */
[C---:B0-----:R-:W-:Y:S01]  /*2480*/  VIADD R3, R13.reuse, 0x2 ;  /* 0x000000020d037836 */ /* 0x041fe20000000000 */
[CC--:B------:R-:W-:Y:S01]  /*2490*/  ISETP.GE.AND P0, PT, R13.reuse, R2.reuse, PT ;  /* 0x000000020d00720c */ /* 0x0c0fe20003f06270 */
[C---:B------:R-:W-:Y:S01]  /*24a0*/  VIADD R11, R13.reuse, 0x8 ;  /* 0x000000080d0b7836 */ /* 0x040fe20000000000 */
[C---:B------:R-:W-:Y:S01]  /*24b0*/  ISETP.NE.AND P1, PT, R13.reuse, RZ, PT ;  /* 0x000000ff0d00720c */ /* 0x040fe20003f25270 */
[----:B------:R-:W-:Y:S01]  /*24c0*/  VIADD R5, R13, 0x4 ;  /* 0x000000040d057836 */ /* 0x000fe20000000000 */
[-C--:B------:R-:W-:Y:S02]  /*24d0*/  ISETP.GT.AND P5, PT, R3, R2.reuse, PT ;  /* 0x000000020300720c */ /* 0x080fe40003fa4270 */
[----:B------:R-:W-:Y:S02]  /*24e0*/  LOP3.LUT R3, R8, 0xff, RZ, 0xc0, !PT ;  /* 0x000000ff08037812 */ /* 0x000fe400078ec0ff */
[----:B------:R-:W-:-:S02]  /*24f0*/  ISETP.GT.AND P2, PT, R11, R2, PT ;  /* 0x000000020b00720c */ /* 0x000fc40003f44270 */
[----:B------:R1:W0:Y:S01]  /*2500*/  SHFL.DOWN PT, R11, R6, 0x1, R2 ;  /* 0x08200000060b7989 */ /* 0x00022200000e0002 */
[----:B------:R-:W-:Y:S01]  /*2510*/  ISETP.GT.AND P3, PT, R5, R2, PT ;  /* 0x000000020500720c */ /* 0x000fe20003f64270 */
[----:B------:R-:W-:Y:S02]  /*2520*/  VIADD R5, R13, 0x10 ;  /* 0x000000100d057836 */ /* 0x000fe40000000000 */
[----:B------:R1:W3:Y:S01]  /*2530*/  SHFL.DOWN PT, R3, R3, 0x1, R2 ;  /* 0x0820000003037989 */ /* 0x0002e200000e0002 */
[----:B--2---:R-:W-:Y:S09]  /*2540*/  @P0 BRA `(.L_x_95) ;  /* 0x0000000000380947 */ /* 0x004ff20003800000 */
[----:B---3--:R-:W-:Y:S01]  /*2550*/  LOP3.LUT P0, RZ, R3, 0xff, RZ, 0xc0, !PT ;  /* 0x000000ff03ff7812 */ /* 0x008fe2000780c0ff */
[----:B------:R-:W-:Y:S01]  /*2560*/  IMAD.MOV.U32 R13, RZ, RZ, 0x1 ;  /* 0x00000001ff0d7424 */ /* 0x000fe200078e00ff */
[----:B------:R-:W-:-:S04]  /*2570*/  LOP3.LUT P4, R12, R8, 0xff, RZ, 0xc0, !PT ;  /* 0x000000ff080c7812 */ /* 0x000fc8000788c0ff */
[----:B------:R-:W-:-:S13]  /*2580*/  PLOP3.LUT P0, PT, P4, P0, PT, 0x2f, 0xf2 ;  /* 0x0000000000f2781c */ /* 0x000fda0002700577 */
[----:B0-----:R-:W-:Y:S02]  /*2590*/  @!P0 ISETP.LT.U32.AND P4, PT, R11, R6, PT ;  /* 0x000000060b00820c */ /* 0x001fe40003f81070 */
[----:B------:R-:W-:Y:S02]  /*25a0*/  @P0 ISETP.NE.AND P6, PT, R12, RZ, PT ;  /* 0x000000ff0c00020c */ /* 0x000fe40003fc5270 */
[----:B------:R-:W-:Y:S02]  /*25b0*/  @!P0 PRMT R8, R13, 0x7610, R8 ;  /* 0x000076100d088816 */ /* 0x000fe40000000008 */
[----:B------:R-:W-:Y:S02]  /*25c0*/  @!P0 ISETP.LT.AND.EX P4, PT, R4, R7, PT, P4 ;  /* 0x000000070400820c */ /* 0x000fe40003f81340 */
[----:B------:R-:W-:Y:S02]  /*25d0*/  @P0 SEL R3, R3, R8, !P6 ;  /* 0x0000000803030207 */ /* 0x000fe40007000000 */
[----:B-1----:R-:W-:-:S02]  /*25e0*/  @!P0 SEL R6, R11, R6, P4 ;  /* 0x000000060b068207 */ /* 0x002fc40002000000 */
[C---:B------:R-:W-:Y:S02]  /*25f0*/  @!P0 SEL R7, R4.reuse, R7, P4 ;  /* 0x0000000704078207 */ /* 0x040fe40002000000 */
[----:B------:R-:W-:Y:S02]  /*2600*/  @P0 PRMT R8, R3, 0x7610, R8 ;  /* 0x0000761003080816 */ /* 0x000fe40000000008 */
[----:B------:R-:W-:Y:S02]  /*2610*/  @P0 SEL R6, R11, R6, !P6 ;  /* 0x000000060b060207 */ /* 0x000fe40007000000 */
[----:B------:R-:W-:-:S07]  /*2620*/  @P0 SEL R7, R4, R7, !P6 ;  /* 0x0000000704070207 */ /* 0x000fce0007000000 */
.L_x_95:
[----:B------:R-:W-:Y:S05]  /*2630*/  BSYNC.RECONVERGENT B1 ;  /* 0x0000000000017941 */ /* 0x000fea0003800200 */
.L_x_94:
[----:B---3--:R-:W-:Y:S01]  /*2640*/  LOP3.LUT R3, R8, 0xff, RZ, 0xc0, !PT ;  /* 0x000000ff08037812 */ /* 0x008fe200078ec0ff */
[----:B------:R2:W3:Y:S01]  /*2650*/  SHFL.DOWN PT, R4, R7, 0x2, R2 ;  /* 0x0840000007047989 */ /* 0x0004e200000e0002 */
[----:B------:R-:W-:Y:S01]  /*2660*/  ISETP.GT.AND P4, PT, R5, R2, PT ;  /* 0x000000020500720c */ /* 0x000fe20003f84270 */
[----:B------:R-:W-:Y:S02]  /*2670*/  BSSY.RECONVERGENT B1, `(.L_x_96) ;  /* 0x0000012000017945 */ /* 0x000fe40003800200 */
[----:B------:R2:W4:Y:S04]  /*2680*/  SHFL.DOWN PT, R5, R6, 0x2, R2 ;  /* 0x0840000006057989 */ /* 0x00052800000e0002 */
[----:B------:R2:W0:Y:S01]  /*2690*/  SHFL.DOWN PT, R3, R3, 0x2, R2 ;  /* 0x0840000003037989 */ /* 0x00042200000e0002 */
        /* <DEDUP_REMOVED lines=10> */
[----:B-12---:R-:W-:-:S02]  /*2740*/  @!P0 SEL R6, R5, R6, P5 ;  /* 0x0000000605068207 */ /* 0x006fc40002800000 */
[C---:B------:R-:W-:Y:S02]  /*2750*/  @!P0 SEL R7, R4.reuse, R7, P5 ;  /* 0x0000000704078207 */ /* 0x040fe40002800000 */
[----:B------:R-:W-:Y:S02]  /*2760*/  @P0 PRMT R8, R3, 0x7610, R8 ;  /* 0x0000761003080816 */ /* 0x000fe40000000008 */
[----:B------:R-:W-:Y:S02]  /*2770*/  @P0 SEL R6, R5, R6, !P6 ;  /* 0x0000000605060207 */ /* 0x000fe40007000000 */
[----:B------:R-:W-:-:S07]  /*2780*/  @P0 SEL R7, R4, R7, !P6 ;  /* 0x0000000704070207 */ /* 0x000fce0007000000 */
.L_x_97:
[----:B------:R-:W-:Y:S05]  /*2790*/  BSYNC.RECONVERGENT B1 ;  /* 0x0000000000017941 */ /* 0x000fea0003800200 */
.L_x_96:
[----:B0-----:R-:W-:Y:S01]  /*27a0*/  LOP3.LUT R3, R8, 0xff, RZ, 0xc0, !PT ;  /* 0x000000ff08037812 */ /* 0x001fe200078ec0ff */
[----:B----4-:R0:W4:Y:S01]  /*27b0*/  SHFL.DOWN PT, R5, R6, 0x4, R2 ;  /* 0x0880000006057989 */ /* 0x01012200000e0002 */
[----:B------:R-:W-:Y:S03]  /*27c0*/  BSSY.RECONVERGENT B1, `(.L_x_98) ;  /* 0x0000012000017945 */ /* 0x000fe60003800200 */
[----:B---3--:R0:W3:Y:S04]  /*27d0*/  SHFL.DOWN PT, R4, R7, 0x4, R2 ;  /* 0x0880000007047989 */ /* 0x0080e800000e0002 */
        /* <DEDUP_REMOVED lines=16> */
.L_x_99:
[----:B------:R-:W-:Y:S05]  /*28e0*/  BSYNC.RECONVERGENT B1 ;  /* 0x0000000000017941 */ /* 0x000fea0003800200 */
.L_x_98:
        /* <DEDUP_REMOVED lines=20> */
.L_x_101:
[----:B------:R-:W-:Y:S05]  /*2a30*/  BSYNC.RECONVERGENT B1 ;  /* 0x0000000000017941 */ /* 0x000fea0003800200 */
.L_x_100:
        /* <DEDUP_REMOVED lines=8> */
[----:B-12---:R-:W-:-:S04]  /*2ac0*/  LOP3.LUT P2, R2, R8, 0xff, RZ, 0xc0, !PT ;  /* 0x000000ff08027812 */ /* 0x006fc8000784c0ff */
[----:B------:R-:W-:-:S13]  /*2ad0*/  PLOP3.LUT P0, PT, P2, P0, PT, 0x2f, 0xf2 ;  /* 0x0000000000f2781c */ /* 0x000fda0001700577 */
[----:B----4-:R-:W-:Y:S02]  /*2ae0*/  @!P0 ISETP.LT.U32.AND P2, PT, R5, R6, PT ;  /* 0x000000060500820c */ /* 0x010fe40003f41070 */
[----:B------:R-:W-:Y:S02]  /*2af0*/  @P0 ISETP.NE.AND P3, PT, R2, RZ, PT ;  /* 0x000000ff0200020c */ /* 0x000fe40003f65270 */
[----:B------:R-:W-:Y:S02]  /*2b00*/  @!P0 PRMT R8, R11, 0x7610, R8 ;  /* 0x000076100b088816 */ /* 0x000fe40000000008 */
[----:B---3--:R-:W-:Y:S02]  /*2b10*/  @!P0 ISETP.LT.AND.EX P2, PT, R4, R7, PT, P2 ;  /* 0x000000070400820c */ /* 0x008fe40003f41320 */
[----:B------:R-:W-:Y:S02]  /*2b20*/  @P0 SEL R2, R3, R8, !P3 ;  /* 0x0000000803020207 */ /* 0x000fe40005800000 */
[----:B------:R-:W-:-:S02]  /*2b30*/  @!P0 SEL R6, R5, R6, P2 ;  /* 0x0000000605068207 */ /* 0x000fc40001000000 */
[----:B------:R-:W-:Y:S02]  /*2b40*/  @!P0 SEL R7, R4, R7, P2 ;  /* 0x0000000704078207 */ /* 0x000fe40001000000 */
[----:B------:R-:W-:Y:S02]  /*2b50*/  @P0 PRMT R8, R2, 0x7610, R8 ;  /* 0x0000761002080816 */ /* 0x000fe40000000008 */
[----:B------:R-:W-:Y:S02]  /*2b60*/  @P0 SEL R6, R5, R6, !P3 ;  /* 0x0000000605060207 */ /* 0x000fe40005800000 */
[----:B------:R-:W-:-:S07]  /*2b70*/  @P0 SEL R7, R4, R7, !P3 ;  /* 0x0000000704070207 */ /* 0x000fce0005800000 */
.L_x_103:
[----:B------:R-:W-:Y:S05]  /*2b80*/  BSYNC.RECONVERGENT B1 ;  /* 0x0000000000017941 */ /* 0x000fea0003800200 */
.L_x_102:
[----:B------:R-:W-:Y:S04]  /*2b90*/  BSSY.RECONVERGENT B1, `(.L_x_104) ;  /* 0x000000a000017945 */ /* 0x000fe80003800200 */
[----:B------:R-:W-:Y:S05]  /*2ba0*/  @P1 BRA `(.L_x_105) ;  /* 0x0000000000201947 */ /* 0x000fea0003800000 */
[----:B---3--:R-:W3:Y:S01]  /*2bb0*/  S2R R4, SR_CgaCtaId ;  /* 0x0000000000047919 */ /* 0x008ee20000008800 */
[----:B0-----:R-:W-:Y:S02]  /*2bc0*/  MOV R3, 0x400 ;  /* 0x0000040000037802 */ /* 0x001fe40000000f00 */
[----:B-12---:R-:W-:-:S04]  /*2bd0*/  SHF.R.U32.HI R2, RZ, 0x1, R10 ;  /* 0x00000001ff027819 */ /* 0x006fc8000001160a */
[----:B------:R-:W-:Y:S02]  /*2be0*/  LOP3.LUT R2, R2, 0x1f0, RZ, 0xc0, !PT ;  /* 0x000001f002027812 */ /* 0x000fe400078ec0ff */
[----:B---3--:R-:W-:-:S05]  /*2bf0*/  LEA R3, R4, R3, 0x18 ;  /* 0x0000000304037211 */ /* 0x008fca00078ec0ff */
[----:B------:R-:W-:-:S05]  /*2c00*/  IMAD.IADD R3, R2, 0x1, R3 ;  /* 0x0000000102037824 */ /* 0x000fca00078e0203 */
[----:B------:R0:W-:Y:S04]  /*2c10*/  STS.64 [R3+0x10], R6 ;  /* 0x0000100603007388 */ /* 0x0001e80000000a00 */
[----:B------:R0:W-:Y:S02]  /*2c20*/  STS.U8 [R3+0x8], R8 ;  /* 0x0000080803007388 */ /* 0x0001e40000000000 */
.L_x_105:
[----:B------:R-:W-:Y:S05]  /*2c30*/  BSYNC.RECONVERGENT B1 ;  /* 0x0000000000017941 */ /* 0x000fea0003800200 */
.L_x_104:
[----:B------:R-:W-:Y:S01]  /*2c40*/  BAR.SYNC.DEFER_BLOCKING 0x0 ;  /* 0x0000000000007b1d */ /* 0x000fe20000010000 */
[----:B------:R-:W-:-:S13]  /*2c50*/  ISETP.NE.AND P1, PT, R10, RZ, PT ;  /* 0x000000ff0a00720c */ /* 0x000fda0003f25270 */
[----:B------:R-:W-:Y:S05]  /*2c60*/  @P1 BRA `(.L_x_93) ;  /* 0x0000003000481947 */ /* 0x000fea0003800000 */
[C---:B------:R-:W-:Y:S02]  /*2c70*/  ISETP.GE.AND P0, PT, R9.reuse, 0x21, PT ;  /* 0x000000210900780c */ /* 0x040fe40003f06270 */
[C---:B------:R-:W-:Y:S02]  /*2c80*/  ISETP.GE.AND P2, PT, R9.reuse, 0x41, PT ;  /* 0x000000410900780c */ /* 0x040fe40003f46270 */
[C---:B------:R-:W-:Y:S02]  /*2c90*/  ISETP.GE.AND P3, PT, R9.reuse, 0x61, PT ;  /* 0x000000610900780c */ /* 0x040fe40003f66270 */
[----:B------:R-:W-:-:S07]  /*2ca0*/  ISETP.GE.AND P4, PT, R9, 0x81, PT ;  /* 0x000000810900780c */ /* 0x000fce0003f86270 */
[----:B------:R-:W-:Y:S06]  /*2cb0*/  @!P0 BRA `(.L_x_106) ;  /* 0x00000000003c8947 */ /* 0x000fec0003800000 */
[----:B------:R-:W5:Y:S01]  /*2cc0*/  S2UR UR5, SR_CgaCtaId ;  /* 0x00000000000579c3 */ /* 0x000f620000008800 */
[----:B------:R-:W-:Y:S01]  /*2cd0*/  UMOV UR4, 0x400 ;  /* 0x0000040000047882 */ /* 0x000fe20000000000 */
[----:B------:R-:W-:Y:S01]  /*2ce0*/  LOP3.LUT P5, RZ, R8, 0xff, RZ, 0xc0, !PT ;  /* 0x000000ff08ff7812 */ /* 0x000fe200078ac0ff */
[----:B-----5:R-:W-:-:S09]  /*2cf0*/  ULEA UR4, UR5, UR4, 0x18 ;  /* 0x0000000405047291 */ /* 0x020fd2000f8ec0ff */
[----:B---3--:R-:W3:Y:S04]  /*2d00*/  LDS.U8 R4, [UR4+0x18] ;  /* 0x00001804ff047984 */ /* 0x008ee80008000000 */
[----:B012---:R-:W0:Y:S01]  /*2d10*/  LDS.64 R2, [UR4+0x20] ;  /* 0x00002004ff027984 */ /* 0x007e220008000a00 */
[----:B---3--:R-:W-:Y:S02]  /*2d20*/  ISETP.NE.AND P6, PT, R4, RZ, PT ;  /* 0x000000ff0400720c */ /* 0x008fe40003fc5270 */
        /* <DEDUP_REMOVED lines=8> */
.L_x_106:
[----:B------:R-:W-:Y:S01]  /*2db0*/  ISETP.GE.AND P5, PT, R9, 0xa1, PT ;  /* 0x000000a10900780c */ /* 0x000fe20003fa6270 */
[----:B------:R-:W-:-:S12]  /*2dc0*/  @!P2 BRA `(.L_x_107) ;  /* 0x00000000003ca947 */ /* 0x000fd80003800000 */
        /* <DEDUP_REMOVED lines=15> */
.L_x_107:
        /* <DEDUP_REMOVED lines=17> */
.L_x_108:
        /* <DEDUP_REMOVED lines=17> */
.L_x_109:
[----:B------:R-:W-:Y:S05]  /*30e0*/  @!P5 BRA `(.L_x_110) ;  /* 0x00000000003cd947 */ /* 0x000fea0003800000 */
        /* <DEDUP_REMOVED lines=15> */
.L_x_110:
        /* <DEDUP_REMOVED lines=16> */
.L_x_111:
        /* <DEDUP_REMOVED lines=17> */
.L_x_69:
[----:B------:R-:W0:Y:S01]  /*33f0*/  S2R R4, SR_TID.X ;  /* 0x0000000000047919 */ /* 0x000e220000002100 */
[----:B------:R-:W1:Y:S01]  /*3400*/  LDCU.128 UR8, c[0x0][0x380] ;  /* 0x00007000ff0877ac */ /* 0x000e620008000c00 */
[----:B------:R-:W2:Y:S01]  /*3410*/  LDCU.64 UR6, c[0x0][0x3a0] ;  /* 0x00007400ff0677ac */ /* 0x000ea20008000a00 */
[----:B0-----:R-:W-:-:S05]  /*3420*/  IADD3 R5, P0, PT, R11, R4, RZ ;  /* 0x000000040b057210 */ /* 0x001fca0007f1e0ff */
[----:B------:R-:W-:Y:S02]  /*3430*/  IMAD.SHL.U32 R6, R5, 0x4, RZ ;  /* 0x0000000405067824 */ /* 0x000fe400078e00ff */
[----:B------:R-:W-:-:S03]  /*3440*/  IMAD.X R8, RZ, RZ, RZ, P0 ;  /* 0x000000ffff087224 */ /* 0x000fc600000e06ff */
[C---:B-1----:R-:W-:Y:S02]  /*3450*/  IADD3 R12, P0, PT, R6.reuse, UR8, RZ ;  /* 0x00000008060c7c10 */ /* 0x042fe4000ff1e0ff */
[----:B------:R-:W-:Y:S02]  /*3460*/  SHF.L.U64.HI R5, R5, 0x2, R8 ;  /* 0x0000000205057819 */ /* 0x000fe40000010208 */
[----:B------:R-:W-:Y:S02]  /*3470*/  IADD3 R6, P1, PT, R6, UR10, RZ ;  /* 0x0000000a06067c10 */ /* 0x000fe4000ff3e0ff */
[C---:B------:R-:W-:Y:S02]  /*3480*/  IADD3.X R13, PT, PT, R5.reuse, UR9, RZ, P0, !PT ;  /* 0x00000009050d7c10 */ /* 0x040fe400087fe4ff */
[----:B------:R-:W-:-:S03]  /*3490*/  IADD3.X R7, PT, PT, R5, UR11, RZ, P1, !PT ;  /* 0x0000000b05077c10 */ /* 0x000fc60008ffe4ff */
[----:B------:R-:W3:Y:S04]  /*34a0*/  LDG.E R9, desc[UR12][R12.64] ;  /* 0x0000000c0c097981 */ /* 0x000ee8000c1e1900 */
[----:B------:R-:W3:Y:S04]  /*34b0*/  LDG.E R14, desc[UR12][R6.64] ;  /* 0x0000000c060e7981 */ /* 0x000ee8000c1e1900 */
[----:B------:R-:W4:Y:S04]  /*34c0*/  LDG.E R8, desc[UR12][R12.64+0x800] ;  /* 0x0008000c0c087981 */ /* 0x000f28000c1e1900 */
[----:B------:R-:W4:Y:S04]  /*34d0*/  LDG.E R5, desc[UR12][R6.64+0x800] ;  /* 0x0008000c06057981 */ /* 0x000f28000c1e1900 */
[----:B------:R-:W5:Y:S04]  /*34e0*/  LDG.E R15, desc[UR12][R12.64+0x400] ;  /* 0x0004000c0c0f7981 */ /* 0x000f68000c1e1900 */
[----:B------:R-:W5:Y:S04]  /*34f0*/  LDG.E R16, desc[UR12][R6.64+0x400] ;  /* 0x0004000c06107981 */ /* 0x000f68000c1e1900 */
[----:B------:R0:W5:Y:S04]  /*3500*/  LDG.E R10, desc[UR12][R12.64+0xc00] ;  /* 0x000c000c0c0a7981 */ /* 0x000168000c1e1900 */
[----:B------:R1:W5:Y:S01]  /*3510*/  LDG.E R17, desc[UR12][R6.64+0xc00] ;  /* 0x000c000c06117981 */ /* 0x000362000c1e1900 */
[----:B--2---:R-:W-:-:S02]  /*3520*/  IADD3 R23, P1, PT, R11, UR6, RZ ;  /* 0x000000060b177c10 */ /* 0x004fc4000ff3e0ff */
[----:B---3--:R-:W-:Y:S01]  /*3530*/  ISETP.NE.AND P0, PT, R9, R14, PT ;  /* 0x0000000e0900720c */ /* 0x008fe20003f05270 */
[C---:B------:R-:W-:Y:S02]  /*3540*/  VIADD R9, R4.reuse, 0x100 ;  /* 0x0000010004097836 */ /* 0x040fe40000000000 */
[----:B------:R-:W-:-:S03]  /*3550*/  VIADD R14, R4, 0x200 ;  /* 0x00000200040e7836 */ /* 0x000fc60000000000 */
[----:B------:R-:W-:Y:S01]  /*3560*/  SEL R18, R4, R9, P0 ;  /* 0x0000000904127207 */ /* 0x000fe20000000000 */
[----:B------:R-:W-:Y:S01]  /*3570*/  IMAD.U32 R9, RZ, RZ, UR7 ;  /* 0x00000007ff097e24 */ /* 0x000fe2000f8e00ff */
[-C--:B------:R-:W-:Y:S02]  /*3580*/  IADD3 R19, P3, PT, R14, R23.reuse, RZ ;  /* 0x000000170e137210 */ /* 0x080fe40007f7e0ff */
[----:B------:R-:W-:Y:S01]  /*3590*/  IADD3 R14, P4, PT, R18, R23, RZ ;  /* 0x00000017120e7210 */ /* 0x000fe20007f9e0ff */
[----:B0-----:R-:W-:Y:S01]  /*35a0*/  IMAD.X R13, RZ, RZ, R9, P1 ;  /* 0x000000ffff0d7224 */ /* 0x001fe200008e0609 */
[----:B----4-:R-:W-:Y:S02]  /*35b0*/  ISETP.NE.AND P2, PT, R8, R5, PT ;  /* 0x000000050800720c */ /* 0x010fe40003f45270 */
[----:B------:R-:W-:Y:S01]  /*35c0*/  ISETP.LT.U32.AND P1, PT, R19, R14, PT ;  /* 0x0000000e1300720c */ /* 0x000fe20003f21070 */
[--C-:B------:R-:W-:Y:S01]  /*35d0*/  IMAD.X R12, RZ, RZ, R13.reuse, P3 ;  /* 0x000000ffff0c7224 */ /* 0x100fe200018e060d */
[----:B-----5:R-:W-:Y:S01]  /*35e0*/  ISETP.NE.OR P0, PT, R15, R16, P0 ;  /* 0x000000100f00720c */ /* 0x020fe20000705670 */
[----:B-1----:R-:W-:Y:S01]  /*35f0*/  IMAD.X R7, RZ, RZ, R13, P4 ;  /* 0x000000ffff077224 */ /* 0x002fe200020e060d */
[----:B------:R-:W-:-:S04]  /*3600*/  IADD3 R13, P4, PT, R19, 0x100, RZ ;  /* 0x00000100130d7810 */ /* 0x000fc80007f9e0ff */
[----:B------:R-:W-:Y:S02]  /*3610*/  ISETP.LT.AND.EX P1, PT, R12, R7, PT, P1 ;  /* 0x000000070c00720c */ /* 0x000fe40003f21310 */
[----:B------:R-:W-:Y:S02]  /*3620*/  ISETP.NE.AND P3, PT, R10, R17, PT ;  /* 0x000000110a00720c */ /* 0x000fe40003f65270 */
[----:B------:R-:W-:Y:S02]  /*3630*/  @P2 SEL R14, R19, R14, P1 ;  /* 0x0000000e130e2207 */ /* 0x000fe40000800000 */
[----:B------:R-:W-:Y:S02]  /*3640*/  @P2 SEL R7, R12, R7, P1 ;  /* 0x000000070c072207 */ /* 0x000fe40000800000 */
[----:B------:R-:W-:Y:S02]  /*3650*/  ISETP.GE.U32.AND P1, PT, R21, UR5, PT ;  /* 0x0000000515007c0c */ /* 0x000fe4000bf26070 */
[----:B------:R-:W-:-:S02]  /*3660*/  SEL R6, R14, R19, P0 ;  /* 0x000000130e067207 */ /* 0x000fc40000000000 */
[----:B------:R-:W-:Y:S02]  /*3670*/  ISETP.GE.U32.AND.EX P1, PT, R20, UR4, PT, P1 ;  /* 0x0000000414007c0c */ /* 0x000fe4000bf26110 */
[----:B------:R-:W-:Y:S01]  /*3680*/  SEL R7, R7, R12, P0 ;  /* 0x0000000c07077207 */ /* 0x000fe20000000000 */
[----:B------:R-:W-:Y:S01]  /*3690*/  IMAD.X R12, RZ, RZ, R12, P4 ;  /* 0x000000ffff0c7224 */ /* 0x000fe200020e060c */
[----:B------:R-:W-:Y:S02]  /*36a0*/  ISETP.LT.U32.AND P2, PT, R13, R6, PT ;  /* 0x000000060d00720c */ /* 0x000fe40003f41070 */
[----:B------:R-:W-:Y:S02]  /*36b0*/  ISETP.NE.OR P0, PT, R8, R5, P0 ;  /* 0x000000050800720c */ /* 0x000fe40000705670 */
[----:B------:R-:W-:Y:S02]  /*36c0*/  ISETP.LT.AND.EX P2, PT, R12, R7, PT, P2 ;  /* 0x000000070c00720c */ /* 0x000fe40003f41320 */
[----:B------:R-:W-:-:S02]  /*36d0*/  ISETP.NE.OR P4, PT, R10, R17, P0 ;  /* 0x000000110a00720c */ /* 0x000fc40000785670 */
[----:B------:R-:W-:Y:S02]  /*36e0*/  @P3 SEL R6, R13, R6, P2 ;  /* 0x000000060d063207 */ /* 0x000fe40001000000 */
[----:B------:R-:W-:Y:S02]  /*36f0*/  @P3 SEL R7, R12, R7, P2 ;  /* 0x000000070c073207 */ /* 0x000fe40001000000 */
[----:B------:R-:W-:Y:S02]  /*3700*/  SEL R8, RZ, 0x1, !P4 ;  /* 0x00000001ff087807 */ /* 0x000fe40006000000 */
[----:B------:R-:W-:Y:S02]  /*3710*/  SEL R6, R6, R13, P0 ;  /* 0x0000000d06067207 */ /* 0x000fe40000000000 */
[----:B------:R-:W-:Y:S01]  /*3720*/  SEL R7, R7, R12, P0 ;  /* 0x0000000c07077207 */ /* 0x000fe20000000000 */
[----:B------:R-:W-:Y:S06]  /*3730*/  @!P1 BRA `(.L_x_112) ;  /* 0x0000001800549947 */ /* 0x000fec0003800000 */
[----:B------:R-:W-:Y:S02]  /*3740*/  IADD3 R10, P1, PT, R11, UR5, RZ ;  /* 0x000000050b0a7c10 */ /* 0x000fe4000ff3e0ff */
[----:B------:R-:W-:Y:S02]  /*3750*/  IADD3 R13, P2, PT, R2, -0x400, RZ ;  /* 0xfffffc00020d7810 */ /* 0x000fe40007f5e0ff */
[----:B------:R-:W-:Y:S01]  /*3760*/  LOP3.LUT R5, RZ, R4, RZ, 0x33, !PT ;  /* 0x00000004ff057212 */ /* 0x000fe200078e33ff */
[----:B------:R-:W-:Y:S01]  /*3770*/  IMAD.X R12, RZ, RZ, UR4, P1 ;  /* 0x00000004ff0c7e24 */ /* 0x000fe200088e06ff */
[----:B------:R-:W-:Y:S01]  /*3780*/  ISETP.GT.U32.AND P0, PT, R10, R13, PT ;  /* 0x0000000d0a00720c */ /* 0x000fe20003f04070 */
[----:B------:R-:W-:Y:S01]  /*3790*/  UMOV UR4, URZ ;  /* 0x000000ff00047c82 */ /* 0x000fe20008000000 */
[----:B------:R-:W-:Y:S02]  /*37a0*/  IADD3.X R17, PT, PT, R3, -0x1, RZ, P2, !PT ;  /* 0xffffffff03117810 */ /* 0x000fe400017fe4ff */
[----:B------:R-:W-:-:S02]  /*37b0*/  IADD3 R16, PT, PT, R2, -UR5, R5 ;  /* 0x8000000502107c10 */ /* 0x000fc4000fffe005 */
[----:B------:R-:W-:-:S03]  /*37c0*/  ISETP.GT.U32.AND.EX P0, PT, R12, R17, PT, P0 ;  /* 0x000000110c00720c */ /* 0x000fc60003f04100 */
[----:B------:R-:W-:-:S10]  /*37d0*/  IMAD.IADD R16, R16, 0x1, -R11 ;  /* 0x0000000110107824 */ /* 0x000fd400078e0a0b */
[----:B------:R-:W-:Y:S05]  /*37e0*/  @P0 BRA `(.L_x_113) ;  /* 0x0000000400540947 */ /* 0x000fea0003800000 */
[----:B------:R-:W0:Y:S01]  /*37f0*/  LDC.64 R2, c[0x0][0x3d8] ;  /* 0x0000f600ff027b82 */ /* 0x000e220000000a00 */
[----:B------:R-:W1:Y:S01]  /*3800*/  LDCU.64 UR6, c[0x0][0x3a0] ;  /* 0x00007400ff0677ac */ /* 0x000e620008000a00 */
[----:B------:R-:W2:Y:S01]  /*3810*/  LDCU.128 UR8, c[0x0][0x380] ;  /* 0x00007000ff0877ac */ /* 0x000ea20008000c00 */
[----:B------:R-:W-:Y:S01]  /*3820*/  NOP ;  /* 0x0000000000007918 */ /* 0x000fe20000000000 */
.L_x_114:
[----:B------:R-:W3:Y:S02]  /*3830*/  S2R R21, SR_TID.X ;  /* 0x0000000000157919 */ /* 0x000ee40000002100 */
[----:B---3--:R-:W-:-:S05]  /*3840*/  IADD3 R21, P0, PT, R21, R10, RZ ;  /* 0x0000000a15157210 */ /* 0x008fca0007f1e0ff */
[----:B------:R-:W-:Y:S02]  /*3850*/  IMAD.X R24, RZ, RZ, R12, P0 ;  /* 0x000000ffff187224 */ /* 0x000fe400000e060c */
[----:B------:R-:W-:-:S03]  /*3860*/  IMAD.SHL.U32 R4, R21, 0x4, RZ ;  /* 0x0000000415047824 */ /* 0x000fc600078e00ff */
[----:B------:R-:W-:Y:S02]  /*3870*/  SHF.L.U64.HI R5, R21, 0x2, R24 ;  /* 0x0000000215057819 */ /* 0x000fe40000010218 */
[C---:B--2---:R-:W-:Y:S02]  /*3880*/  IADD3 R14, P0, PT, R4.reuse, UR8, RZ ;  /* 0x00000008040e7c10 */ /* 0x044fe4000ff1e0ff */
        /* <DEDUP_REMOVED lines=9> */
[----:B------:R5:W4:Y:S04]  /*3920*/  LDG.E R11, desc[UR12][R14.64+0xc00] ;  /* 0x000c000c0e0b7981 */ /* 0x000b28000c1e1900 */
[----:B------:R0:W4:Y:S01]  /*3930*/  LDG.E R18, desc[UR12][R4.64+0xc00] ;  /* 0x000c000c04127981 */ /* 0x000122000c1e1900 */
[----:B-1----:R-:W-:Y:S01]  /*3940*/  IADD3 R21, P0, PT, R21, UR6, RZ ;  /* 0x0000000615157c10 */ /* 0x002fe2000ff1e0ff */
[----:B------:R-:W-:Y:S01]  /*3950*/  IMAD.MOV.U32 R25, RZ, RZ, R7 ;  /* 0x000000ffff197224 */ /* 0x000fe200078e0007 */
[----:B------:R-:W-:Y:S01]  /*3960*/  LOP3.LUT P4, RZ, R8, 0xff, RZ, 0xc0, !PT ;  /* 0x000000ff08ff7812 */ /* 0x000fe2000788c0ff */
[----:B------:R-:W-:Y:S01]  /*3970*/  USHF.R.S32.HI UR14, URZ, 0x1f, UR5 ;  /* 0x0000001fff0e7899 */ /* 0x000fe20008011405 */
[----:B-----5:R-:W-:-:S02]  /*3980*/  IADD3 R15, P5, PT, R21, 0x100, RZ ;  /* 0x00000100150f7810 */ /* 0x020fc40007fbe0ff */
[----:B--2---:R-:W-:Y:S01]  /*3990*/  ISETP.NE.AND P2, PT, R9, R26, PT ;  /* 0x0000001a0900720c */ /* 0x004fe20003f45270 */
[----:B------:R-:W-:Y:S02]  /*39a0*/  IMAD.U32 R9, RZ, RZ, UR7 ;  /* 0x00000007ff097e24 */ /* 0x000fe4000f8e00ff */
[----:B------:R-:W-:Y:S01]  /*39b0*/  IMAD.MOV.U32 R26, RZ, RZ, R6 ;  /* 0x000000ffff1a7224 */ /* 0x000fe200078e0006 */
[----:B------:R-:W-:Y:S01]  /*39c0*/  SEL R7, RZ, 0x1, !P2 ;  /* 0x00000001ff077807 */ /* 0x000fe20005000000 */
[----:B------:R-:W-:-:S04]  /*39d0*/  IMAD.X R6, R24, 0x1, R9, P0 ;  /* 0x0000000118067824 */ /* 0x000fc800000e0609 */
[----:B------:R-:W-:Y:S02]  /*39e0*/  @P4 SEL R7, R8, 0x1, !P2 ;  /* 0x0000000108074807 */ /* 0x000fe40005000000 */
[----:B------:R-:W-:Y:S01]  /*39f0*/  ISETP.LT.U32.AND P0, PT, R21, R26, PT ;  /* 0x0000001a1500720c */ /* 0x000fe20003f01070 */
[----:B------:R-:W-:Y:S01]  /*3a00*/  IMAD.X R8, RZ, RZ, R6, P5 ;  /* 0x000000ffff087224 */ /* 0x000fe200028e0606 */
[----:B---3--:R-:W-:Y:S02]  /*3a10*/  ISETP.NE.AND P3, PT, R23, R22, PT ;  /* 0x000000161700720c */ /* 0x008fe40003f65270 */
[----:B------:R-:W-:Y:S02]  /*3a20*/  ISETP.LT.AND.EX P0, PT, R6, R25, PT, P0 ;  /* 0x000000190600720c */ /* 0x000fe40003f01300 */
[----:B------:R-:W-:Y:S02]  /*3a30*/  LOP3.LUT P1, RZ, R7, 0xff, RZ, 0xc0, !PT ;  /* 0x000000ff07ff7812 */ /* 0x000fe4000782c0ff */
[----:B------:R-:W-:-:S02]  /*3a40*/  @P2 SEL R26, R21, R26, P0 ;  /* 0x0000001a151a2207 */ /* 0x000fc40000000000 */
[C---:B------:R-:W-:Y:S02]  /*3a50*/  @P2 SEL R25, R6.reuse, R25, P0 ;  /* 0x0000001906192207 */ /* 0x040fe40000000000 */
[----:B0-----:R-:W-:Y:S02]  /*3a60*/  SEL R4, R21, R26, !P4 ;  /* 0x0000001a15047207 */ /* 0x001fe40006000000 */
[----:B------:R-:W-:Y:S02]  /*3a70*/  SEL R5, R6, R25, !P4 ;  /* 0x0000001906057207 */ /* 0x000fe40006000000 */
[----:B------:R-:W-:Y:S02]  /*3a80*/  ISETP.LT.U32.AND P0, PT, R15, R4, PT ;  /* 0x000000040f00720c */ /* 0x000fe40003f01070 */
[----:B----4-:R-:W-:Y:S02]  /*3a90*/  ISETP.NE.AND P2, PT, R19, R20, PT ;  /* 0x000000141300720c */ /* 0x010fe40003f45270 */
[----:B------:R-:W-:-:S02]  /*3aa0*/  ISETP.LT.AND.EX P0, PT, R8, R5, PT, P0 ;  /* 0x000000050800720c */ /* 0x000fc40003f01300 */
[----:B------:R-:W-:Y:S02]  /*3ab0*/  SEL R14, RZ, 0x1, !P3 ;  /* 0x00000001ff0e7807 */ /* 0x000fe40005800000 */
[----:B------:R-:W-:Y:S02]  /*3ac0*/  @P3 SEL R4, R15, R4, P0 ;  /* 0x000000040f043207 */ /* 0x000fe40000000000 */
[----:B------:R-:W-:Y:S02]  /*3ad0*/  @P3 SEL R5, R8, R5, P0 ;  /* 0x0000000508053207 */ /* 0x000fe40000000000 */
[----:B------:R-:W-:Y:S02]  /*3ae0*/  IADD3 R19, P0, PT, R21, 0x200, RZ ;  /* 0x0000020015137810 */ /* 0x000fe40007f1e0ff */
[----:B------:R-:W-:Y:S02]  /*3af0*/  SEL R4, R15, R4, !P1 ;  /* 0x000000040f047207 */ /* 0x000fe40004800000 */
[----:B------:R-:W-:-:S02]  /*3b00*/  @P1 SEL R14, R7, 0x1, !P3 ;  /* 0x00000001070e1807 */ /* 0x000fc40005800000 */
[----:B------:R-:W-:Y:S01]  /*3b10*/  SEL R7, R8, R5, !P1 ;  /* 0x0000000508077207 */ /* 0x000fe20004800000 */
[----:B------:R-:W-:Y:S01]  /*3b20*/  IMAD.X R8, RZ, RZ, R6, P0 ;  /* 0x000000ffff087224 */ /* 0x000fe200000e0606 */
[----:B------:R-:W-:Y:S02]  /*3b30*/  ISETP.LT.U32.AND P0, PT, R19, R4, PT ;  /* 0x000000041300720c */ /* 0x000fe40003f01070 */
[----:B------:R-:W-:Y:S02]  /*3b40*/  LOP3.LUT P1, RZ, R14, 0xff, RZ, 0xc0, !PT ;  /* 0x000000ff0eff7812 */ /* 0x000fe4000782c0ff */
[CC--:B------:R-:W-:Y:S02]  /*3b50*/  ISETP.LT.AND.EX P0, PT, R8.reuse, R7.reuse, PT, P0 ;  /* 0x000000070800720c */ /* 0x0c0fe40003f01300 */
[----:B------:R-:W-:Y:S02]  /*3b60*/  SEL R5, RZ, 0x1, !P2 ;  /* 0x00000001ff057807 */ /* 0x000fe40005000000 */
[----:B------:R-:W-:-:S02]  /*3b70*/  @P2 SEL R7, R8, R7, P0 ;  /* 0x0000000708072207 */ /* 0x000fc40000000000 */
[----:B------:R-:W-:Y:S02]  /*3b80*/  @P2 SEL R4, R19, R4, P0 ;  /* 0x0000000413042207 */ /* 0x000fe40000000000 */
[----:B------:R-:W-:Y:S02]  /*3b90*/  SEL R7, R8, R7, !P1 ;  /* 0x0000000708077207 */ /* 0x000fe40004800000 */
[----:B------:R-:W-:Y:S02]  /*3ba0*/  IADD3 R21, P0, PT, R21, 0x300, RZ ;  /* 0x0000030015157810 */ /* 0x000fe40007f1e0ff */
[----:B------:R-:W-:Y:S02]  /*3bb0*/  IADD3 R8, P4, PT, -R10, R2, RZ ;  /* 0x000000020a087210 */ /* 0x000fe40007f9e1ff */
[----:B------:R-:W-:Y:S01]  /*3bc0*/  @P1 SEL R5, R14, 0x1, !P2 ;  /* 0x000000010e051807 */ /* 0x000fe20005000000 */
[----:B------:R-:W-:Y:S01]  /*3bd0*/  IMAD.X R14, RZ, RZ, R6, P0 ;  /* 0x000000ffff0e7224 */ /* 0x000fe200000e0606 */
[----:B------:R-:W-:Y:S01]  /*3be0*/  ISETP.GE.U32.AND P0, PT, R8, UR5, PT ;  /* 0x0000000508007c0c */ /* 0x000fe2000bf06070 */
[----:B------:R-:W-:Y:S01]  /*3bf0*/  IMAD.X R6, R3, 0x1, ~R12, P4 ;  /* 0x0000000103067824 */ /* 0x000fe200020e0e0c */
[----:B------:R-:W-:-:S02]  /*3c00*/  ISETP.NE.AND P2, PT, R11, R18, PT ;  /* 0x000000120b00720c */ /* 0x000fc40003f45270 */
[----:B------:R-:W-:Y:S02]  /*3c10*/  SEL R4, R19, R4, !P1 ;  /* 0x0000000413047207 */ /* 0x000fe40004800000 */
[----:B------:R-:W-:Y:S02]  /*3c20*/  ISETP.GE.U32.AND.EX P0, PT, R6, UR14, PT, P0 ;  /* 0x0000000e06007c0c */ /* 0x000fe4000bf06100 */
[----:B------:R-:W-:Y:S02]  /*3c30*/  LOP3.LUT P3, RZ, R5, 0xff, RZ, 0xc0, !PT ;  /* 0x000000ff05ff7812 */ /* 0x000fe4000786c0ff */
[----:B------:R-:W-:Y:S02]  /*3c40*/  ISETP.LT.U32.AND P1, PT, R21, R4, PT ;  /* 0x000000041500720c */ /* 0x000fe40003f21070 */
[----:B------:R-:W-:Y:S02]  /*3c50*/  SEL R8, RZ, 0x1, !P2 ;  /* 0x00000001ff087807 */ /* 0x000fe40005000000 */
[----:B------:R-:W-:-:S04]  /*3c60*/  ISETP.LT.AND.EX P1, PT, R14, R7, PT, P1 ;  /* 0x000000070e00720c */ /* 0x000fc80003f21310 */
[----:B------:R-:W-:Y:S02]  /*3c70*/  @P2 SEL R4, R21, R4, P1 ;  /* 0x0000000415042207 */ /* 0x000fe40000800000 */
[C---:B------:R-:W-:Y:S02]  /*3c80*/  @P2 SEL R7, R14.reuse, R7, P1 ;  /* 0x000000070e072207 */ /* 0x040fe40000800000 */
[----:B------:R-:W-:Y:S02]  /*3c90*/  @P3 SEL R8, R5, 0x1, !P2 ;  /* 0x0000000105083807 */ /* 0x000fe40005000000 */
[----:B------:R-:W-:Y:S02]  /*3ca0*/  SEL R6, R21, R4, !P3 ;  /* 0x0000000415067207 */ /* 0x000fe40005800000 */
[----:B------:R-:W-:Y:S01]  /*3cb0*/  SEL R7, R14, R7, !P3 ;  /* 0x000000070e077207 */ /* 0x000fe20005800000 */
[----:B------:R-:W-:Y:S06]  /*3cc0*/  @!P0 BRA `(.L_x_112) ;  /* 0x0000001000f08947 */ /* 0x000fec0003800000 */
[----:B------:R-:W-:Y:S01]  /*3cd0*/  IADD3 R10, P0, PT, R10, UR5, RZ ;  /* 0x000000050a0a7c10 */ /* 0x000fe2000ff1e0ff */
[----:B------:R-:W-:Y:S01]  /*3ce0*/  UIADD3 UR4, UPT, UPT, UR4, 0x1, URZ ;  /* 0x0000000104047890 */ /* 0x000fe2000fffe0ff */
[----:B------:R-:W-:Y:S02]  /*3cf0*/  VIADD R16, R16, -UR5 ;  /* 0x8000000510107c36 */ /* 0x000fe40008000000 */
[----:B------:R-:W-:Y:S02]  /*3d00*/  IADD3.X R12, PT, PT, R12, UR14, RZ, P0, !PT ;  /* 0x0000000e0c0c7c10 */ /* 0x000fe400087fe4ff */
[----:B------:R-:W-:-:S04]  /*3d10*/  ISETP.GT.U32.AND P0, PT, R10, R13, PT ;  /* 0x0000000d0a00720c */ /* 0x000fc80003f04070 */
[----:B------:R-:W-:-:S13]  /*3d20*/  ISETP.GT.U32.AND.EX P0, PT, R12, R17, PT, P0 ;  /* 0x000000110c00720c */ /* 0x000fda0003f04100 */
[----:B------:R-:W-:Y:S05]  /*3d30*/  @!P0 BRA `(.L_x_114) ;  /* 0xfffffff800bc8947 */ /* 0x000fea000383ffff */
.L_x_113:
[----:B------:R-:W0:Y:S01]  /*3d40*/  S2R R13, SR_TID.X ;  /* 0x00000000000d7919 */ /* 0x000e220000002100 */
[----:B------:R-:W-:Y:S01]  /*3d50*/  IMAD.IADD R4, R2, 0x1, -R10 ;  /* 0x0000000102047824 */ /* 0x000fe200078e0a0a */
[----:B------:R-:W-:Y:S01]  /*3d60*/  ISETP.GE.U32.AND P1, PT, R10, R2, PT ;  /* 0x000000020a00720c */ /* 0x000fe20003f26070 */
[----:B------:R-:W-:Y:S03]  /*3d70*/  BSSY.RECONVERGENT B1, `(.L_x_112) ;  /* 0x0000131000017945 */ /* 0x000fe60003800200 */
[----:B0-----:R-:W-:-:S04]  /*3d80*/  ISETP.GE.AND P0, PT, R13, R4, PT ;  /* 0x000000040d00720c */ /* 0x001fc80003f06270 */
[----:B------:R-:W-:-:S13]  /*3d90*/  ISETP.GE.U32.OR.EX P0, PT, R12, R3, P0, P1 ;  /* 0x000000030c00720c */ /* 0x000fda0000706510 */
[----:B------:R-:W-:Y:S05]  /*3da0*/  @P0 BRA `(.L_x_115) ;  /* 0x0000001000b40947 */ /* 0x000fea0003800000 */
[----:B------:R-:W0:Y:S01]  /*3db0*/  LDC R3, c[0x0][0x3e0] ;  /* 0x0000f800ff037b82 */ /* 0x000e220000000800 */
[----:B------:R-:W-:Y:S01]  /*3dc0*/  LOP3.LUT R11, RZ, R13, RZ, 0x33, !PT ;  /* 0x0000000dff0b7212 */ /* 0x000fe200078e33ff */
[----:B------:R-:W-:Y:S01]  /*3dd0*/  IMAD.SHL.U32 R4, R0, 0x400, RZ ;  /* 0x0000040000047824 */ /* 0x000fe200078e00ff */
[----:B------:R-:W-:Y:S03]  /*3de0*/  BSSY.RECONVERGENT B2, `(.L_x_116) ;  /* 0x0000093000027945 */ /* 0x000fe60003800200 */
[----:B------:R-:W-:-:S05]  /*3df0*/  IMAD.IADD R11, R11, 0x1, R2 ;  /* 0x000000010b0b7824 */ /* 0x000fca00078e0202 */
[----:B------:R-:W-:Y:S01]  /*3e00*/  IADD3 R2, PT, PT, R11, -UR5, -R4 ;  /* 0x800000050b027c10 */ /* 0x000fe2000fffe804 */
[----:B0-----:R-:W-:-:S04]  /*3e10*/  IMAD R3, R3, UR4, RZ ;  /* 0x0000000403037c24 */ /* 0x001fc8000f8e02ff */
[----:B------:R-:W-:-:S05]  /*3e20*/  IMAD R2, R3, -0x400, R2 ;  /* 0xfffffc0003027824 */ /* 0x000fca00078e0202 */
[C---:B------:R-:W-:Y:S02]  /*3e30*/  ISETP.GE.U32.AND P0, PT, R2.reuse, 0x700, PT ;  /* 0x000007000200780c */ /* 0x040fe40003f06070 */
[----:B------:R-:W-:-:S04]  /*3e40*/  LEA.HI R14, R2, 0x1, RZ, 0x18 ;  /* 0x00000001020e7811 */ /* 0x000fc800078fc0ff */
[----:B------:R-:W-:-:S04]  /*3e50*/  LOP3.LUT R26, R14, 0x7, RZ, 0xc0, !PT ;  /* 0x000000070e1a7812 */ /* 0x000fc800078ec0ff */
[----:B------:R-:W-:-:S03]  /*3e60*/  ISETP.NE.AND P1, PT, R26, RZ, PT ;  /* 0x000000ff1a00720c */ /* 0x000fc60003f25270 */
[----:B------:R-:W-:Y:S10]  /*3e70*/  @!P0 BRA `(.L_x_117) ;  /* 0x0000000800248947 */ /* 0x000ff40003800000 */
[----:B------:R-:W-:-:S04]  /*3e80*/  LEA.HI R16, R16, 0x1, RZ, 0x18 ;  /* 0x0000000110107811 */ /* 0x000fc800078fc0ff */
[----:B------:R-:W-:-:S05]  /*3e90*/  LOP3.LUT R16, R16, 0x1fffff8, RZ, 0xc0, !PT ;  /* 0x01fffff810107812 */ /* 0x000fca00078ec0ff */
[----:B------:R-:W-:-:S07]  /*3ea0*/  IMAD.MOV R15, RZ, RZ, -R16 ;  /* 0x000000ffff0f7224 */ /* 0x000fce00078e0a10 */
.L_x_118:
[----:B------:R-:W-:-:S05]  /*3eb0*/  IADD3 R17, P0, PT, R13, R10, RZ ;  /* 0x0000000a0d117210 */ /* 0x000fca0007f1e0ff */
[----:B------:R-:W-:Y:S02]  /*3ec0*/  IMAD.X R22, RZ, RZ, R12, P0 ;  /* 0x000000ffff167224 */ /* 0x000fe400000e060c */
        /* <DEDUP_REMOVED lines=15> */
[----:B------:R-:W-:-:S03]  /*3fc0*/  LOP3.LUT P3, RZ, R25, 0xff, RZ, 0xc0, !PT ;  /* 0x000000ff19ff7812 */ /* 0x000fc6000786c0ff */
[----:B------:R-:W-:Y:S01]  /*3fd0*/  IMAD.X R8, R22, 0x1, R9, P0 ;  /* 0x0000000116087824 */ /* 0x000fe200000e0609 */
[----:B------:R-:W-:-:S04]  /*3fe0*/  ISETP.LT.U32.AND P0, PT, R17, R6, PT ;  /* 0x000000061100720c */ /* 0x000fc80003f01070 */
[----:B------:R-:W-:-:S04]  /*3ff0*/  ISETP.LT.AND.EX P0, PT, R8, R7, PT, P0 ;  /* 0x000000070800720c */ /* 0x000fc80003f01300 */
[----:B------:R-:W-:Y:S02]  /*4000*/  SEL R24, R17, R6, P0 ;  /* 0x0000000611187207 */ /* 0x000fe40000000000 */
[CC--:B--2---:R-:W-:Y:S02]  /*4010*/  ISETP.NE.AND P2, PT, R16.reuse, R19.reuse, PT ;  /* 0x000000131000720c */ /* 0x0c4fe40003f45270 */
[----:B------:R-:W-:Y:S02]  /*4020*/  ISETP.NE.AND P4, PT, R16, R19, P3 ;  /* 0x000000131000720c */ /* 0x000fe40001f85270 */
[----:B------:R-:W-:Y:S02]  /*4030*/  @!P3 SEL R25, RZ, 0x1, !P2 ;  /* 0x00000001ff19b807 */ /* 0x000fe40005000000 */
[----:B------:R-:W-:Y:S02]  /*4040*/  SEL R19, R8, R7, P0 ;  /* 0x0000000708137207 */ /* 0x000fe40000000000 */
[----:B------:R-:W-:-:S02]  /*4050*/  SEL R16, R25, 0x1, !P4 ;  /* 0x0000000119107807 */ /* 0x000fc40006000000 */
[----:B------:R-:W-:Y:S02]  /*4060*/  IADD3 R25, P0, PT, R17, 0x100, RZ ;  /* 0x0000010011197810 */ /* 0x000fe40007f1e0ff */
[----:B------:R-:W-:-:S03]  /*4070*/  LOP3.LUT P2, RZ, R16, 0xff, RZ, 0xc0, !PT ;  /* 0x000000ff10ff7812 */ /* 0x000fc6000784c0ff */
[----:B------:R-:W-:Y:S01]  /*4080*/  @!P4 SEL R24, R17, R6, !P3 ;  /* 0x000000061118c207 */ /* 0x000fe20005800000 */
[----:B------:R-:W-:Y:S01]  /*4090*/  IMAD.X R6, RZ, RZ, R8, P0 ;  /* 0x000000ffff067224 */ /* 0x000fe200000e0608 */
[----:B------:R-:W-:Y:S02]  /*40a0*/  @!P4 SEL R19, R8, R7, !P3 ;  /* 0x000000070813c207 */ /* 0x000fe40005800000 */
[CC--:B---3--:R-:W-:Y:S01]  /*40b0*/  ISETP.NE.AND P3, PT, R18.reuse, R23.reuse, PT ;  /* 0x000000171200720c */ /* 0x0c8fe20003f65270 */
[----:B------:R-:W2:Y:S01]  /*40c0*/  LDG.E R7, desc[UR12][R2.64+0xc00] ;  /* 0x000c000c02077981 */ /* 0x000ea2000c1e1900 */
[----:B------:R-:W-:-:S03]  /*40d0*/  ISETP.NE.AND P4, PT, R18, R23, P2 ;  /* 0x000000171200720c */ /* 0x000fc60001785270 */
[----:B------:R-:W2:Y:S01]  /*40e0*/  LDG.E R18, desc[UR12][R4.64+0xc00] ;  /* 0x000c000c04127981 */ /* 0x000ea2000c1e1900 */
[----:B------:R-:W-:Y:S02]  /*40f0*/  ISETP.LT.U32.AND P0, PT, R25, R24, PT ;  /* 0x000000181900720c */ /* 0x000fe40003f01070 */
[----:B------:R-:W-:Y:S02]  /*4100*/  @!P2 SEL R16, RZ, 0x1, !P3 ;  /* 0x00000001ff10a807 */ /* 0x000fe40005800000 */
[----:B------:R-:W-:-:S04]  /*4110*/  ISETP.LT.AND.EX P0, PT, R6, R19, PT, P0 ;  /* 0x000000130600720c */ /* 0x000fc80003f01300 */
[CC--:B------:R-:W-:Y:S02]  /*4120*/  SEL R23, R6.reuse, R19.reuse, P0 ;  /* 0x0000001306177207 */ /* 0x0c0fe40000000000 */
[----:B------:R-:W-:Y:S02]  /*4130*/  @!P4 SEL R23, R6, R19, !P2 ;  /* 0x000000130617c207 */ /* 0x000fe40005000000 */
[----:B------:R-:W-:Y:S01]  /*4140*/  SEL R6, R16, 0x1, !P4 ;  /* 0x0000000110067807 */ /* 0x000fe20006000000 */
[----:B------:R-:W3:Y:S04]  /*4150*/  LDG.E R19, desc[UR12][R4.64+0x1000] ;  /* 0x0010000c04137981 */ /* 0x000ee8000c1e1900 */
[----:B------:R-:W3:Y:S01]  /*4160*/  LDG.E R16, desc[UR12][R2.64+0x1000] ;  /* 0x0010000c02107981 */ /* 0x000ee2000c1e1900 */
[----:B------:R-:W-:-:S02]  /*4170*/  LOP3.LUT P3, RZ, R6, 0xff, RZ, 0xc0, !PT ;  /* 0x000000ff06ff7812 */ /* 0x000fc4000786c0ff */
[CC--:B------:R-:W-:Y:S02]  /*4180*/  SEL R22, R25.reuse, R24.reuse, P0 ;  /* 0x0000001819167207 */ /* 0x0c0fe40000000000 */
[----:B------:R-:W-:Y:S02]  /*4190*/  @!P4 SEL R22, R25, R24, !P2 ;  /* 0x000000181916c207 */ /* 0x000fe40005000000 */
[CC--:B----4-:R-:W-:Y:S02]  /*41a0*/  ISETP.NE.AND P2, PT, R20.reuse, R21.reuse, PT ;  /* 0x000000151400720c */ /* 0x0d0fe40003f45270 */
[----:B------:R-:W-:Y:S02]  /*41b0*/  ISETP.NE.AND P4, PT, R20, R21, P3 ;  /* 0x000000151400720c */ /* 0x000fe40001f85270 */
[----:B------:R-:W4:Y:S01]  /*41c0*/  LDG.E R20, desc[UR12][R4.64+0x1400] ;  /* 0x0014000c04147981 */ /* 0x000f22000c1e1900 */
[----:B------:R-:W-:-:S03]  /*41d0*/  IADD3 R27, P0, PT, R17, 0x200, RZ ;  /* 0x00000200111b7810 */ /* 0x000fc60007f1e0ff */
[----:B------:R-:W4:Y:S02]  /*41e0*/  LDG.E R21, desc[UR12][R2.64+0x1400] ;  /* 0x0014000c02157981 */ /* 0x000f24000c1e1900 */
[----:B------:R-:W-:Y:S01]  /*41f0*/  IMAD.X R24, RZ, RZ, R8, P0 ;  /* 0x000000ffff187224 */ /* 0x000fe200000e0608 */
[----:B------:R-:W-:-:S04]  /*4200*/  ISETP.LT.U32.AND P0, PT, R27, R22, PT ;  /* 0x000000161b00720c */ /* 0x000fc80003f01070 */
[----:B------:R-:W-:-:S04]  /*4210*/  ISETP.LT.AND.EX P0, PT, R24, R23, PT, P0 ;  /* 0x000000171800720c */ /* 0x000fc80003f01300 */
[CC--:B------:R-:W-:Y:S02]  /*4220*/  SEL R25, R27.reuse, R22.reuse, P0 ;  /* 0x000000161b197207 */ /* 0x0c0fe40000000000 */
[----:B------:R-:W-:Y:S02]  /*4230*/  @!P4 SEL R25, R27, R22, !P3 ;  /* 0x000000161b19c207 */ /* 0x000fe40005800000 */
[CC--:B------:R-:W-:Y:S01]  /*4240*/  SEL R22, R24.reuse, R23.reuse, P0 ;  /* 0x0000001718167207 */ /* 0x0c0fe20000000000 */
[----:B------:R-:W5:Y:S01]  /*4250*/  LDG.E R27, desc[UR12][R4.64+0x1c00] ;  /* 0x001c000c041b7981 */ /* 0x000f62000c1e1900 */
[----:B------:R-:W-:-:S03]  /*4260*/  @!P4 SEL R22, R24, R23, !P3 ;  /* 0x000000171816c207 */ /* 0x000fc60005800000 */
[----:B------:R-:W5:Y:S04]  /*4270*/  LDG.E R23, desc[UR12][R4.64+0x1800] ;  /* 0x0018000c04177981 */ /* 0x000f68000c1e1900 */
[----:B------:R0:W5:Y:S01]  /*4280*/  LDG.E R24, desc[UR12][R2.64+0x1800] ;  /* 0x0018000c02187981 */ /* 0x000162000c1e1900 */
[----:B------:R-:W-:-:S04]  /*4290*/  @!P3 SEL R6, RZ, 0x1, !P2 ;  /* 0x00000001ff06b807 */ /* 0x000fc80005000000 */
[----:B------:R-:W-:-:S04]  /*42a0*/  SEL R6, R6, 0x1, !P4 ;  /* 0x0000000106067807 */ /* 0x000fc80006000000 */
[----:B------:R-:W-:Y:S01]  /*42b0*/  LOP3.LUT P4, RZ, R6, 0xff, RZ, 0xc0, !PT ;  /* 0x000000ff06ff7812 */ /* 0x000fe2000788c0ff */
[----:B------:R-:W-:Y:S02]  /*42c0*/  VIADD R15, R15, 0x8 ;  /* 0x000000080f0f7836 */ /* 0x000fe40000000000 */
[----:B------:R-:W-:Y:S01]  /*42d0*/  VIADD R13, R13, 0x800 ;  /* 0x000008000d0d7836 */ /* 0x000fe20000000000 */
[CC--:B--2---:R-:W-:Y:S02]  /*42e0*/  ISETP.NE.AND P0, PT, R18.reuse, R7.reuse, PT ;  /* 0x000000071200720c */ /* 0x0c4fe40003f05270 */
[----:B------:R-:W-:-:S07]  /*42f0*/  ISETP.NE.AND P5, PT, R18, R7, P4 ;  /* 0x000000071200720c */ /* 0x000fce00027a5270 */
[----:B------:R-:W-:Y:S02]  /*4300*/  @!P4 SEL R6, RZ, 0x1, !P0 ;  /* 0x00000001ff06c807 */ /* 0x000fe40004000000 */
[----:B------:R-:W-:Y:S02]  /*4310*/  IADD3 R18, P2, PT, R17, 0x300, RZ ;  /* 0x0000030011127810 */ /* 0x000fe40007f5e0ff */
[----:B------:R-:W-:-:S03]  /*4320*/  SEL R6, R6, 0x1, !P5 ;  /* 0x0000000106067807 */ /* 0x000fc60006800000 */
[----:B------:R-:W-:Y:S01]  /*4330*/  IMAD.X R7, RZ, RZ, R8, P2 ;  /* 0x000000ffff077224 */ /* 0x000fe200010e0608 */
[----:B------:R-:W-:Y:S02]  /*4340*/  LOP3.LUT P2, RZ, R6, 0xff, RZ, 0xc0, !PT ;  /* 0x000000ff06ff7812 */ /* 0x000fe4000784c0ff */
[----:B------:R-:W-:-:S04]  /*4350*/  ISETP.LT.U32.AND P0, PT, R18, R25, PT ;  /* 0x000000191200720c */ /* 0x000fc80003f01070 */
[----:B------:R-:W-:Y:S02]  /*4360*/  ISETP.LT.AND.EX P0, PT, R7, R22, PT, P0 ;  /* 0x000000160700720c */ /* 0x000fe40003f01300 */
[CC--:B---3--:R-:W-:Y:S02]  /*4370*/  ISETP.NE.AND P6, PT, R19.reuse, R16.reuse, PT ;  /* 0x000000101300720c */ /* 0x0c8fe40003fc5270 */
[CC--:B0-----:R-:W-:Y:S02]  /*4380*/  SEL R3, R18.reuse, R25.reuse, P0 ;  /* 0x0000001912037207 */ /* 0x0c1fe40000000000 */
[----:B------:R-:W-:Y:S02]  /*4390*/  @!P5 SEL R3, R18, R25, !P4 ;  /* 0x000000191203d207 */ /* 0x000fe40006000000 */
[----:B------:R-:W-:Y:S02]  /*43a0*/  ISETP.NE.AND P3, PT, R19, R16, P2 ;  /* 0x000000101300720c */ /* 0x000fe40001765270 */
[----:B------:R-:W-:-:S02]  /*43b0*/  @!P2 SEL R6, RZ, 0x1, !P6 ;  /* 0x00000001ff06a807 */ /* 0x000fc40007000000 */
[-C--:B------:R-:W-:Y:S02]  /*43c0*/  SEL R18, R7, R22.reuse, P0 ;  /* 0x0000001607127207 */ /* 0x080fe40000000000 */
[----:B------:R-:W-:Y:S02]  /*43d0*/  IADD3 R16, P0, PT, R17, 0x400, RZ ;  /* 0x0000040011107810 */ /* 0x000fe40007f1e0ff */
[----:B------:R-:W-:Y:S02]  /*43e0*/  SEL R6, R6, 0x1, !P3 ;  /* 0x0000000106067807 */ /* 0x000fe40005800000 */
[----:B------:R-:W-:Y:S01]  /*43f0*/  @!P5 SEL R18, R7, R22, !P4 ;  /* 0x000000160712d207 */ /* 0x000fe20006000000 */
[----:B------:R-:W-:Y:S01]  /*4400*/  IMAD.X R5, RZ, RZ, R8, P0 ;  /* 0x000000ffff057224 */ /* 0x000fe200000e0608 */
[----:B------:R-:W-:Y:S02]  /*4410*/  ISETP.LT.U32.AND P0, PT, R16, R3, PT ;  /* 0x000000031000720c */ /* 0x000fe40003f01070 */
[----:B------:R-:W-:-:S02]  /*4420*/  LOP3.LUT P4, RZ, R6, 0xff, RZ, 0xc0, !PT ;  /* 0x000000ff06ff7812 */ /* 0x000fc4000788c0ff */
[----:B------:R-:W-:-:S04]  /*4430*/  ISETP.LT.AND.EX P0, PT, R5, R18, PT, P0 ;  /* 0x000000120500720c */ /* 0x000fc80003f01300 */
[----:B------:R-:W-:Y:S02]  /*4440*/  SEL R4, R16, R3, P0 ;  /* 0x0000000310047207 */ /* 0x000fe40000000000 */
[CC--:B------:R-:W-:Y:S02]  /*4450*/  SEL R2, R5.reuse, R18.reuse, P0 ;  /* 0x0000001205027207 */ /* 0x0c0fe40000000000 */
[----:B----4-:R-:W-:Y:S02]  /*4460*/  ISETP.NE.AND P0, PT, R20, R21, PT ;  /* 0x000000151400720c */ /* 0x010fe40003f05270 */
[----:B------:R-:W-:Y:S02]  /*4470*/  @!P3 SEL R4, R16, R3, !P2 ;  /* 0x000000031004b207 */ /* 0x000fe40005000000 */
[----:B------:R-:W-:Y:S02]  /*4480*/  @!P3 SEL R2, R5, R18, !P2 ;  /* 0x000000120502b207 */ /* 0x000fe40005000000 */
[----:B------:R-:W-:-:S02]  /*4490*/  ISETP.NE.AND P3, PT, R20, R21, P4 ;  /* 0x000000151400720c */ /* 0x000fc40002765270 */
[----:B------:R-:W-:Y:S02]  /*44a0*/  @!P4 SEL R6, RZ, 0x1, !P0 ;  /* 0x00000001ff06c807 */ /* 0x000fe40004000000 */
[----:B------:R-:W-:Y:S02]  /*44b0*/  IADD3 R3, P5, PT, R17, 0x500, RZ ;  /* 0x0000050011037810 */ /* 0x000fe40007fbe0ff */
[----:B------:R-:W-:Y:S02]  /*44c0*/  SEL R6, R6, 0x1, !P3 ;  /* 0x0000000106067807 */ /* 0x000fe40005800000 */
[----:B------:R-:W-:Y:S01]  /*44d0*/  ISETP.LT.U32.AND P0, PT, R3, R4, PT ;  /* 0x000000040300720c */ /* 0x000fe20003f01070 */
[----:B------:R-:W-:Y:S01]  /*44e0*/  IMAD.X R7, RZ, RZ, R8, P5 ;  /* 0x000000ffff077224 */ /* 0x000fe200028e0608 */
[----:B------:R-:W-:-:S04]  /*44f0*/  LOP3.LUT P2, RZ, R6, 0xff, RZ, 0xc0, !PT ;  /* 0x000000ff06ff7812 */ /* 0x000fc8000784c0ff */
[----:B------:R-:W-:-:S04]  /*4500*/  ISETP.LT.AND.EX P0, PT, R7, R2, PT, P0 ;  /* 0x000000020700720c */ /* 0x000fc80003f01300 */
[----:B------:R-:W-:Y:S02]  /*4510*/  SEL R16, R3, R4, P0 ;  /* 0x0000000403107207 */ /* 0x000fe40000000000 */
[----:B------:R-:W-:Y:S02]  /*4520*/  SEL R18, R7, R2, P0 ;  /* 0x0000000207127207 */ /* 0x000fe40000000000 */
[----:B------:R-:W-:Y:S02]  /*4530*/  @!P3 SEL R16, R3, R4, !P4 ;  /* 0x000000040310b207 */ /* 0x000fe40006000000 */
[----:B------:R-:W-:Y:S02]  /*4540*/  @!P3 SEL R18, R7, R2, !P4 ;  /* 0x000000020712b207 */ /* 0x000fe40006000000 */
[----:B-----5:R-:W-:Y:S02]  /*4550*/  ISETP.NE.AND P3, PT, R23, R24, PT ;  /* 0x000000181700720c */ /* 0x020fe40003f65270 */
[----:B------:R-:W-:-:S02]  /*4560*/  IADD3 R5, P0, PT, R17, 0x600, RZ ;  /* 0x0000060011057810 */ /* 0x000fc40007f1e0ff */
[----:B------:R-:W-:Y:S02]  /*4570*/  ISETP.NE.AND P4, PT, R23, R24, P2 ;  /* 0x000000181700720c */ /* 0x000fe40001785270 */
[----:B------:R-:W-:Y:S01]  /*4580*/  @!P2 SEL R6, RZ, 0x1, !P3 ;  /* 0x00000001ff06a807 */ /* 0x000fe20005800000 */
[----:B------:R-:W-:Y:S01]  /*4590*/  IMAD.X R7, RZ, RZ, R8, P0 ;  /* 0x000000ffff077224 */ /* 0x000fe200000e0608 */
[----:B------:R-:W-:Y:S02]  /*45a0*/  ISETP.LT.U32.AND P0, PT, R5, R16, PT ;  /* 0x000000100500720c */ /* 0x000fe40003f01070 */
[----:B------:R-:W-:Y:S02]  /*45b0*/  SEL R2, R6, 0x1, !P4 ;  /* 0x0000000106027807 */ /* 0x000fe40006000000 */
[----:B------:R-:W-:Y:S02]  /*45c0*/  IADD3 R17, P5, PT, R17, 0x700, RZ ;  /* 0x0000070011117810 */ /* 0x000fe40007fbe0ff */
[----:B------:R-:W-:-:S02]  /*45d0*/  LOP3.LUT P3, RZ, R2, 0xff, RZ, 0xc0, !PT ;  /* 0x000000ff02ff7812 */ /* 0x000fc4000786c0ff */
[----:B------:R-:W-:Y:S01]  /*45e0*/  ISETP.LT.AND.EX P0, PT, R7, R18, PT, P0 ;  /* 0x000000120700720c */ /* 0x000fe20003f01300 */
[----:B------:R-:W-:Y:S01]  /*45f0*/  IMAD.X R8, RZ, RZ, R8, P5 ;  /* 0x000000ffff087224 */ /* 0x000fe200028e0608 */
[----:B------:R-:W-:Y:S02]  /*4600*/  ISETP.NE.AND P5, PT, R15, RZ, PT ;  /* 0x000000ff0f00720c */ /* 0x000fe40003fa5270 */
[----:B------:R-:W-:Y:S02]  /*4610*/  SEL R4, R5, R16, P0 ;  /* 0x0000001005047207 */ /* 0x000fe40000000000 */
[----:B------:R-:W-:Y:S02]  /*4620*/  SEL R3, R7, R18, P0 ;  /* 0x0000001207037207 */ /* 0x000fe40000000000 */
[----:B------:R-:W-:Y:S02]  /*4630*/  @!P4 SEL R4, R5, R16, !P2 ;  /* 0x000000100504c207 */ /* 0x000fe40005000000 */
[----:B------:R-:W-:-:S02]  /*4640*/  @!P4 SEL R3, R7, R18, !P2 ;  /* 0x000000120703c207 */ /* 0x000fc40005000000 */
[CC--:B------:R-:W-:Y:S02]  /*4650*/  ISETP.NE.AND P4, PT, R27.reuse, R28.reuse, P3 ;  /* 0x0000001c1b00720c */ /* 0x0c0fe40001f85270 */
[----:B------:R-:W-:Y:S02]  /*4660*/  ISETP.NE.AND P2, PT, R27, R28, PT ;  /* 0x0000001c1b00720c */ /* 0x000fe40003f45270 */
[----:B------:R-:W-:Y:S02]  /*4670*/  ISETP.LT.U32.AND P0, PT, R17, R4, PT ;  /* 0x000000041100720c */ /* 0x000fe40003f01070 */
[----:B------:R-:W-:Y:S02]  /*4680*/  @!P3 SEL R2, RZ, 0x1, !P2 ;  /* 0x00000001ff02b807 */ /* 0x000fe40005000000 */
[----:B------:R-:W-:Y:S02]  /*4690*/  ISETP.LT.AND.EX P0, PT, R8, R3, PT, P0 ;  /* 0x000000030800720c */ /* 0x000fe40003f01300 */
[----:B------:R-:W-:-:S02]  /*46a0*/  SEL R2, R2, 0x1, !P4 ;  /* 0x0000000102027807 */ /* 0x000fc40006000000 */
[CC--:B------:R-:W-:Y:S02]  /*46b0*/  SEL R7, R8.reuse, R3.reuse, P0 ;  /* 0x0000000308077207 */ /* 0x0c0fe40000000000 */
[CC--:B------:R-:W-:Y:S02]  /*46c0*/  SEL R6, R17.reuse, R4.reuse, P0 ;  /* 0x0000000411067207 */ /* 0x0c0fe40000000000 */
[----:B------:R-:W-:Y:S02]  /*46d0*/  @!P4 SEL R7, R8, R3, !P3 ;  /* 0x000000030807c207 */ /* 0x000fe40005800000 */
[----:B------:R-:W-:Y:S02]  /*46e0*/  @!P4 SEL R6, R17, R4, !P3 ;  /* 0x000000041106c207 */ /* 0x000fe40005800000 */
[----:B------:R-:W-:Y:S01]  /*46f0*/  PRMT R8, R2, 0x7610, R8 ;  /* 0x0000761002087816 */ /* 0x000fe20000000008 */
[----:B------:R-:W-:Y:S06]  /*4700*/  @P5 BRA `(.L_x_118) ;  /* 0xfffffff400e85947 */ /* 0x000fec000383ffff */
.L_x_117:
[----:B------:R-:W-:Y:S05]  /*4710*/  BSYNC.RECONVERGENT B2 ;  /* 0x0000000000027941 */ /* 0x000fea0003800200 */
.L_x_116:
[----:B------:R-:W-:Y:S05]  /*4720*/  @!P1 BRA `(.L_x_115) ;  /* 0x0000000800549947 */ /* 0x000fea0003800000 */
[----:B------:R-:W-:Y:S01]  /*4730*/  ISETP.GE.U32.AND P0, PT, R26, 0x4, PT ;  /* 0x000000041a00780c */ /* 0x000fe20003f06070 */
[----:B------:R-:W-:Y:S01]  /*4740*/  BSSY.RECONVERGENT B2, `(.L_x_119) ;  /* 0x000004b000027945 */ /* 0x000fe20003800200 */
[----:B------:R-:W-:-:S11]  /*4750*/  LOP3.LUT P1, R14, R14, 0x3, RZ, 0xc0, !PT ;  /* 0x000000030e0e7812 */ /* 0x000fd6000782c0ff */
[----:B------:R-:W-:Y:S05]  /*4760*/  @!P0 BRA `(.L_x_120) ;  /* 0x0000000400208947 */ /* 0x000fea0003800000 */
        /* <DEDUP_REMOVED lines=14> */
[----:B------:R-:W5:Y:S04]  /*4850*/  LDG.E R15, desc[UR12][R4.64+0xc00] ;  /* 0x000c000c040f7981 */ /* 0x000f68000c1e1900 */
[----:B------:R0:W5:Y:S01]  /*4860*/  LDG.E R16, desc[UR12][R2.64+0xc00] ;  /* 0x000c000c02107981 */ /* 0x000162000c1e1900 */
[----:B------:R-:W-:-:S02]  /*4870*/  LOP3.LUT P4, RZ, R8, 0xff, RZ, 0xc0, !PT ;  /* 0x000000ff08ff7812 */ /* 0x000fc4000788c0ff */
[----:B------:R-:W-:Y:S01]  /*4880*/  IADD3 R23, P2, PT, R23, UR6, RZ ;  /* 0x0000000617177c10 */ /* 0x000fe2000ff5e0ff */
[----:B0-----:R-:W-:-:S05]  /*4890*/  VIADD R3, R13, 0x100 ;  /* 0x000001000d037836 */ /* 0x001fca0000000000 */
[----:B------:R-:W-:Y:S01]  /*48a0*/  IADD3 R2, P5, P6, R10, UR6, R3 ;  /* 0x000000060a027c10 */ /* 0x000fe2000febe003 */
[----:B------:R-:W-:-:S03]  /*48b0*/  VIADD R3, R13, 0x200 ;  /* 0x000002000d037836 */ /* 0x000fc60000000000 */
[----:B------:R-:W-:Y:S02]  /*48c0*/  IADD3.X R4, PT, PT, R12, R9, RZ, P5, P6 ;  /* 0x000000090c047210 */ /* 0x000fe40002fec4ff */
[CC--:B--2---:R-:W-:Y:S02]  /*48d0*/  ISETP.NE.AND P0, PT, R21.reuse, R22.reuse, PT ;  /* 0x000000161500720c */ /* 0x0c4fe40003f05270 */
[----:B------:R-:W-:Y:S01]  /*48e0*/  ISETP.NE.AND P3, PT, R21, R22, P4 ;  /* 0x000000161500720c */ /* 0x000fe20002765270 */
[----:B------:R-:W-:Y:S01]  /*48f0*/  IMAD.X R22, R24, 0x1, R9, P2 ;  /* 0x0000000118167824 */ /* 0x000fe200010e0609 */
[----:B------:R-:W-:Y:S02]  /*4900*/  @!P4 SEL R8, RZ, 0x1, !P0 ;  /* 0x00000001ff08c807 */ /* 0x000fe40004000000 */
[----:B------:R-:W-:Y:S02]  /*4910*/  ISETP.LT.U32.AND P0, PT, R23, R6, PT ;  /* 0x000000061700720c */ /* 0x000fe40003f01070 */
[----:B------:R-:W-:-:S02]  /*4920*/  SEL R8, R8, 0x1, !P3 ;  /* 0x0000000108087807 */ /* 0x000fc40005800000 */
[-C--:B------:R-:W-:Y:S02]  /*4930*/  ISETP.LT.AND.EX P0, PT, R22, R7.reuse, PT, P0 ;  /* 0x000000071600720c */ /* 0x080fe40003f01300 */
[----:B------:R-:W-:Y:S02]  /*4940*/  LOP3.LUT P2, RZ, R8, 0xff, RZ, 0xc0, !PT ;  /* 0x000000ff08ff7812 */ /* 0x000fe4000784c0ff */
[----:B------:R-:W-:Y:S02]  /*4950*/  SEL R5, R23, R6, P0 ;  /* 0x0000000617057207 */ /* 0x000fe40000000000 */
[----:B------:R-:W-:Y:S02]  /*4960*/  SEL R21, R22, R7, P0 ;  /* 0x0000000716157207 */ /* 0x000fe40000000000 */
[----:B---3--:R-:W-:Y:S02]  /*4970*/  ISETP.NE.AND P0, PT, R19, R20, PT ;  /* 0x000000141300720c */ /* 0x008fe40003f05270 */
[----:B------:R-:W-:-:S02]  /*4980*/  @!P3 SEL R5, R23, R6, !P4 ;  /* 0x000000061705b207 */ /* 0x000fc40006000000 */
[----:B------:R-:W-:Y:S02]  /*4990*/  @!P3 SEL R21, R22, R7, !P4 ;  /* 0x000000071615b207 */ /* 0x000fe40006000000 */
[----:B------:R-:W-:Y:S02]  /*49a0*/  ISETP.NE.AND P3, PT, R19, R20, P2 ;  /* 0x000000141300720c */ /* 0x000fe40001765270 */
[----:B------:R-:W-:Y:S02]  /*49b0*/  @!P2 SEL R8, RZ, 0x1, !P0 ;  /* 0x00000001ff08a807 */ /* 0x000fe40004000000 */
[----:B------:R-:W-:Y:S02]  /*49c0*/  ISETP.LT.U32.AND P0, PT, R2, R5, PT ;  /* 0x000000050200720c */ /* 0x000fe40003f01070 */
[----:B------:R-:W-:Y:S02]  /*49d0*/  SEL R8, R8, 0x1, !P3 ;  /* 0x0000000108087807 */ /* 0x000fe40005800000 */
[----:B------:R-:W-:-:S02]  /*49e0*/  ISETP.LT.AND.EX P0, PT, R4, R21, PT, P0 ;  /* 0x000000150400720c */ /* 0x000fc40003f01300 */
[----:B------:R-:W-:Y:S02]  /*49f0*/  LOP3.LUT P4, RZ, R8, 0xff, RZ, 0xc0, !PT ;  /* 0x000000ff08ff7812 */ /* 0x000fe4000788c0ff */
[----:B------:R-:W-:Y:S02]  /*4a00*/  SEL R7, R2, R5, P0 ;  /* 0x0000000502077207 */ /* 0x000fe40000000000 */
[----:B------:R-:W-:Y:S02]  /*4a10*/  SEL R19, R4, R21, P0 ;  /* 0x0000001504137207 */ /* 0x000fe40000000000 */
[----:B------:R-:W-:Y:S02]  /*4a20*/  @!P3 SEL R7, R2, R5, !P2 ;  /* 0x000000050207b207 */ /* 0x000fe40005000000 */
[----:B------:R-:W-:Y:S02]  /*4a30*/  @!P3 SEL R19, R4, R21, !P2 ;  /* 0x000000150413b207 */ /* 0x000fe40005000000 */
[----:B----4-:R-:W-:-:S02]  /*4a40*/  ISETP.NE.AND P3, PT, R17, R18, PT ;  /* 0x000000121100720c */ /* 0x010fc40003f65270 */
[----:B------:R-:W-:Y:S01]  /*4a50*/  IADD3 R2, P5, P0, R10, UR6, R3 ;  /* 0x000000060a027c10 */ /* 0x000fe2000f8be003 */
[----:B------:R-:W-:Y:S01]  /*4a60*/  VIADD R3, R13, 0x300 ;  /* 0x000003000d037836 */ /* 0x000fe20000000000 */
[----:B------:R-:W-:Y:S01]  /*4a70*/  ISETP.NE.AND P2, PT, R17, R18, P4 ;  /* 0x000000121100720c */ /* 0x000fe20002745270 */
[----:B------:R-:W-:Y:S01]  /*4a80*/  VIADD R13, R13, 0x400 ;  /* 0x000004000d0d7836 */ /* 0x000fe20000000000 */
[----:B------:R-:W-:Y:S02]  /*4a90*/  @!P4 SEL R8, RZ, 0x1, !P3 ;  /* 0x00000001ff08c807 */ /* 0x000fe40005800000 */
[----:B------:R-:W-:Y:S02]  /*4aa0*/  IADD3.X R6, PT, PT, R12, R9, RZ, P5, P0 ;  /* 0x000000090c067210 */ /* 0x000fe40002fe04ff */
[----:B------:R-:W-:Y:S02]  /*4ab0*/  ISETP.LT.U32.AND P0, PT, R2, R7, PT ;  /* 0x000000070200720c */ /* 0x000fe40003f01070 */
[----:B------:R-:W-:-:S02]  /*4ac0*/  SEL R8, R8, 0x1, !P2 ;  /* 0x0000000108087807 */ /* 0x000fc40005000000 */
[----:B------:R-:W-:Y:S02]  /*4ad0*/  ISETP.LT.AND.EX P0, PT, R6, R19, PT, P0 ;  /* 0x000000130600720c */ /* 0x000fe40003f01300 */
[----:B------:R-:W-:Y:S02]  /*4ae0*/  LOP3.LUT P3, RZ, R8, 0xff, RZ, 0xc0, !PT ;  /* 0x000000ff08ff7812 */ /* 0x000fe4000786c0ff */
[----:B------:R-:W-:Y:S02]  /*4af0*/  SEL R4, R2, R7, P0 ;  /* 0x0000000702047207 */ /* 0x000fe40000000000 */
[----:B------:R-:W-:Y:S02]  /*4b00*/  SEL R5, R6, R19, P0 ;  /* 0x0000001306057207 */ /* 0x000fe40000000000 */
[----:B------:R-:W-:Y:S02]  /*4b10*/  @!P2 SEL R4, R2, R7, !P4 ;  /* 0x000000070204a207 */ /* 0x000fe40006000000 */
[----:B------:R-:W-:-:S02]  /*4b20*/  @!P2 SEL R5, R6, R19, !P4 ;  /* 0x000000130605a207 */ /* 0x000fc40006000000 */
[----:B------:R-:W-:Y:S02]  /*4b30*/  IADD3 R3, P5, P6, R10, UR6, R3 ;  /* 0x000000060a037c10 */ /* 0x000fe4000febe003 */
[----:B-----5:R-:W-:Y:S02]  /*4b40*/  ISETP.NE.AND P4, PT, R15, R16, P3 ;  /* 0x000000100f00720c */ /* 0x020fe40001f85270 */
[----:B------:R-:W-:Y:S02]  /*4b50*/  IADD3.X R2, PT, PT, R12, R9, RZ, P5, P6 ;  /* 0x000000090c027210 */ /* 0x000fe40002fec4ff */
[----:B------:R-:W-:Y:S02]  /*4b60*/  ISETP.LT.U32.AND P0, PT, R3, R4, PT ;  /* 0x000000040300720c */ /* 0x000fe40003f01070 */
[----:B------:R-:W-:Y:S02]  /*4b70*/  ISETP.NE.AND P2, PT, R15, R16, PT ;  /* 0x000000100f00720c */ /* 0x000fe40003f45270 */
[----:B------:R-:W-:-:S02]  /*4b80*/  ISETP.LT.AND.EX P0, PT, R2, R5, PT, P0 ;  /* 0x000000050200720c */ /* 0x000fc40003f01300 */
[----:B------:R-:W-:Y:S02]  /*4b90*/  @!P3 SEL R8, RZ, 0x1, !P2 ;  /* 0x00000001ff08b807 */ /* 0x000fe40005000000 */
[CC--:B------:R-:W-:Y:S02]  /*4ba0*/  SEL R6, R3.reuse, R4.reuse, P0 ;  /* 0x0000000403067207 */ /* 0x0c0fe40000000000 */
[-C--:B------:R-:W-:Y:S02]  /*4bb0*/  SEL R7, R2, R5.reuse, P0 ;  /* 0x0000000502077207 */ /* 0x080fe40000000000 */
[----:B------:R-:W-:Y:S02]  /*4bc0*/  SEL R8, R8, 0x1, !P4 ;  /* 0x0000000108087807 */ /* 0x000fe40006000000 */
[----:B------:R-:W-:Y:S02]  /*4bd0*/  @!P4 SEL R6, R3, R4, !P3 ;  /* 0x000000040306c207 */ /* 0x000fe40005800000 */
[----:B------:R-:W-:-:S07]  /*4be0*/  @!P4 SEL R7, R2, R5, !P3 ;  /* 0x000000050207c207 */ /* 0x000fce0005800000 */
.L_x_120:
[----:B------:R-:W-:Y:S05]  /*4bf0*/  BSYNC.RECONVERGENT B2 ;  /* 0x0000000000027941 */ /* 0x000fea0003800200 */
.L_x_119:
[----:B------:R-:W-:Y:S05]  /*4c00*/  @!P1 BRA `(.L_x_115) ;  /* 0x00000004001c9947 */ /* 0x000fea0003800000 */
[----:B------:R-:W-:Y:S01]  /*4c10*/  ISETP.NE.AND P0, PT, R14, 0x1, PT ;  /* 0x000000010e00780c */ /* 0x000fe20003f05270 */
[----:B------:R-:W-:Y:S01]  /*4c20*/  BSSY.RECONVERGENT B2, `(.L_x_121) ;  /* 0x000002b000027945 */ /* 0x000fe20003800200 */
[----:B------:R-:W-:-:S11]  /*4c30*/  LOP3.LUT P1, RZ, R11, 0x100, RZ, 0xc0, !PT ;  /* 0x000001000bff7812 */ /* 0x000fd6000782c0ff */
        /* <DEDUP_REMOVED lines=14> */
[----:B------:R-:W-:-:S05]  /*4d20*/  IADD3 R11, P0, PT, R11, UR6, RZ ;  /* 0x000000060b0b7c10 */ /* 0x000fca000ff1e0ff */
[----:B------:R-:W-:Y:S01]  /*4d30*/  IMAD.X R14, R14, 0x1, R9, P0 ;  /* 0x000000010e0e7824 */ /* 0x000fe200000e0609 */
        /* <DEDUP_REMOVED lines=10> */
[----:B------:R-:W-:Y:S02]  /*4de0*/  IADD3 R15, P5, P6, R10, UR6, R15 ;  /* 0x000000060a0f7c10 */ /* 0x000fe4000febe00f */
[----:B------:R-:W-:Y:S02]  /*4df0*/  LOP3.LUT P4, RZ, R8, 0xff, RZ, 0xc0, !PT ;  /* 0x000000ff08ff7812 */ /* 0x000fe4000788c0ff */
[----:B-1----:R-:W-:Y:S02]  /*4e00*/  IADD3.X R4, PT, PT, R12, R9, RZ, P5, P6 ;  /* 0x000000090c047210 */ /* 0x002fe40002fec4ff */
[----:B------:R-:W-:Y:S02]  /*4e10*/  @!P3 SEL R2, R11, R6, !P2 ;  /* 0x000000060b02b207 */ /* 0x000fe40005000000 */
[----:B------:R-:W-:-:S02]  /*4e20*/  @!P3 SEL R3, R14, R7, !P2 ;  /* 0x000000070e03b207 */ /* 0x000fc40005000000 */
[----:B---3--:R-:W-:Y:S02]  /*4e30*/  ISETP.NE.AND P3, PT, R17, R18, P4 ;  /* 0x000000121100720c */ /* 0x008fe40002765270 */
[----:B------:R-:W-:Y:S02]  /*4e40*/  ISETP.LT.U32.AND P0, PT, R15, R2, PT ;  /* 0x000000020f00720c */ /* 0x000fe40003f01070 */
[----:B------:R-:W-:Y:S02]  /*4e50*/  ISETP.NE.AND P2, PT, R17, R18, PT ;  /* 0x000000121100720c */ /* 0x000fe40003f45270 */
[----:B------:R-:W-:Y:S02]  /*4e60*/  ISETP.LT.AND.EX P0, PT, R4, R3, PT, P0 ;  /* 0x000000030400720c */ /* 0x000fe40003f01300 */
[----:B------:R-:W-:Y:S02]  /*4e70*/  @!P4 SEL R8, RZ, 0x1, !P2 ;  /* 0x00000001ff08c807 */ /* 0x000fe40005000000 */
[----:B------:R-:W-:-:S02]  /*4e80*/  SEL R6, R15, R2, P0 ;  /* 0x000000020f067207 */ /* 0x000fc40000000000 */
[-C--:B------:R-:W-:Y:S02]  /*4e90*/  SEL R7, R4, R3.reuse, P0 ;  /* 0x0000000304077207 */ /* 0x080fe40000000000 */
[----:B------:R-:W-:Y:S02]  /*4ea0*/  SEL R8, R8, 0x1, !P3 ;  /* 0x0000000108087807 */ /* 0x000fe40005800000 */
[----:B------:R-:W-:Y:S02]  /*4eb0*/  @!P3 SEL R6, R15, R2, !P4 ;  /* 0x000000020f06b207 */ /* 0x000fe40006000000 */
[----:B------:R-:W-:-:S07]  /*4ec0*/  @!P3 SEL R7, R4, R3, !P4 ;  /* 0x000000030407b207 */ /* 0x000fce0006000000 */
.L_x_122:
[----:B------:R-:W-:Y:S05]  /*4ed0*/  BSYNC.RECONVERGENT B2 ;  /* 0x0000000000027941 */ /* 0x000fea0003800200 */
.L_x_121:
[----:B------:R-:W-:Y:S05]  /*4ee0*/  @P1 BRA `(.L_x_115) ;  /* 0x0000000000641947 */ /* 0x000fea0003800000 */
        /* <DEDUP_REMOVED lines=9> */
[----:B------:R-:W2:Y:S01]  /*4f80*/  LDG.E R5, desc[UR12][R4.64] ;  /* 0x0000000c04057981 */ /* 0x000ea2000c1e1900 */
[----:B------:R-:W-:Y:S02]  /*4f90*/  LOP3.LUT P3, RZ, R8, 0xff, RZ, 0xc0, !PT ;  /* 0x000000ff08ff7812 */ /* 0x000fe4000786c0ff */
[----:B------:R-:W-:-:S05]  /*4fa0*/  IADD3 R11, P0, PT, R10, UR6, RZ ;  /* 0x000000060a0b7c10 */ /* 0x000fca000ff1e0ff */
[----:B------:R-:W-:Y:S01]  /*4fb0*/  IMAD.X R12, R12, 0x1, R9, P0 ;  /* 0x000000010c0c7824 */ /* 0x000fe200000e0609 */
[----:B------:R-:W-:-:S04]  /*4fc0*/  ISETP.LT.U32.AND P0, PT, R11, R6, PT ;  /* 0x000000060b00720c */ /* 0x000fc80003f01070 */
[----:B------:R-:W-:-:S04]  /*4fd0*/  ISETP.LT.AND.EX P0, PT, R12, R7, PT, P0 ;  /* 0x000000070c00720c */ /* 0x000fc80003f01300 */
[----:B------:R-:W-:Y:S02]  /*4fe0*/  SEL R9, R11, R6, P0 ;  /* 0x000000060b097207 */ /* 0x000fe40000000000 */
[----:B------:R-:W-:Y:S02]  /*4ff0*/  SEL R10, R12, R7, P0 ;  /* 0x000000070c0a7207 */ /* 0x000fe40000000000 */
[CC--:B--2---:R-:W-:Y:S02]  /*5000*/  ISETP.NE.AND P2, PT, R2.reuse, R5.reuse, P3 ;  /* 0x000000050200720c */ /* 0x0c4fe40001f45270 */
[----:B------:R-:W-:-:S04]  /*5010*/  ISETP.NE.AND P1, PT, R2, R5, PT ;  /* 0x000000050200720c */ /* 0x000fc80003f25270 */
[----:B------:R-:W-:-:S04]  /*5020*/  @!P3 SEL R8, RZ, 0x1, !P1 ;  /* 0x00000001ff08b807 */ /* 0x000fc80004800000 */
[----:B------:R-:W-:-:S03]  /*5030*/  SEL R8, R8, 0x1, !P2 ;  /* 0x0000000108087807 */ /* 0x000fc60005000000 */
[----:B------:R-:W-:Y:S02]  /*5040*/  @!P2 SEL R9, R11, R6, !P3 ;  /* 0x000000060b09a207 */ /* 0x000fe40005800000 */
[----:B------:R-:W-:-:S03]  /*5050*/  @!P2 SEL R10, R12, R7, !P3 ;  /* 0x000000070c0aa207 */ /* 0x000fc60005800000 */
[----:B------:R-:W-:Y:S02]  /*5060*/  IMAD.MOV.U32 R6, RZ, RZ, R9 ;  /* 0x000000ffff067224 */ /* 0x000fe400078e0009 */
[----:B------:R-:W-:-:S07]  /*5070*/  IMAD.MOV.U32 R7, RZ, RZ, R10 ;  /* 0x000000ffff077224 */ /* 0x000fce00078e000a */
.L_x_115:
[----:B------:R-:W-:Y:S05]  /*5080*/  BSYNC.RECONVERGENT B1 ;  /* 0x0000000000017941 */ /* 0x000fea0003800200 */
.L_x_112:
[----:B------:R-:W0:Y:S01]  /*5090*/  S2R R10, SR_LANEID ;  /* 0x00000000000a7919 */ /* 0x000e220000000000 */
[----:B------:R-:W-:Y:S01]  /*50a0*/  LOP3.LUT R3, R8, 0xff, RZ, 0xc0, !PT ;  /* 0x000000ff08037812 */ /* 0x000fe200078ec0ff */
[----:B------:R-:W-:Y:S01]  /*50b0*/  BSSY.RECONVERGENT B1, `(.L_x_123) ;  /* 0x0000016000017945 */ /* 0x000fe20003800200 */
[----:B------:R-:W1:Y:S01]  /*50c0*/  S2R R9, SR_TID.X ;  /* 0x0000000000097919 */ /* 0x000e620000002100 */
[----:B------:R2:W3:Y:S04]  /*50d0*/  SHFL.DOWN PT, R5, R6, 0x1, 0x1f ;  /* 0x08201f0006057f89 */ /* 0x0004e800000e0000 */
[----:B------:R2:W4:Y:S04]  /*50e0*/  SHFL.DOWN PT, R4, R7, 0x1, 0x1f ;  /* 0x08201f0007047f89 */ /* 0x00052800000e0000 */
[----:B------:R-:W1:Y:S01]  /*50f0*/  SHFL.DOWN PT, R3, R3, 0x1, 0x1f ;  /* 0x08201f0003037f89 */ /* 0x000e6200000e0000 */
[----:B0-----:R-:W-:-:S02]  /*5100*/  ISETP.GT.AND P0, PT, R10, 0x1e, PT ;  /* 0x0000001e0a00780c */ /* 0x001fc40003f04270 */
[----:B------:R-:W-:-:S11]  /*5110*/  ISETP.GT.AND P4, PT, R10, 0x1d, PT ;  /* 0x0000001d0a00780c */ /* 0x000fd60003f84270 */
        /* <DEDUP_REMOVED lines=15> */
.L_x_124:
[----:B------:R-:W-:Y:S05]  /*5210*/  BSYNC.RECONVERGENT B1 ;  /* 0x0000000000017941 */ /* 0x000fea0003800200 */
.L_x_123:
[----:B------:R-:W-:Y:S01]  /*5220*/  LOP3.LUT R3, R8, 0xff, RZ, 0xc0, !PT ;  /* 0x000000ff08037812 */ /* 0x000fe200078ec0ff */
[----:B------:R0:W1:Y:S01]  /*5230*/  SHFL.DOWN PT, R5, R6, 0x2, 0x1f ;  /* 0x08401f0006057f89 */ /* 0x00006200000e0000 */
[----:B------:R-:W-:Y:S01]  /*5240*/  BSSY.RECONVERGENT B1, `(.L_x_125) ;  /* 0x0000016000017945 */ /* 0x000fe20003800200 */
[C---:B------:R-:W-:Y:S02]  /*5250*/  ISETP.GT.AND P5, PT, R10.reuse, 0x1b, PT ;  /* 0x0000001b0a00780c */ /* 0x040fe40003fa4270 */
[----:B------:R0:W2:Y:S01]  /*5260*/  SHFL.DOWN PT, R4, R7, 0x2, 0x1f ;  /* 0x08401f0007047f89 */ /* 0x0000a200000e0000 */
[C---:B------:R-:W-:Y:S02]  /*5270*/  ISETP.GT.AND P3, PT, R10.reuse, 0x17, PT ;  /* 0x000000170a00780c */ /* 0x040fe40003f64270 */
[C---:B------:R-:W-:Y:S01]  /*5280*/  ISETP.GT.AND P2, PT, R10.reuse, 0xf, PT ;  /* 0x0000000f0a00780c */ /* 0x040fe20003f44270 */
[----:B------:R-:W3:Y:S01]  /*5290*/  SHFL.DOWN PT, R3, R3, 0x2, 0x1f ;  /* 0x08401f0003037f89 */ /* 0x000ee200000e0000 */
[----:B------:R-:W-:Y:S01]  /*52a0*/  ISETP.NE.AND P1, PT, R10, RZ, PT ;  /* 0x000000ff0a00720c */ /* 0x000fe20003f25270 */
[----:B------:R-:W-:-:S12]  /*52b0*/  @P4 BRA `(.L_x_126) ;  /* 0x0000000000384947 */ /* 0x000fd80003800000 */
        /* <DEDUP_REMOVED lines=14> */
.L_x_126:
[----:B------:R-:W-:Y:S05]  /*53a0*/  BSYNC.RECONVERGENT B1 ;  /* 0x0000000000017941 */ /* 0x000fea0003800200 */
.L_x_125:
        /* <DEDUP_REMOVED lines=20> */
.L_x_128:
[----:B------:R-:W-:Y:S05]  /*54f0*/  BSYNC.RECONVERGENT B1 ;  /* 0x0000000000017941 */ /* 0x000fea0003800200 */
.L_x_127:
        /* <DEDUP_REMOVED lines=20> */
.L_x_130:
[----:B------:R-:W-:Y:S05]  /*5640*/  BSYNC.RECONVERGENT B1 ;  /* 0x0000000000017941 */ /* 0x000fea0003800200 */
.L_x_129:
        /* <DEDUP_REMOVED lines=20> */
.L_x_132:
[----:B------:R-:W-:Y:S05]  /*5790*/  BSYNC.RECONVERGENT B1 ;  /* 0x0000000000017941 */ /* 0x000fea0003800200 */
.L_x_131:
        /* <DEDUP_REMOVED lines=10> */
.L_x_134:
[----:B------:R-:W-:Y:S05]  /*5840*/  BSYNC.RECONVERGENT B1 ;  /* 0x0000000000017941 */ /* 0x000fea0003800200 */
.L_x_133:
        /* <DEDUP_REMOVED lines=84> */
.L_x_93:
[----:B------:R-:W-:Y:S05]  /*5d90*/  BSYNC.RECONVERGENT B0 ;  /* 0x0000000000007941 */ /* 0x000fea0003800200 */
.L_x_68:
[----:B------:R-:W-:Y:S05]  /*5da0*/  @P1 EXIT ;  /* 0x000000000000194d */ /* 0x000fea0003800000 */
[----:B012---:R-:W0:Y:S02]  /*5db0*/  LDC.64 R2, c[0x0][0x3a8] ;  /* 0x0000ea00ff027b82 */ /* 0x007e240000000a00 */
[----:B0-----:R-:W-:-:S05]  /*5dc0*/  IMAD.WIDE.U32 R2, R0, 0x10, R2 ;  /* 0x0000001000027825 */ /* 0x001fca00078e0002 */
[----:B------:R-:W-:Y:S04]  /*5dd0*/  STG.E.64 desc[UR12][R2.64+0x8], R6 ;  /* 0x0000080602007986 */ /* 0x000fe8000c101b0c */
[----:B------:R-:W-:Y:S01]  /*5de0*/  STG.E.U8 desc[UR12][R2.64], R8 ;  /* 0x0000000802007986 */ /* 0x000fe2000c10110c */
[----:B------:R-:W-:Y:S05]  /*5df0*/  EXIT ;  /* 0x000000000000794d */ /* 0x000fea0003800000 */
.L_x_135:
        /* <DEDUP_REMOVED lines=16> */
.L_x_487:


//--------------------- .text._ZN3cub18CUB_300001_SM_10006detail6reduce28DeviceReduceSingleTileKernelINS2_10policy_hubIN4cuda3std3__45tupleIJblEEEyN6thrust24THRUST_300001_SM_1000_NS8cuda_cub9__find_if7functorIS9_EEE10Policy1000ENSB_12zip_iteratorINS8_IJNSD_26transform_input_iterator_tIbNSC_6detail35transform_pair_of_input_iterators_tIbNSB_6detail15normal_iteratorINSB_10device_ptrIiEEEESQ_NS7_8equal_toIiEEEENS7_10__not_fn_tINS7_10__identityEEEEENSB_17counting_iteratorIlNSB_11use_defaultESZ_SZ_EEEEEEEPS9_ySF_S9_S9_SV_EEvT0_T1_T2_T3_T4_T6_ --------------------------
	.section	.text._ZN3cub18CUB_300001_SM_10006detail6reduce28DeviceReduceSingleTileKernelINS2_10policy_hubIN4cuda3std3__45tupleIJblEEEyN6thrust24THRUST_300001_SM_1000_NS8cuda_cub9__find_if7functorIS9_EEE10Policy1000ENSB_12zip_iteratorINS8_IJNSD_26transform_input_iterator_tIbNSC_6detail35transform_pair_of_input_iterators_tIbNSB_6detail15normal_iteratorINSB_10device_ptrIiEEEESQ_NS7_8equal_toIiEEEENS7_10__not_fn_tINS7_10__identityEEEEENSB_17counting_iteratorIlNSB_11use_defaultESZ_SZ_EEEEEEEPS9_ySF_S9_S9_SV_EEvT0_T1_T2_T3_T4_T6_,"ax",@progbits
	.align	128
        .global         _ZN3cub18CUB_300001_SM_10006detail6reduce28DeviceReduceSingleTileKernelINS2_10policy_hubIN4cuda3std3__45tupleIJblEEEyN6thrust24THRUST_300001_SM_1000_NS8cuda_cub9__find_if7functorIS9_EEE10Policy1000ENSB_12zip_iteratorINS8_IJNSD_26transform_input_iterator_tIbNSC_6detail35transform_pair_of_input_iterators_tIbNSB_6detail15normal_iteratorINSB_10device_ptrIiEEEESQ_NS7_8equal_toIiEEEENS7_10__not_fn_tINS7_10__identityEEEEENSB_17counting_iteratorIlNSB_11use_defaultESZ_SZ_EEEEEEEPS9_ySF_S9_S9_SV_EEvT0_T1_T2_T3_T4_T6_
        .type           _ZN3cub18CUB_300001_SM_10006detail6reduce28DeviceReduceSingleTileKernelINS2_10policy_hubIN4cuda3std3__45tupleIJblEEEyN6thrust24THRUST_300001_SM_1000_NS8cuda_cub9__find_if7functorIS9_EEE10Policy1000ENSB_12zip_iteratorINS8_IJNSD_26transform_input_iterator_tIbNSC_6detail35transform_pair_of_input_iterators_tIbNSB_6detail15normal_iteratorINSB_10device_ptrIiEEEESQ_NS7_8equal_toIiEEEENS7_10__not_fn_tINS7_10__identityEEEEENSB_17counting_iteratorIlNSB_11use_defaultESZ_SZ_EEEEEEEPS9_ySF_S9_S9_SV_EEvT0_T1_T2_T3_T4_T6_,@function
        .size           _ZN3cub18CUB_300001_SM_10006detail6reduce28DeviceReduceSingleTileKernelINS2_10policy_hubIN4cuda3std3__45tupleIJblEEEyN6thrust24THRUST_300001_SM_1000_NS8cuda_cub9__find_if7functorIS9_EEE10Policy1000ENSB_12zip_iteratorINS8_IJNSD_26transform_input_iterator_tIbNSC_6detail35transform_pair_of_input_iterators_tIbNSB_6detail15normal_iteratorINSB_10device_ptrIiEEEESQ_NS7_8equal_toIiEEEENS7_10__not_fn_tINS7_10__identityEEEEENSB_17counting_iteratorIlNSB_11use_defaultESZ_SZ_EEEEEEEPS9_ySF_S9_S9_SV_EEvT0_T1_T2_T3_T4_T6_,(.L_x_488 - _ZN3cub18CUB_300001_SM_10006detail6reduce28DeviceReduceSingleTileKernelINS2_10policy_hubIN4cuda3std3__45tupleIJblEEEyN6thrust24THRUST_300001_SM_1000_NS8cuda_cub9__find_if7functorIS9_EEE10Policy1000ENSB_12zip_iteratorINS8_IJNSD_26transform_input_iterator_tIbNSC_6detail35transform_pair_of_input_iterators_tIbNSB_6detail15normal_iteratorINSB_10device_ptrIiEEEESQ_NS7_8equal_toIiEEEENS7_10__not_fn_tINS7_10__identityEEEEENSB_17counting_iteratorIlNSB_11use_defaultESZ_SZ_EEEEEEEPS9_ySF_S9_S9_SV_EEvT0_T1_T2_T3_T4_T6_)
        .other          _ZN3cub18CUB_300001_SM_10006detail6reduce28DeviceReduceSingleTileKernelINS2_10policy_hubIN4cuda3std3__45tupleIJblEEEyN6thrust24THRUST_300001_SM_1000_NS8cuda_cub9__find_if7functorIS9_EEE10Policy1000ENSB_12zip_iteratorINS8_IJNSD_26transform_input_iterator_tIbNSC_6detail35transform_pair_of_input_iterators_tIbNSB_6detail15normal_iteratorINSB_10device_ptrIiEEEESQ_NS7_8equal_toIiEEEENS7_10__not_fn_tINS7_10__identityEEEEENSB_17counting_iteratorIlNSB_11use_defaultESZ_SZ_EEEEEEEPS9_ySF_S9_S9_SV_EEvT0_T1_T2_T3_T4_T6_,@"STO_CUDA_ENTRY STV_DEFAULT"
_ZN3cub18CUB_300001_SM_10006detail6reduce28DeviceReduceSingleTileKernelINS2_10policy_hubIN4cuda3std3__45tupleIJblEEEyN6thrust24THRUST_300001_SM_1000_NS8cuda_cub9__find_if7functorIS9_EEE10Policy1000ENSB_12zip_iteratorINS8_IJNSD_26transform_input_iterator_tIbNSC_6detail35transform_pair_of_input_iterators_tIbNSB_6detail15normal_iteratorINSB_10device_ptrIiEEEESQ_NS7_8equal_toIiEEEENS7_10__not_fn_tINS7_10__identityEEEEENSB_17counting_iteratorIlNSB_11use_defaultESZ_SZ_EEEEEEEPS9_ySF_S9_S9_SV_EEvT0_T1_T2_T3_T4_T6_:
.text._ZN3cub18CUB_300001_SM_10006detail6reduce28DeviceReduceSingleTileKernelINS2_10policy_hubIN4cuda3std3__45tupleIJblEEEyN6thrust24THRUST_300001_SM_1000_NS8cuda_cub9__find_if7functorIS9_EEE10Policy1000ENSB_12zip_iteratorINS8_IJNSD_26transform_input_iterator_tIbNSC_6detail35transform_pair_of_input_iterators_tIbNSB_6detail15normal_iteratorINSB_10device_ptrIiEEEESQ_NS7_8equal_toIiEEEENS7_10__not_fn_tINS7_10__identityEEEEENSB_17counting_iteratorIlNSB_11use_defaultESZ_SZ_EEEEEEEPS9_ySF_S9_S9_SV_EEvT0_T1_T2_T3_T4_T6_:
[----:B------:R-:W-:Y:S01]  /*0000*/  LDC R1, c[0x0][0x37c] ;  /* 0x0000df00ff017b82 */ /* 0x000fe20000000800 */
[----:B------:R-:W0:Y:S07]  /*0010*/  LDCU.64 UR4, c[0x0][0x3b0] ;  /* 0x00007600ff0477ac */ /* 0x000e2e0008000a00 */
[----:B------:R-:W1:Y:S01]  /*0020*/  LDC.U8 R0, c[0x0][0x3c0] ;  /* 0x0000f000ff007b82 */ /* 0x000e620000000000 */
[----:B------:R-:W2:Y:S01]  /*0030*/  LDCU.64 UR8, c[0x0][0x358] ;  /* 0x00006b00ff0877ac */ /* 0x000ea20008000a00 */
[----:B0-----:R-:W-:-:S04]  /*0040*/  UISETP.NE.U32.AND UP0, UPT, UR4, URZ, UPT ;  /* 0x000000ff0400728c */ /* 0x001fc8000bf05070 */
[----:B------:R-:W-:-:S09]  /*0050*/  UISETP.NE.AND.EX UP0, UPT, UR5, URZ, UPT, UP0 ;  /* 0x000000ff0500728c */ /* 0x000fd2000bf05300 */
        /* <DEDUP_REMOVED lines=9> */
.L_x_136:
[----:B------:R-:W-:Y:S01]  /*00f0*/  UISETP.GT.U32.AND UP0, UPT, UR4, 0x3ff, UPT ;  /* 0x000003ff0400788c */ /* 0x000fe2000bf04070 */
[----:B------:R-:W-:Y:S03]  /*0100*/  BSSY.RECONVERGENT B0, `(.L_x_137) ;  /* 0x000058d000007945 */ /* 0x000fe60003800200 */
[----:B------:R-:W-:-:S09]  /*0110*/  UISETP.GT.U32.AND.EX UP0, UPT, UR5, URZ, UPT, UP0 ;  /* 0x000000ff0500728c */ /* 0x000fd2000bf04100 */
[----:B------:R-:W-:Y:S05]  /*0120*/  BRA.U UP0, `(.L_x_138) ;  /* 0x0000003100247547 */ /* 0x000fea000b800000 */
[----:B------:R-:W0:Y:S01]  /*0130*/  S2R R13, SR_TID.X ;  /* 0x00000000000d7919 */ /* 0x000e220000002100 */
[----:B------:R-:W2:Y:S08]  /*0140*/  LDC.64 R2, c[0x0][0x380] ;  /* 0x0000e000ff027b82 */ /* 0x000eb00000000a00 */
[----:B------:R-:W3:Y:S01]  /*0150*/  LDC.64 R4, c[0x0][0x388] ;  /* 0x0000e200ff047b82 */ /* 0x000ee20000000a00 */
[----:B------:R-:W-:Y:S01]  /*0160*/  CS2R R10, SRZ ;  /* 0x00000000000a7805 */ /* 0x000fe2000001ff00 */
[----:B------:R-:W4:Y:S01]  /*0170*/  LDCU.64 UR6, c[0x0][0x3a0] ;  /* 0x00007400ff0677ac */ /* 0x000f220008000a00 */
[----:B0-----:R-:W-:-:S13]  /*0180*/  ISETP.GE.U32.AND P1, PT, R13, UR4, PT ;  /* 0x000000040d007c0c */ /* 0x001fda000bf26070 */
[C---:B--2---:R-:W-:Y:S01]  /*0190*/  @!P1 IMAD.WIDE.U32 R2, R13.reuse, 0x4, R2 ;  /* 0x000000040d029825 */ /* 0x044fe200078e0002 */
[----:B------:R-:W0:Y:S03]  /*01a0*/  @!P1 LDC.64 R6, c[0x0][0x3a0] ;  /* 0x0000e800ff069b82 */ /* 0x000e260000000a00 */
[C---:B---3--:R-:W-:Y:S02]  /*01b0*/  @!P1 IMAD.WIDE.U32 R4, R13.reuse, 0x4, R4 ;  /* 0x000000040d049825 */ /* 0x048fe400078e0004 */
[----:B------:R-:W2:Y:S04]  /*01c0*/  @!P1 LDG.E R2, desc[UR8][R2.64] ;  /* 0x0000000802029981 */ /* 0x000ea8000c1e1900 */
[----:B------:R-:W2:Y:S01]  /*01d0*/  @!P1 LDG.E R5, desc[UR8][R4.64] ;  /* 0x0000000804059981 */ /* 0x000ea2000c1e1900 */
[----:B------:R-:W-:Y:S01]  /*01e0*/  IMAD.MOV.U32 R15, RZ, RZ, R13 ;  /* 0x000000ffff0f7224 */ /* 0x000fe200078e000d */
[----:B------:R-:W-:Y:S01]  /*01f0*/  PRMT R12, RZ, 0x7610, R12 ;  /* 0x00007610ff0c7816 */ /* 0x000fe2000000000c */
[----:B------:R-:W-:Y:S01]  /*0200*/  @!P1 VIADD R15, R13, 0x100 ;  /* 0x000001000d0f9836 */ /* 0x000fe20000000000 */
[----:B------:R-:W-:Y:S04]  /*0210*/  BSSY.RECONVERGENT B1, `(.L_x_139) ;  /* 0x0000121000017945 */ /* 0x000fe80003800200 */
[----:B------:R-:W-:-:S02]  /*0220*/  ISETP.GE.U32.AND P2, PT, R15, UR4, PT ;  /* 0x000000040f007c0c */ /* 0x000fc4000bf46070 */
[----:B0-----:R-:W-:-:S05]  /*0230*/  @!P1 IADD3 R10, P3, PT, R13, R6, RZ ;  /* 0x000000060d0a9210 */ /* 0x001fca0007f7e0ff */
[----:B------:R-:W-:Y:S01]  /*0240*/  @!P1 IMAD.X R11, RZ, RZ, R7, P3 ;  /* 0x000000ffff0b9224 */ /* 0x000fe200018e0607 */
[----:B--2---:R-:W-:-:S04]  /*0250*/  @!P1 ISETP.NE.AND P0, PT, R2, R5, PT ;  /* 0x000000050200920c */ /* 0x004fc80003f05270 */
[----:B------:R-:W-:-:S04]  /*0260*/  @!P1 SEL R2, RZ, 0x1, !P0 ;  /* 0x00000001ff029807 */ /* 0x000fc80004000000 */
[----:B------:R-:W-:Y:S01]  /*0270*/  @!P1 PRMT R12, R2, 0x7610, R12 ;  /* 0x00007610020c9816 */ /* 0x000fe2000000000c */
[----:B----4-:R-:W-:Y:S06]  /*0280*/  @P2 BRA `(.L_x_140) ;  /* 0x0000001000642947 */ /* 0x010fec0003800000 */
[----:B------:R-:W-:Y:S01]  /*0290*/  LOP3.LUT R14, RZ, R15, RZ, 0x33, !PT ;  /* 0x0000000fff0e7212 */ /* 0x000fe200078e33ff */
[----:B------:R-:W-:Y:S04]  /*02a0*/  BSSY.RECONVERGENT B2, `(.L_x_141) ;  /* 0x000008a000027945 */ /* 0x000fe80003800200 */
[----:B------:R-:W-:-:S05]  /*02b0*/  VIADD R14, R14, UR4 ;  /* 0x000000040e0e7c36 */ /* 0x000fca0008000000 */
[C---:B------:R-:W-:Y:S02]  /*02c0*/  ISETP.GE.U32.AND P0, PT, R14.reuse, 0x700, PT ;  /* 0x000007000e00780c */ /* 0x040fe40003f06070 */
[----:B------:R-:W-:-:S04]  /*02d0*/  LEA.HI R16, R14, 0x1, RZ, 0x18 ;  /* 0x000000010e107811 */ /* 0x000fc800078fc0ff */
[----:B------:R-:W-:-:S04]  /*02e0*/  LOP3.LUT R35, R16, 0x7, RZ, 0xc0, !PT ;  /* 0x0000000710237812 */ /* 0x000fc800078ec0ff */
[----:B------:R-:W-:-:S03]  /*02f0*/  ISETP.NE.AND P1, PT, R35, RZ, PT ;  /* 0x000000ff2300720c */ /* 0x000fc60003f25270 */
[----:B------:R-:W-:Y:S10]  /*0300*/  @!P0 BRA `(.L_x_142) ;  /* 0x00000008000c8947 */ /* 0x000ff40003800000 */
[----:B------:R-:W0:Y:S01]  /*0310*/  LDC.64 R2, c[0x0][0x380] ;  /* 0x0000e000ff027b82 */ /* 0x000e220000000a00 */
[----:B------:R-:W-:-:S05]  /*0320*/  LOP3.LUT R18, R16, 0x1fffff8, RZ, 0xc0, !PT ;  /* 0x01fffff810127812 */ /* 0x000fca00078ec0ff */
[----:B------:R-:W-:Y:S02]  /*0330*/  IMAD.MOV R18, RZ, RZ, -R18 ;  /* 0x000000ffff127224 */ /* 0x000fe400078e0a12 */
[----:B------:R-:W2:Y:S05]  /*0340*/  LDC.64 R4, c[0x0][0x388] ;  /* 0x0000e200ff047b82 */ /* 0x000eaa0000000a00 */
.L_x_143:
[----:B0-----:R-:W-:-:S04]  /*0350*/  IMAD.WIDE.U32 R8, R15, 0x4, R2 ;  /* 0x000000040f087825 */ /* 0x001fc800078e0002 */
[C---:B--2---:R-:W-:Y:S01]  /*0360*/  IMAD.WIDE.U32 R6, R15.reuse, 0x4, R4 ;  /* 0x000000040f067825 */ /* 0x044fe200078e0004 */
[----:B------:R-:W2:Y:S04]  /*0370*/  LDG.E R33, desc[UR8][R8.64] ;  /* 0x0000000808217981 */ /* 0x000ea8000c1e1900 */
[----:B------:R-:W2:Y:S04]  /*0380*/  LDG.E R34, desc[UR8][R6.64] ;  /* 0x0000000806227981 */ /* 0x000ea8000c1e1900 */
[----:B------:R-:W3:Y:S04]  /*0390*/  LDG.E R32, desc[UR8][R8.64+0x400] ;  /* 0x0004000808207981 */ /* 0x000ee8000c1e1900 */
[----:B------:R-:W3:Y:S04]  /*03a0*/  LDG.E R31, desc[UR8][R6.64+0x400] ;  /* 0x00040008061f7981 */ /* 0x000ee8000c1e1900 */
[----:B------:R-:W4:Y:S04]  /*03b0*/  LDG.E R28, desc[UR8][R8.64+0x800] ;  /* 0x00080008081c7981 */ /* 0x000f28000c1e1900 */
[----:B------:R-:W4:Y:S04]  /*03c0*/  LDG.E R25, desc[UR8][R6.64+0x800] ;  /* 0x0008000806197981 */ /* 0x000f28000c1e1900 */
[----:B------:R-:W5:Y:S04]  /*03d0*/  LDG.E R26, desc[UR8][R8.64+0xc00] ;  /* 0x000c0008081a7981 */ /* 0x000f68000c1e1900 */
[----:B------:R-:W5:Y:S04]  /*03e0*/  LDG.E R19, desc[UR8][R6.64+0xc00] ;  /* 0x000c000806137981 */ /* 0x000f68000c1e1900 */
[----:B------:R-:W5:Y:S04]  /*03f0*/  LDG.E R20, desc[UR8][R8.64+0x1000] ;  /* 0x0010000808147981 */ /* 0x000f68000c1e1900 */
[----:B------:R-:W5:Y:S04]  /*0400*/  LDG.E R17, desc[UR8][R6.64+0x1000] ;  /* 0x0010000806117981 */ /* 0x000f68000c1e1900 */
[----:B------:R-:W5:Y:S04]  /*0410*/  LDG.E R23, desc[UR8][R8.64+0x1400] ;  /* 0x0014000808177981 */ /* 0x000f68000c1e1900 */
[----:B------:R-:W5:Y:S04]  /*0420*/  LDG.E R24, desc[UR8][R6.64+0x1400] ;  /* 0x0014000806187981 */ /* 0x000f68000c1e1900 */
[----:B------:R-:W5:Y:S04]  /*0430*/  LDG.E R21, desc[UR8][R8.64+0x1800] ;  /* 0x0018000808157981 */ /* 0x000f68000c1e1900 */
[----:B------:R-:W5:Y:S04]  /*0440*/  LDG.E R22, desc[UR8][R6.64+0x1800] ;  /* 0x0018000806167981 */ /* 0x000f68000c1e1900 */
[----:B------:R0:W5:Y:S04]  /*0450*/  LDG.E R27, desc[UR8][R8.64+0x1c00] ;  /* 0x001c0008081b7981 */ /* 0x000168000c1e1900 */
[----:B------:R1:W5:Y:S01]  /*0460*/  LDG.E R30, desc[UR8][R6.64+0x1c00] ;  /* 0x001c0008061e7981 */ /* 0x000362000c1e1900 */
[----:B------:R-:W-:Y:S01]  /*0470*/  PRMT R36, R12, 0x7610, R36 ;  /* 0x000076100c247816 */ /* 0x000fe20000000024 */
[----:B------:R-:W-:Y:S01]  /*0480*/  VIADD R18, R18, 0x8 ;  /* 0x0000000812127836 */ /* 0x000fe20000000000 */
[C---:B------:R-:W-:Y:S01]  /*0490*/  IADD3 R29, P3, PT, R15.reuse, UR6, RZ ;  /* 0x000000060f1d7c10 */ /* 0x040fe2000ff7e0ff */
[----:B------:R-:W-:Y:S01]  /*04a0*/  VIADD R15, R15, 0x800 ;  /* 0x000008000f0f7836 */ /* 0x000fe20000000000 */
[----:B------:R-:W-:-:S03]  /*04b0*/  LOP3.LUT P5, RZ, R36, 0xff, RZ, 0xc0, !PT ;  /* 0x000000ff24ff7812 */ /* 0x000fc600078ac0ff */
[----:B------:R-:W-:Y:S01]  /*04c0*/  IMAD.X R12, RZ, RZ, UR7, P3 ;  /* 0x00000007ff0c7e24 */ /* 0x000fe200098e06ff */
[CC--:B--2---:R-:W-:Y:S02]  /*04d0*/  ISETP.NE.AND P0, PT, R33.reuse, R34.reuse, PT ;  /* 0x000000222100720c */ /* 0x0c4fe40003f05270 */
[----:B------:R-:W-:-:S07]  /*04e0*/  ISETP.NE.AND P2, PT, R33, R34, P5 ;  /* 0x000000222100720c */ /* 0x000fce0002f45270 */
[----:B------:R-:W-:Y:S02]  /*04f0*/  @!P5 SEL R36, RZ, 0x1, !P0 ;  /* 0x00000001ff24d807 */ /* 0x000fe40004000000 */
[----:B------:R-:W-:Y:S02]  /*0500*/  ISETP.LT.U32.AND P0, PT, R29, R10, PT ;  /* 0x0000000a1d00720c */ /* 0x000fe40003f01070 */
[----:B------:R-:W-:Y:S02]  /*0510*/  SEL R33, R36, 0x1, !P2 ;  /* 0x0000000124217807 */ /* 0x000fe40005000000 */
[----:B---3--:R-:W-:Y:S02]  /*0520*/  ISETP.NE.AND P6, PT, R32, R31, PT ;  /* 0x0000001f2000720c */ /* 0x008fe40003fc5270 */
[----:B------:R-:W-:Y:S02]  /*0530*/  LOP3.LUT P3, RZ, R33, 0xff, RZ, 0xc0, !PT ;  /* 0x000000ff21ff7812 */ /* 0x000fe4000786c0ff */
[----:B------:R-:W-:-:S02]  /*0540*/  ISETP.LT.AND.EX P0, PT, R12, R11, PT, P0 ;  /* 0x0000000b0c00720c */ /* 0x000fc40003f01300 */
[----:B------:R-:W-:Y:S02]  /*0550*/  ISETP.NE.AND P4, PT, R32, R31, P3 ;  /* 0x0000001f2000720c */ /* 0x000fe40001f85270 */
[CC--:B0-----:R-:W-:Y:S02]  /*0560*/  SEL R9, R29.reuse, R10.reuse, P0 ;  /* 0x0000000a1d097207 */ /* 0x0c1fe40000000000 */
[CC--:B------:R-:W-:Y:S02]  /*0570*/  SEL R8, R12.reuse, R11.reuse, P0 ;  /* 0x0000000b0c087207 */ /* 0x0c0fe40000000000 */
[----:B------:R-:W-:Y:S02]  /*0580*/  @!P2 SEL R9, R29, R10, !P5 ;  /* 0x0000000a1d09a207 */ /* 0x000fe40006800000 */
[----:B------:R-:W-:Y:S02]  /*0590*/  @!P2 SEL R8, R12, R11, !P5 ;  /* 0x0000000b0c08a207 */ /* 0x000fe40006800000 */
[----:B------:R-:W-:-:S02]  /*05a0*/  @!P3 SEL R33, RZ, 0x1, !P6 ;  /* 0x00000001ff21b807 */ /* 0x000fc40007000000 */
[----:B-1----:R-:W-:Y:S02]  /*05b0*/  IADD3 R6, P0, PT, R29, 0x100, RZ ;  /* 0x000001001d067810 */ /* 0x002fe40007f1e0ff */
[----:B------:R-:W-:Y:S02]  /*05c0*/  SEL R33, R33, 0x1, !P4 ;  /* 0x0000000121217807 */ /* 0x000fe40006000000 */
[----:B----4-:R-:W-:Y:S01]  /*05d0*/  ISETP.NE.AND P6, PT, R28, R25, PT ;  /* 0x000000191c00720c */ /* 0x010fe20003fc5270 */
[----:B------:R-:W-:Y:S01]  /*05e0*/  IMAD.X R7, RZ, RZ, R12, P0 ;  /* 0x000000ffff077224 */ /* 0x000fe200000e060c */
[----:B------:R-:W-:Y:S02]  /*05f0*/  LOP3.LUT P2, RZ, R33, 0xff, RZ, 0xc0, !PT ;  /* 0x000000ff21ff7812 */ /* 0x000fe4000784c0ff */
[----:B------:R-:W-:Y:S02]  /*0600*/  ISETP.LT.U32.AND P0, PT, R6, R9, PT ;  /* 0x000000090600720c */ /* 0x000fe40003f01070 */
[----:B------:R-:W-:-:S02]  /*0610*/  ISETP.NE.AND P5, PT, R28, R25, P2 ;  /* 0x000000191c00720c */ /* 0x000fc400017a5270 */
[----:B------:R-:W-:-:S04]  /*0620*/  ISETP.LT.AND.EX P0, PT, R7, R8, PT, P0 ;  /* 0x000000080700720c */ /* 0x000fc80003f01300 */
[CC--:B------:R-:W-:Y:S02]  /*0630*/  SEL R11, R6.reuse, R9.reuse, P0 ;  /* 0x00000009060b7207 */ /* 0x0c0fe40000000000 */
[-C--:B------:R-:W-:Y:S02]  /*0640*/  SEL R10, R7, R8.reuse, P0 ;  /* 0x00000008070a7207 */ /* 0x080fe40000000000 */
[----:B------:R-:W-:Y:S02]  /*0650*/  @!P2 SEL R33, RZ, 0x1, !P6 ;  /* 0x00000001ff21a807 */ /* 0x000fe40007000000 */
[----:B------:R-:W-:Y:S02]  /*0660*/  @!P4 SEL R11, R6, R9, !P3 ;  /* 0x00000009060bc207 */ /* 0x000fe40005800000 */
[----:B------:R-:W-:Y:S02]  /*0670*/  SEL R33, R33, 0x1, !P5 ;  /* 0x0000000121217807 */ /* 0x000fe40006800000 */
[----:B------:R-:W-:-:S02]  /*0680*/  @!P4 SEL R10, R7, R8, !P3 ;  /* 0x00000008070ac207 */ /* 0x000fc40005800000 */
[----:B------:R-:W-:Y:S02]  /*0690*/  LOP3.LUT P3, RZ, R33, 0xff, RZ, 0xc0, !PT ;  /* 0x000000ff21ff7812 */ /* 0x000fe4000786c0ff */
[----:B------:R-:W-:Y:S02]  /*06a0*/  IADD3 R6, P0, PT, R29, 0x200, RZ ;  /* 0x000002001d067810 */ /* 0x000fe40007f1e0ff */
[CC--:B-----5:R-:W-:Y:S02]  /*06b0*/  ISETP.NE.AND P6, PT, R26.reuse, R19.reuse, PT ;  /* 0x000000131a00720c */ /* 0x0e0fe40003fc5270 */
[----:B------:R-:W-:Y:S01]  /*06c0*/  ISETP.NE.AND P4, PT, R26, R19, P3 ;  /* 0x000000131a00720c */ /* 0x000fe20001f85270 */
[----:B------:R-:W-:Y:S01]  /*06d0*/  IMAD.X R7, RZ, RZ, R12, P0 ;  /* 0x000000ffff077224 */ /* 0x000fe200000e060c */
[----:B------:R-:W-:-:S04]  /*06e0*/  ISETP.LT.U32.AND P0, PT, R6, R11, PT ;  /* 0x0000000b0600720c */ /* 0x000fc80003f01070 */
[-C--:B------:R-:W-:Y:S02]  /*06f0*/  ISETP.LT.AND.EX P0, PT, R7, R10.reuse, PT, P0 ;  /* 0x0000000a0700720c */ /* 0x080fe40003f01300 */
[----:B------:R-:W-:Y:S02]  /*0700*/  @!P3 SEL R33, RZ, 0x1, !P6 ;  /* 0x00000001ff21b807 */ /* 0x000fe40007000000 */
[CC--:B------:R-:W-:Y:S02]  /*0710*/  SEL R9, R6.reuse, R11.reuse, P0 ;  /* 0x0000000b06097207 */ /* 0x0c0fe40000000000 */
[----:B------:R-:W-:Y:S02]  /*0720*/  SEL R33, R33, 0x1, !P4 ;  /* 0x0000000121217807 */ /* 0x000fe40006000000 */
[----:B------:R-:W-:Y:S02]  /*0730*/  @!P5 SEL R9, R6, R11, !P2 ;  /* 0x0000000b0609d207 */ /* 0x000fe40005000000 */
[----:B------:R-:W-:-:S02]  /*0740*/  SEL R8, R7, R10, P0 ;  /* 0x0000000a07087207 */ /* 0x000fc40000000000 */
[----:B------:R-:W-:Y:S02]  /*0750*/  IADD3 R6, P0, PT, R29, 0x300, RZ ;  /* 0x000003001d067810 */ /* 0x000fe40007f1e0ff */
[----:B------:R-:W-:Y:S02]  /*0760*/  @!P5 SEL R8, R7, R10, !P2 ;  /* 0x0000000a0708d207 */ /* 0x000fe40005000000 */
[----:B------:R-:W-:Y:S01]  /*0770*/  LOP3.LUT P2, RZ, R33, 0xff, RZ, 0xc0, !PT ;  /* 0x000000ff21ff7812 */ /* 0x000fe2000784c0ff */
[----:B------:R-:W-:Y:S01]  /*0780*/  IMAD.X R7, RZ, RZ, R12, P0 ;  /* 0x000000ffff077224 */ /* 0x000fe200000e060c */
[----:B------:R-:W-:Y:S02]  /*0790*/  ISETP.LT.U32.AND P0, PT, R6, R9, PT ;  /* 0x000000090600720c */ /* 0x000fe40003f01070 */
[----:B------:R-:W-:Y:S02]  /*07a0*/  ISETP.NE.AND P6, PT, R20, R17, PT ;  /* 0x000000111400720c */ /* 0x000fe40003fc5270 */
[----:B------:R-:W-:-:S02]  /*07b0*/  ISETP.LT.AND.EX P0, PT, R7, R8, PT, P0 ;  /* 0x000000080700720c */ /* 0x000fc40003f01300 */
[----:B------:R-:W-:Y:S02]  /*07c0*/  ISETP.NE.AND P5, PT, R20, R17, P2 ;  /* 0x000000111400720c */ /* 0x000fe400017a5270 */
[CC--:B------:R-:W-:Y:S02]  /*07d0*/  SEL R11, R6.reuse, R9.reuse, P0 ;  /* 0x00000009060b7207 */ /* 0x0c0fe40000000000 */
[----:B------:R-:W-:Y:S02]  /*07e0*/  @!P4 SEL R11, R6, R9, !P3 ;  /* 0x00000009060bc207 */ /* 0x000fe40005800000 */
[----:B------:R-:W-:Y:S02]  /*07f0*/  @!P2 SEL R33, RZ, 0x1, !P6 ;  /* 0x00000001ff21a807 */ /* 0x000fe40007000000 */
[----:B------:R-:W-:Y:S02]  /*0800*/  SEL R10, R7, R8, P0 ;  /* 0x00000008070a7207 */ /* 0x000fe40000000000 */
[----:B------:R-:W-:-:S02]  /*0810*/  IADD3 R6, P0, PT, R29, 0x400, RZ ;  /* 0x000004001d067810 */ /* 0x000fc40007f1e0ff */
[----:B------:R-:W-:Y:S02]  /*0820*/  SEL R33, R33, 0x1, !P5 ;  /* 0x0000000121217807 */ /* 0x000fe40006800000 */
[----:B------:R-:W-:Y:S01]  /*0830*/  @!P4 SEL R10, R7, R8, !P3 ;  /* 0x00000008070ac207 */ /* 0x000fe20005800000 */
[----:B------:R-:W-:Y:S01]  /*0840*/  IMAD.X R7, RZ, RZ, R12, P0 ;  /* 0x000000ffff077224 */ /* 0x000fe200000e060c */
[----:B------:R-:W-:Y:S02]  /*0850*/  ISETP.LT.U32.AND P0, PT, R6, R11, PT ;  /* 0x0000000b0600720c */ /* 0x000fe40003f01070 */
[----:B------:R-:W-:Y:S02]  /*0860*/  LOP3.LUT P3, RZ, R33, 0xff, RZ, 0xc0, !PT ;  /* 0x000000ff21ff7812 */ /* 0x000fe4000786c0ff */
[----:B------:R-:W-:Y:S02]  /*0870*/  ISETP.LT.AND.EX P0, PT, R7, R10, PT, P0 ;  /* 0x0000000a0700720c */ /* 0x000fe40003f01300 */
[----:B------:R-:W-:-:S02]  /*0880*/  ISETP.NE.AND P4, PT, R23, R24, P3 ;  /* 0x000000181700720c */ /* 0x000fc40001f85270 */
[CC--:B------:R-:W-:Y:S02]  /*0890*/  SEL R9, R6.reuse, R11.reuse, P0 ;  /* 0x0000000b06097207 */ /* 0x0c0fe40000000000 */
[----:B------:R-:W-:Y:S02]  /*08a0*/  SEL R8, R7, R10, P0 ;  /* 0x0000000a07087207 */ /* 0x000fe40000000000 */
[----:B------:R-:W-:Y:S02]  /*08b0*/  ISETP.NE.AND P0, PT, R23, R24, PT ;  /* 0x000000181700720c */ /* 0x000fe40003f05270 */
[----:B------:R-:W-:Y:S02]  /*08c0*/  @!P5 SEL R9, R6, R11, !P2 ;  /* 0x0000000b0609d207 */ /* 0x000fe40005000000 */
[----:B------:R-:W-:Y:S02]  /*08d0*/  IADD3 R6, P6, PT, R29, 0x500, RZ ;  /* 0x000005001d067810 */ /* 0x000fe40007fde0ff */
[----:B------:R-:W-:-:S02]  /*08e0*/  @!P3 SEL R33, RZ, 0x1, !P0 ;  /* 0x00000001ff21b807 */ /* 0x000fc40004000000 */
[----:B------:R-:W-:Y:S01]  /*08f0*/  @!P5 SEL R8, R7, R10, !P2 ;  /* 0x0000000a0708d207 */ /* 0x000fe20005000000 */
[----:B------:R-:W-:Y:S01]  /*0900*/  IMAD.X R7, RZ, RZ, R12, P6 ;  /* 0x000000ffff077224 */ /* 0x000fe200030e060c */
[CC--:B------:R-:W-:Y:S02]  /*0910*/  ISETP.LT.U32.AND P0, PT, R6.reuse, R9.reuse, PT ;  /* 0x000000090600720c */ /* 0x0c0fe40003f01070 */
[----:B------:R-:W-:Y:S02]  /*0920*/  SEL R33, R33, 0x1, !P4 ;  /* 0x0000000121217807 */ /* 0x000fe40006000000 */
[----:B------:R-:W-:Y:S02]  /*0930*/  ISETP.LT.AND.EX P0, PT, R7, R8, PT, P0 ;  /* 0x000000080700720c */ /* 0x000fe40003f01300 */
[----:B------:R-:W-:Y:S02]  /*0940*/  LOP3.LUT P2, RZ, R33, 0xff, RZ, 0xc0, !PT ;  /* 0x000000ff21ff7812 */ /* 0x000fe4000784c0ff */
[----:B------:R-:W-:-:S02]  /*0950*/  SEL R11, R6, R9, P0 ;  /* 0x00000009060b7207 */ /* 0x000fc40000000000 */
[-C--:B------:R-:W-:Y:S02]  /*0960*/  SEL R10, R7, R8.reuse, P0 ;  /* 0x00000008070a7207 */ /* 0x080fe40000000000 */
[----:B------:R-:W-:Y:S02]  /*0970*/  @!P4 SEL R11, R6, R9, !P3 ;  /* 0x00000009060bc207 */ /* 0x000fe40005800000 */
[----:B------:R-:W-:Y:S02]  /*0980*/  IADD3 R6, P0, PT, R29, 0x600, RZ ;  /* 0x000006001d067810 */ /* 0x000fe40007f1e0ff */
[----:B------:R-:W-:Y:S02]  /*0990*/  @!P4 SEL R10, R7, R8, !P3 ;  /* 0x00000008070ac207 */ /* 0x000fe40005800000 */
[CC--:B------:R-:W-:Y:S01]  /*09a0*/  ISETP.NE.AND P4, PT, R21.reuse, R22.reuse, P2 ;  /* 0x000000161500720c */ /* 0x0c0fe20001785270 */
[----:B------:R-:W-:Y:S01]  /*09b0*/  IMAD.X R9, RZ, RZ, R12, P0 ;  /* 0x000000ffff097224 */ /* 0x000fe200000e060c */
[----:B------:R-:W-:-:S02]  /*09c0*/  ISETP.NE.AND P3, PT, R21, R22, PT ;  /* 0x000000161500720c */ /* 0x000fc40003f65270 */
[CC--:B------:R-:W-:Y:S02]  /*09d0*/  ISETP.LT.U32.AND P0, PT, R6.reuse, R11.reuse, PT ;  /* 0x0000000b0600720c */ /* 0x0c0fe40003f01070 */
[----:B------:R-:W-:Y:S02]  /*09e0*/  @!P2 SEL R33, RZ, 0x1, !P3 ;  /* 0x00000001ff21a807 */ /* 0x000fe40005800000 */
[----:B------:R-:W-:Y:S02]  /*09f0*/  ISETP.LT.AND.EX P0, PT, R9, R10, PT, P0 ;  /* 0x0000000a0900720c */ /* 0x000fe40003f01300 */
[----:B------:R-:W-:Y:S02]  /*0a00*/  SEL R33, R33, 0x1, !P4 ;  /* 0x0000000121217807 */ /* 0x000fe40006000000 */
[----:B------:R-:W-:Y:S02]  /*0a10*/  IADD3 R29, P5, PT, R29, 0x700, RZ ;  /* 0x000007001d1d7810 */ /* 0x000fe40007fbe0ff */
[----:B------:R-:W-:-:S02]  /*0a20*/  SEL R8, R6, R11, P0 ;  /* 0x0000000b06087207 */ /* 0x000fc40000000000 */
[----:B------:R-:W-:Y:S02]  /*0a30*/  LOP3.LUT P3, RZ, R33, 0xff, RZ, 0xc0, !PT ;  /* 0x000000ff21ff7812 */ /* 0x000fe4000786c0ff */
[----:B------:R-:W-:Y:S01]  /*0a40*/  @!P4 SEL R8, R6, R11, !P2 ;  /* 0x0000000b0608c207 */ /* 0x000fe20005000000 */
[----:B------:R-:W-:Y:S01]  /*0a50*/  IMAD.X R6, RZ, RZ, R12, P5 ;  /* 0x000000ffff067224 */ /* 0x000fe200028e060c */
[CC--:B------:R-:W-:Y:S02]  /*0a60*/  SEL R7, R9.reuse, R10.reuse, P0 ;  /* 0x0000000a09077207 */ /* 0x0c0fe40000000000 */
[----:B------:R-:W-:Y:S02]  /*0a70*/  ISETP.NE.AND P5, PT, R18, RZ, PT ;  /* 0x000000ff1200720c */ /* 0x000fe40003fa5270 */
[----:B------:R-:W-:Y:S02]  /*0a80*/  @!P4 SEL R7, R9, R10, !P2 ;  /* 0x0000000a0907c207 */ /* 0x000fe40005000000 */
[----:B------:R-:W-:-:S02]  /*0a90*/  ISETP.NE.AND P4, PT, R27, R30, P3 ;  /* 0x0000001e1b00720c */ /* 0x000fc40001f85270 */
[----:B------:R-:W-:Y:S02]  /*0aa0*/  ISETP.LT.U32.AND P0, PT, R29, R8, PT ;  /* 0x000000081d00720c */ /* 0x000fe40003f01070 */
[----:B------:R-:W-:Y:S02]  /*0ab0*/  ISETP.NE.AND P2, PT, R27, R30, PT ;  /* 0x0000001e1b00720c */ /* 0x000fe40003f45270 */
[CC--:B------:R-:W-:Y:S02]  /*0ac0*/  ISETP.LT.AND.EX P0, PT, R6.reuse, R7.reuse, PT, P0 ;  /* 0x000000070600720c */ /* 0x0c0fe40003f01300 */
[----:B------:R-:W-:Y:S02]  /*0ad0*/  @!P3 SEL R33, RZ, 0x1, !P2 ;  /* 0x00000001ff21b807 */ /* 0x000fe40005000000 */
[----:B------:R-:W-:Y:S02]  /*0ae0*/  SEL R10, R29, R8, P0 ;  /* 0x000000081d0a7207 */ /* 0x000fe40000000000 */
[----:B------:R-:W-:-:S02]  /*0af0*/  SEL R11, R6, R7, P0 ;  /* 0x00000007060b7207 */ /* 0x000fc40000000000 */
[----:B------:R-:W-:Y:S02]  /*0b00*/  SEL R12, R33, 0x1, !P4 ;  /* 0x00000001210c7807 */ /* 0x000fe40006000000 */
[----:B------:R-:W-:Y:S02]  /*0b10*/  @!P4 SEL R10, R29, R8, !P3 ;  /* 0x000000081d0ac207 */ /* 0x000fe40005800000 */
[----:B------:R-:W-:Y:S01]  /*0b20*/  @!P4 SEL R11, R6, R7, !P3 ;  /* 0x00000007060bc207 */ /* 0x000fe20005800000 */
[----:B------:R-:W-:Y:S06]  /*0b30*/  @P5 BRA `(.L_x_143) ;  /* 0xfffffff800045947 */ /* 0x000fec000383ffff */
.L_x_142:
[----:B------:R-:W-:Y:S05]  /*0b40*/  BSYNC.RECONVERGENT B2 ;  /* 0x0000000000027941 */ /* 0x000fea0003800200 */
.L_x_141:
[----:B------:R-:W-:Y:S05]  /*0b50*/  @!P1 BRA `(.L_x_140) ;  /* 0x0000000800309947 */ /* 0x000fea0003800000 */
[----:B------:R-:W-:Y:S01]  /*0b60*/  ISETP.GE.U32.AND P0, PT, R35, 0x4, PT ;  /* 0x000000042300780c */ /* 0x000fe20003f06070 */
[----:B------:R-:W-:Y:S01]  /*0b70*/  BSSY.RECONVERGENT B2, `(.L_x_144) ;  /* 0x0000048000027945 */ /* 0x000fe20003800200 */
[----:B------:R-:W-:-:S11]  /*0b80*/  LOP3.LUT P1, R16, R16, 0x3, RZ, 0xc0, !PT ;  /* 0x0000000310107812 */ /* 0x000fd6000782c0ff */
[----:B------:R-:W-:Y:S05]  /*0b90*/  @!P0 BRA `(.L_x_145) ;  /* 0x0000000400148947 */ /* 0x000fea0003800000 */
[----:B------:R-:W0:Y:S01]  /*0ba0*/  LDC.64 R4, c[0x0][0x380] ;  /* 0x0000e000ff047b82 */ /* 0x000e220000000a00 */
[----:B------:R-:W2:Y:S07]  /*0bb0*/  LDCU.64 UR10, c[0x0][0x3a0] ;  /* 0x00007400ff0a77ac */ /* 0x000eae0008000a00 */
[----:B------:R-:W3:Y:S01]  /*0bc0*/  LDC.64 R6, c[0x0][0x388] ;  /* 0x0000e200ff067b82 */ /* 0x000ee20000000a00 */
[----:B0-----:R-:W-:-:S05]  /*0bd0*/  IMAD.WIDE.U32 R4, R15, 0x4, R4 ;  /* 0x000000040f047825 */ /* 0x001fca00078e0004 */
[----:B------:R-:W4:Y:S01]  /*0be0*/  LDG.E R3, desc[UR8][R4.64] ;  /* 0x0000000804037981 */ /* 0x000f22000c1e1900 */
[----:B---3--:R-:W-:-:S03]  /*0bf0*/  IMAD.WIDE.U32 R6, R15, 0x4, R6 ;  /* 0x000000040f067825 */ /* 0x008fc600078e0006 */
[----:B------:R-:W3:Y:S04]  /*0c00*/  LDG.E R9, desc[UR8][R4.64+0x400] ;  /* 0x0004000804097981 */ /* 0x000ee8000c1e1900 */
[----:B------:R-:W4:Y:S04]  /*0c10*/  LDG.E R8, desc[UR8][R6.64] ;  /* 0x0000000806087981 */ /* 0x000f28000c1e1900 */
[----:B------:R-:W3:Y:S04]  /*0c20*/  LDG.E R18, desc[UR8][R6.64+0x400] ;  /* 0x0004000806127981 */ /* 0x000ee8000c1e1900 */
[----:B------:R-:W5:Y:S04]  /*0c30*/  LDG.E R17, desc[UR8][R4.64+0x800] ;  /* 0x0008000804117981 */ /* 0x000f68000c1e1900 */
[----:B------:R-:W5:Y:S04]  /*0c40*/  LDG.E R20, desc[UR8][R6.64+0x800] ;  /* 0x0008000806147981 */ /* 0x000f68000c1e1900 */
[----:B------:R-:W5:Y:S04]  /*0c50*/  LDG.E R2, desc[UR8][R4.64+0xc00] ;  /* 0x000c000804027981 */ /* 0x000f68000c1e1900 */
[----:B------:R0:W5:Y:S01]  /*0c60*/  LDG.E R19, desc[UR8][R6.64+0xc00] ;  /* 0x000c000806137981 */ /* 0x000162000c1e1900 */
[----:B------:R-:W-:-:S02]  /*0c70*/  LOP3.LUT P3, RZ, R12, 0xff, RZ, 0xc0, !PT ;  /* 0x000000ff0cff7812 */ /* 0x000fc4000786c0ff */
[----:B--2---:R-:W-:Y:S02]  /*0c80*/  IADD3 R21, P2, PT, R15, UR10, RZ ;  /* 0x0000000a0f157c10 */ /* 0x004fe4000ff5e0ff */
[CC--:B----4-:R-:W-:Y:S02]  /*0c90*/  ISETP.NE.AND P0, PT, R3.reuse, R8.reuse, PT ;  /* 0x000000080300720c */ /* 0x0d0fe40003f05270 */
[----:B------:R-:W-:-:S07]  /*0ca0*/  ISETP.NE.AND P4, PT, R3, R8, P3 ;  /* 0x000000080300720c */ /* 0x000fce0001f85270 */
[----:B------:R-:W-:Y:S01]  /*0cb0*/  @!P3 SEL R12, RZ, 0x1, !P0 ;  /* 0x00000001ff0cb807 */ /* 0x000fe20004000000 */
[----:B------:R-:W-:-:S03]  /*0cc0*/  IMAD.X R8, RZ, RZ, UR11, P2 ;  /* 0x0000000bff087e24 */ /* 0x000fc600090e06ff */
[----:B------:R-:W-:Y:S02]  /*0cd0*/  SEL R12, R12, 0x1, !P4 ;  /* 0x000000010c0c7807 */ /* 0x000fe40006000000 */
[----:B------:R-:W-:Y:S02]  /*0ce0*/  ISETP.LT.U32.AND P0, PT, R21, R10, PT ;  /* 0x0000000a1500720c */ /* 0x000fe40003f01070 */
[----:B------:R-:W-:Y:S02]  /*0cf0*/  LOP3.LUT P2, RZ, R12, 0xff, RZ, 0xc0, !PT ;  /* 0x000000ff0cff7812 */ /* 0x000fe4000784c0ff */
[----:B------:R-:W-:Y:S01]  /*0d00*/  ISETP.LT.AND.EX P0, PT, R8, R11, PT, P0 ;  /* 0x0000000b0800720c */ /* 0x000fe20003f01300 */
[----:B------:R-:W-:-:S03]  /*0d10*/  VIADD R3, R15, 0x100 ;  /* 0x000001000f037836 */ /* 0x000fc60000000000 */
[----:B0-----:R-:W-:Y:S02]  /*0d20*/  SEL R7, R21, R10, P0 ;  /* 0x0000000a15077207 */ /* 0x001fe40000000000 */
[CC--:B------:R-:W-:Y:S02]  /*0d30*/  SEL R6, R8.reuse, R11.reuse, P0 ;  /* 0x0000000b08067207 */ /* 0x0c0fe40000000000 */
[----:B---3--:R-:W-:Y:S02]  /*0d40*/  ISETP.NE.AND P0, PT, R9, R18, PT ;  /* 0x000000120900720c */ /* 0x008fe40003f05270 */
[----:B------:R-:W-:Y:S02]  /*0d50*/  @!P4 SEL R7, R21, R10, !P3 ;  /* 0x0000000a1507c207 */ /* 0x000fe40005800000 */
[----:B------:R-:W-:Y:S02]  /*0d60*/  @!P4 SEL R6, R8, R11, !P3 ;  /* 0x0000000b0806c207 */ /* 0x000fe40005800000 */
[----:B------:R-:W-:-:S02]  /*0d70*/  ISETP.NE.AND P4, PT, R9, R18, P2 ;  /* 0x000000120900720c */ /* 0x000fc40001785270 */
[----:B------:R-:W-:Y:S02]  /*0d80*/  @!P2 SEL R12, RZ, 0x1, !P0 ;  /* 0x00000001ff0ca807 */ /* 0x000fe40004000000 */
[----:B------:R-:W-:Y:S02]  /*0d90*/  IADD3 R4, P5, PT, R3, UR10, RZ ;  /* 0x0000000a03047c10 */ /* 0x000fe4000ffbe0ff */
[----:B------:R-:W-:Y:S02]  /*0da0*/  SEL R12, R12, 0x1, !P4 ;  /* 0x000000010c0c7807 */ /* 0x000fe40006000000 */
[----:B------:R-:W-:Y:S01]  /*0db0*/  ISETP.LT.U32.AND P0, PT, R4, R7, PT ;  /* 0x000000070400720c */ /* 0x000fe20003f01070 */
[----:B------:R-:W-:Y:S01]  /*0dc0*/  IMAD.X R5, RZ, RZ, UR11, P5 ;  /* 0x0000000bff057e24 */ /* 0x000fe2000a8e06ff */
[----:B------:R-:W-:Y:S01]  /*0dd0*/  LOP3.LUT P3, RZ, R12, 0xff, RZ, 0xc0, !PT ;  /* 0x000000ff0cff7812 */ /* 0x000fe2000786c0ff */
[----:B------:R-:W-:-:S03]  /*0de0*/  VIADD R3, R15, 0x200 ;  /* 0x000002000f037836 */ /* 0x000fc60000000000 */
[----:B------:R-:W-:-:S04]  /*0df0*/  ISETP.LT.AND.EX P0, PT, R5, R6, PT, P0 ;  /* 0x000000060500720c */ /* 0x000fc80003f01300 */
[CC--:B------:R-:W-:Y:S02]  /*0e00*/  SEL R9, R4.reuse, R7.reuse, P0 ;  /* 0x0000000704097207 */ /* 0x0c0fe40000000000 */
[CC--:B------:R-:W-:Y:S02]  /*0e10*/  SEL R8, R5.reuse, R6.reuse, P0 ;  /* 0x0000000605087207 */ /* 0x0c0fe40000000000 */
[----:B------:R-:W-:Y:S02]  /*0e20*/  @!P4 SEL R9, R4, R7, !P2 ;  /* 0x000000070409c207 */ /* 0x000fe40005000000 */
[----:B------:R-:W-:Y:S02]  /*0e30*/  @!P4 SEL R8, R5, R6, !P2 ;  /* 0x000000060508c207 */ /* 0x000fe40005000000 */
[----:B------:R-:W-:Y:S02]  /*0e40*/  IADD3 R4, P0, PT, R3, UR10, RZ ;  /* 0x0000000a03047c10 */ /* 0x000fe4000ff1e0ff */
[----:B-----5:R-:W-:-:S02]  /*0e50*/  ISETP.NE.AND P2, PT, R17, R20, PT ;  /* 0x000000141100720c */ /* 0x020fc40003f45270 */
[----:B------:R-:W-:Y:S01]  /*0e60*/  ISETP.NE.AND P4, PT, R17, R20, P3 ;  /* 0x000000141100720c */ /* 0x000fe20001f85270 */
[----:B------:R-:W-:Y:S01]  /*0e70*/  IMAD.X R7, RZ, RZ, UR11, P0 ;  /* 0x0000000bff077e24 */ /* 0x000fe200080e06ff */
[----:B------:R-:W-:Y:S02]  /*0e80*/  @!P3 SEL R12, RZ, 0x1, !P2 ;  /* 0x00000001ff0cb807 */ /* 0x000fe40005000000 */
[----:B------:R-:W-:Y:S01]  /*0e90*/  ISETP.LT.U32.AND P0, PT, R4, R9, PT ;  /* 0x000000090400720c */ /* 0x000fe20003f01070 */
[----:B------:R-:W-:Y:S01]  /*0ea0*/  VIADD R3, R15, 0x300 ;  /* 0x000003000f037836 */ /* 0x000fe20000000000 */
[----:B------:R-:W-:Y:S02]  /*0eb0*/  SEL R12, R12, 0x1, !P4 ;  /* 0x000000010c0c7807 */ /* 0x000fe40006000000 */
[----:B------:R-:W-:Y:S02]  /*0ec0*/  ISETP.LT.AND.EX P0, PT, R7, R8, PT, P0 ;  /* 0x000000080700720c */ /* 0x000fe40003f01300 */
[----:B------:R-:W-:-:S02]  /*0ed0*/  LOP3.LUT P2, RZ, R12, 0xff, RZ, 0xc0, !PT ;  /* 0x000000ff0cff7812 */ /* 0x000fc4000784c0ff */
[----:B------:R-:W-:Y:S02]  /*0ee0*/  IADD3 R3, P5, PT, R3, UR10, RZ ;  /* 0x0000000a03037c10 */ /* 0x000fe4000ffbe0ff */
[CC--:B------:R-:W-:Y:S02]  /*0ef0*/  SEL R6, R4.reuse, R9.reuse, P0 ;  /* 0x0000000904067207 */ /* 0x0c0fe40000000000 */
[CC--:B------:R-:W-:Y:S02]  /*0f00*/  SEL R5, R7.reuse, R8.reuse, P0 ;  /* 0x0000000807057207 */ /* 0x0c0fe40000000000 */
[----:B------:R-:W-:Y:S02]  /*0f10*/  @!P4 SEL R6, R4, R9, !P3 ;  /* 0x000000090406c207 */ /* 0x000fe40005800000 */
[----:B------:R-:W-:Y:S02]  /*0f20*/  @!P4 SEL R5, R7, R8, !P3 ;  /* 0x000000080705c207 */ /* 0x000fe40005800000 */
[----:B------:R-:W-:Y:S01]  /*0f30*/  ISETP.NE.AND P4, PT, R2, R19, P2 ;  /* 0x000000130200720c */ /* 0x000fe20001785270 */
[----:B------:R-:W-:Y:S01]  /*0f40*/  IMAD.X R4, RZ, RZ, UR11, P5 ;  /* 0x0000000bff047e24 */ /* 0x000fe2000a8e06ff */
        /* <DEDUP_REMOVED lines=9> */
[----:B------:R-:W-:-:S07]  /*0fe0*/  @!P4 SEL R11, R4, R5, !P2 ;  /* 0x00000005040bc207 */ /* 0x000fce0005000000 */
.L_x_145:
[----:B------:R-:W-:Y:S05]  /*0ff0*/  BSYNC.RECONVERGENT B2 ;  /* 0x0000000000027941 */ /* 0x000fea0003800200 */
.L_x_144:
[----:B------:R-:W-:Y:S05]  /*1000*/  @!P1 BRA `(.L_x_140) ;  /* 0x0000000400049947 */ /* 0x000fea0003800000 */
[----:B------:R-:W-:Y:S01]  /*1010*/  ISETP.NE.AND P0, PT, R16, 0x1, PT ;  /* 0x000000011000780c */ /* 0x000fe20003f05270 */
[----:B------:R-:W-:Y:S01]  /*1020*/  BSSY.RECONVERGENT B2, `(.L_x_146) ;  /* 0x0000028000027945 */ /* 0x000fe20003800200 */
[----:B------:R-:W-:-:S11]  /*1030*/  LOP3.LUT P1, RZ, R14, 0x100, RZ, 0xc0, !PT ;  /* 0x000001000eff7812 */ /* 0x000fd6000782c0ff */
        /* <DEDUP_REMOVED lines=9> */
[----:B------:R0:W3:Y:S01]  /*10d0*/  LDG.E R17, desc[UR8][R4.64+0x400] ;  /* 0x0004000804117981 */ /* 0x0000e2000c1e1900 */
[----:B------:R-:W-:Y:S02]  /*10e0*/  LOP3.LUT P2, RZ, R12, 0xff, RZ, 0xc0, !PT ;  /* 0x000000ff0cff7812 */ /* 0x000fe4000784c0ff */
[C---:B--2---:R-:W-:Y:S01]  /*10f0*/  IADD3 R7, P4, PT, R15.reuse, UR10, RZ ;  /* 0x0000000a0f077c10 */ /* 0x044fe2000ff9e0ff */
[----:B------:R-:W-:-:S03]  /*1100*/  VIADD R8, R15, 0x100 ;  /* 0x000001000f087836 */ /* 0x000fc60000000000 */
[----:B------:R-:W-:Y:S01]  /*1110*/  ISETP.LT.U32.AND P0, PT, R7, R10, PT ;  /* 0x0000000a0700720c */ /* 0x000fe20003f01070 */
[----:B------:R-:W-:Y:S01]  /*1120*/  VIADD R15, R15, 0x200 ;  /* 0x000002000f0f7836 */ /* 0x000fe20000000000 */
[CC--:B----4-:R-:W-:Y:S02]  /*1130*/  ISETP.NE.AND P5, PT, R6.reuse, R9.reuse, PT ;  /* 0x000000090600720c */ /* 0x0d0fe40003fa5270 */
[----:B------:R-:W-:Y:S01]  /*1140*/  ISETP.NE.AND P3, PT, R6, R9, P2 ;  /* 0x000000090600720c */ /* 0x000fe20001765270 */
[----:B------:R-:W-:Y:S02]  /*1150*/  IMAD.X R6, RZ, RZ, UR11, P4 ;  /* 0x0000000bff067e24 */ /* 0x000fe4000a0e06ff */
[----:B------:R-:W-:-:S04]  /*1160*/  @!P2 SEL R12, RZ, 0x1, !P5 ;  /* 0x00000001ff0ca807 */ /* 0x000fc80006800000 */
[----:B------:R-:W-:Y:S02]  /*1170*/  SEL R12, R12, 0x1, !P3 ;  /* 0x000000010c0c7807 */ /* 0x000fe40005800000 */
[-C--:B------:R-:W-:Y:S02]  /*1180*/  ISETP.LT.AND.EX P0, PT, R6, R11.reuse, PT, P0 ;  /* 0x0000000b0600720c */ /* 0x080fe40003f01300 */
[----:B------:R-:W-:Y:S02]  /*1190*/  LOP3.LUT P4, RZ, R12, 0xff, RZ, 0xc0, !PT ;  /* 0x000000ff0cff7812 */ /* 0x000fe4000788c0ff */
[----:B0-----:R-:W-:Y:S02]  /*11a0*/  IADD3 R5, P5, PT, R8, UR10, RZ ;  /* 0x0000000a08057c10 */ /* 0x001fe4000ffbe0ff */
[----:B------:R-:W-:Y:S02]  /*11b0*/  SEL R2, R7, R10, P0 ;  /* 0x0000000a07027207 */ /* 0x000fe40000000000 */
[----:B------:R-:W-:-:S02]  /*11c0*/  SEL R3, R6, R11, P0 ;  /* 0x0000000b06037207 */ /* 0x000fc40000000000 */
[----:B------:R-:W-:Y:S02]  /*11d0*/  @!P3 SEL R2, R7, R10, !P2 ;  /* 0x0000000a0702b207 */ /* 0x000fe40005000000 */
[----:B------:R-:W-:Y:S02]  /*11e0*/  @!P3 SEL R3, R6, R11, !P2 ;  /* 0x0000000b0603b207 */ /* 0x000fe40005000000 */
[CC--:B---3--:R-:W-:Y:S01]  /*11f0*/  ISETP.NE.AND P3, PT, R14.reuse, R17.reuse, P4 ;  /* 0x000000110e00720c */ /* 0x0c8fe20002765270 */
[----:B------:R-:W-:Y:S01]  /*1200*/  IMAD.X R4, RZ, RZ, UR11, P5 ;  /* 0x0000000bff047e24 */ /* 0x000fe2000a8e06ff */
        /* <DEDUP_REMOVED lines=9> */
.L_x_147:
[----:B------:R-:W-:Y:S05]  /*12a0*/  BSYNC.RECONVERGENT B2 ;  /* 0x0000000000027941 */ /* 0x000fea0003800200 */
.L_x_146:
[----:B------:R-:W-:Y:S05]  /*12b0*/  @P1 BRA `(.L_x_140) ;  /* 0x0000000000581947 */ /* 0x000fea0003800000 */
[----:B------:R-:W0:Y:S01]  /*12c0*/  LDC.64 R2, c[0x0][0x380] ;  /* 0x0000e000ff027b82 */ /* 0x000e220000000a00 */
[----:B------:R-:W2:Y:S07]  /*12d0*/  LDCU.64 UR10, c[0x0][0x3a0] ;  /* 0x00007400ff0a77ac */ /* 0x000eae0008000a00 */
[----:B------:R-:W3:Y:S01]  /*12e0*/  LDC.64 R4, c[0x0][0x388] ;  /* 0x0000e200ff047b82 */ /* 0x000ee20000000a00 */
[----:B0-----:R-:W-:-:S06]  /*12f0*/  IMAD.WIDE.U32 R2, R15, 0x4, R2 ;  /* 0x000000040f027825 */ /* 0x001fcc00078e0002 */
[----:B------:R-:W4:Y:S01]  /*1300*/  LDG.E R2, desc[UR8][R2.64] ;  /* 0x0000000802027981 */ /* 0x000f22000c1e1900 */
[----:B---3--:R-:W-:-:S06]  /*1310*/  IMAD.WIDE.U32 R4, R15, 0x4, R4 ;  /* 0x000000040f047825 */ /* 0x008fcc00078e0004 */
[----:B------:R-:W4:Y:S01]  /*1320*/  LDG.E R5, desc[UR8][R4.64] ;  /* 0x0000000804057981 */ /* 0x000f22000c1e1900 */
[----:B------:R-:W-:Y:S02]  /*1330*/  LOP3.LUT P3, RZ, R12, 0xff, RZ, 0xc0, !PT ;  /* 0x000000ff0cff7812 */ /* 0x000fe4000786c0ff */
[----:B--2---:R-:W-:-:S05]  /*1340*/  IADD3 R7, P0, PT, R15, UR10, RZ ;  /* 0x0000000a0f077c10 */ /* 0x004fca000ff1e0ff */
[----:B------:R-:W-:Y:S01]  /*1350*/  IMAD.X R8, RZ, RZ, UR11, P0 ;  /* 0x0000000bff087e24 */ /* 0x000fe200080e06ff */
[----:B------:R-:W-:-:S04]  /*1360*/  ISETP.LT.U32.AND P0, PT, R7, R10, PT ;  /* 0x0000000a0700720c */ /* 0x000fc80003f01070 */
[----:B------:R-:W-:-:S04]  /*1370*/  ISETP.LT.AND.EX P0, PT, R8, R11, PT, P0 ;  /* 0x0000000b0800720c */ /* 0x000fc80003f01300 */
[----:B------:R-:W-:Y:S02]  /*1380*/  SEL R6, R7, R10, P0 ;  /* 0x0000000a07067207 */ /* 0x000fe40000000000 */
[CC--:B----4-:R-:W-:Y:S02]  /*1390*/  ISETP.NE.AND P2, PT, R2.reuse, R5.reuse, P3 ;  /* 0x000000050200720c */ /* 0x0d0fe40001f45270 */
[----:B------:R-:W-:Y:S02]  /*13a0*/  ISETP.NE.AND P1, PT, R2, R5, PT ;  /* 0x000000050200720c */ /* 0x000fe40003f25270 */
[----:B------:R-:W-:Y:S02]  /*13b0*/  SEL R2, R8, R11, P0 ;  /* 0x0000000b08027207 */ /* 0x000fe40000000000 */
[----:B------:R-:W-:-:S07]  /*13c0*/  @!P3 SEL R12, RZ, 0x1, !P1 ;  /* 0x00000001ff0cb807 */ /* 0x000fce0004800000 */
[----:B------:R-:W-:Y:S02]  /*13d0*/  @!P2 SEL R6, R7, R10, !P3 ;  /* 0x0000000a0706a207 */ /* 0x000fe40005800000 */
[----:B------:R-:W-:Y:S02]  /*13e0*/  @!P2 SEL R2, R8, R11, !P3 ;  /* 0x0000000b0802a207 */ /* 0x000fe40005800000 */
[----:B------:R-:W-:Y:S01]  /*13f0*/  SEL R12, R12, 0x1, !P2 ;  /* 0x000000010c0c7807 */ /* 0x000fe20005000000 */
[----:B------:R-:W-:Y:S02]  /*1400*/  IMAD.MOV.U32 R10, RZ, RZ, R6 ;  /* 0x000000ffff0a7224 */ /* 0x000fe400078e0006 */
[----:B------:R-:W-:-:S07]  /*1410*/  IMAD.MOV.U32 R11, RZ, RZ, R2 ;  /* 0x000000ffff0b7224 */ /* 0x000fce00078e0002 */
.L_x_140:
[----:B------:R-:W-:Y:S05]  /*1420*/  BSYNC.RECONVERGENT B1 ;  /* 0x0000000000017941 */ /* 0x000fea0003800200 */
.L_x_139:
[----:B------:R-:W-:-:S04]  /*1430*/  UISETP.GE.U32.AND UP0, UPT, UR4, 0x100, UPT ;  /* 0x000001000400788c */ /* 0x000fc8000bf06070 */
[----:B------:R-:W-:-:S09]  /*1440*/  UISETP.GE.U32.AND.EX UP0, UPT, UR5, URZ, UPT, UP0 ;  /* 0x000000ff0500728c */ /* 0x000fd2000bf06100 */
[----:B------:R-:W-:Y:S05]  /*1450*/  BRA.U !UP0, `(.L_x_148) ;  /* 0x0000000d083c7547 */ /* 0x000fea000b800000 */
[----:B------:R-:W0:Y:S01]  /*1460*/  S2R R6, SR_LANEID ;  /* 0x0000000000067919 */ /* 0x000e220000000000 */
[----:B------:R-:W-:Y:S01]  /*1470*/  LOP3.LUT R2, R12, 0xff, RZ, 0xc0, !PT ;  /* 0x000000ff0c027812 */ /* 0x000fe200078ec0ff */
[----:B------:R-:W-:Y:S01]  /*1480*/  BSSY.RECONVERGENT B1, `(.L_x_149) ;  /* 0x0000016000017945 */ /* 0x000fe20003800200 */
[----:B------:R2:W3:Y:S04]  /*1490*/  SHFL.DOWN PT, R5, R10, 0x1, 0x1f ;  /* 0x08201f000a057f89 */ /* 0x0004e800000e0000 */
[----:B------:R2:W4:Y:S04]  /*14a0*/  SHFL.DOWN PT, R4, R11, 0x1, 0x1f ;  /* 0x08201f000b047f89 */ /* 0x00052800000e0000 */
[----:B------:R2:W1:Y:S01]  /*14b0*/  SHFL.DOWN PT, R3, R2, 0x1, 0x1f ;  /* 0x08201f0002037f89 */ /* 0x00046200000e0000 */
        /* <DEDUP_REMOVED lines=18> */
.L_x_150:
[----:B------:R-:W-:Y:S05]  /*15e0*/  BSYNC.RECONVERGENT B1 ;  /* 0x0000000000017941 */ /* 0x000fea0003800200 */
.L_x_149:
        /* <DEDUP_REMOVED lines=23> */
.L_x_152:
[----:B------:R-:W-:Y:S05]  /*1760*/  BSYNC.RECONVERGENT B1 ;  /* 0x0000000000017941 */ /* 0x000fea0003800200 */
.L_x_151:
        /* <DEDUP_REMOVED lines=20> */
.L_x_154:
[----:B------:R-:W-:Y:S05]  /*18b0*/  BSYNC.RECONVERGENT B1 ;  /* 0x0000000000017941 */ /* 0x000fea0003800200 */
.L_x_153:
        /* <DEDUP_REMOVED lines=20> */
.L_x_156:
[----:B------:R-:W-:Y:S05]  /*1a00*/  BSYNC.RECONVERGENT B1 ;  /* 0x0000000000017941 */ /* 0x000fea0003800200 */
.L_x_155:
        /* <DEDUP_REMOVED lines=20> */
.L_x_158:
[----:B------:R-:W-:Y:S05]  /*1b50*/  BSYNC.RECONVERGENT B1 ;  /* 0x0000000000017941 */ /* 0x000fea0003800200 */
.L_x_157:
        /* <DEDUP_REMOVED lines=10> */
.L_x_160:
[----:B------:R-:W-:Y:S05]  /*1c00*/  BSYNC.RECONVERGENT B1 ;  /* 0x0000000000017941 */ /* 0x000fea0003800200 */
.L_x_159:
        /* <DEDUP_REMOVED lines=8> */
[----:B--2-4-:R-:W2:Y:S04]  /*1c90*/  LDS.64 R4, [UR6+0x20] ;  /* 0x00002006ff047984 */ /* 0x014ea80008000a00 */
[----:B------:R-:W4:Y:S04]  /*1ca0*/  LDS.U8 R16, [UR6+0x28] ;  /* 0x00002806ff107984 */ /* 0x000f280008000000 */
[----:B------:R-:W1:Y:S04]  /*1cb0*/  LDS.64 R8, [UR6+0x30] ;  /* 0x00003006ff087984 */ /* 0x000e680008000a00 */
[----:B------:R-:W1:Y:S04]  /*1cc0*/  LDS.U8 R17, [UR6+0x38] ;  /* 0x00003806ff117984 */ /* 0x000e680008000000 */
[----:B------:R-:W1:Y:S04]  /*1cd0*/  LDS.64 R6, [UR6+0x40] ;  /* 0x00004006ff067984 */ /* 0x000e680008000a00 */
[----:B------:R-:W1:Y:S04]  /*1ce0*/  LDS.U8 R18, [UR6+0x48] ;  /* 0x00004806ff127984 */ /* 0x000e680008000000 */
[----:B0-----:R-:W0:Y:S01]  /*1cf0*/  LDS.64 R2, [UR6+0x50] ;  /* 0x00005006ff027984 */ /* 0x001e220008000a00 */
[----:B-----5:R-:W-:-:S02]  /*1d00*/  ISETP.NE.AND P2, PT, R14, RZ, PT ;  /* 0x000000ff0e00720c */ /* 0x020fc40003f45270 */
[----:B--2---:R-:W-:Y:S02]  /*1d10*/  ISETP.LT.U32.AND P0, PT, R4, R10, PT ;  /* 0x0000000a0400720c */ /* 0x004fe40003f01070 */
[----:B------:R-:W-:Y:S02]  /*1d20*/  @P4 SEL R14, R12, 0x1, !P2 ;  /* 0x000000010c0e4807 */ /* 0x000fe40005000000 */
[----:B------:R-:W-:Y:S01]  /*1d30*/  ISETP.LT.AND.EX P0, PT, R5, R11, PT, P0 ;  /* 0x0000000b0500720c */ /* 0x000fe20003f01300 */
[----:B------:R-:W-:Y:S01]  /*1d40*/  LDS.U8 R12, [UR6+0x78] ;  /* 0x00007806ff0c7984 */ /* 0x000fe20008000000 */
[----:B------:R-:W-:Y:S02]  /*1d50*/  LOP3.LUT P3, RZ, R14, 0xff, RZ, 0xc0, !PT ;  /* 0x000000ff0eff7812 */ /* 0x000fe4000786c0ff */
[----:B----4-:R-:W-:-:S03]  /*1d60*/  ISETP.NE.AND P5, PT, R16, RZ, PT ;  /* 0x000000ff1000720c */ /* 0x010fc60003fa5270 */
[C---:B-1-3--:R-:W-:Y:S02]  /*1d70*/  @P2 SEL R10, R4.reuse, R10, P0 ;  /* 0x0000000a040a2207 */ /* 0x04afe40000000000 */
[C---:B------:R-:W-:Y:S02]  /*1d80*/  @P2 SEL R11, R5.reuse, R11, P0 ;  /* 0x0000000b050b2207 */ /* 0x040fe40000000000 */
[----:B------:R-:W-:Y:S02]  /*1d90*/  SEL R13, R4, R10, !P4 ;  /* 0x0000000a040d7207 */ /* 0x000fe40006000000 */
[----:B------:R-:W-:Y:S01]  /*1da0*/  SEL R15, R5, R11, !P4 ;  /* 0x0000000b050f7207 */ /* 0x000fe20006000000 */
[----:B------:R-:W1:Y:S01]  /*1db0*/  LDS.U8 R10, [UR6+0x58] ;  /* 0x00005806ff0a7984 */ /* 0x000e620008000000 */
[----:B------:R-:W-:Y:S02]  /*1dc0*/  ISETP.LT.U32.AND P0, PT, R8, R13, PT ;  /* 0x0000000d0800720c */ /* 0x000fe40003f01070 */
[----:B------:R-:W-:Y:S01]  /*1dd0*/  @P3 SEL R16, R14, 0x1, !P5 ;  /* 0x000000010e103807 */ /* 0x000fe20006800000 */
[----:B------:R-:W2:Y:S01]  /*1de0*/  LDS.64 R4, [UR6+0x60] ;  /* 0x00006006ff047984 */ /* 0x000ea20008000a00 */
[----:B------:R-:W-:-:S02]  /*1df0*/  ISETP.LT.AND.EX P0, PT, R9, R15, PT, P0 ;  /* 0x0000000f0900720c */ /* 0x000fc40003f01300 */
[----:B------:R-:W-:Y:S01]  /*1e00*/  LOP3.LUT P2, RZ, R16, 0xff, RZ, 0xc0, !PT ;  /* 0x000000ff10ff7812 */ /* 0x000fe2000784c0ff */
[----:B------:R-:W3:Y:S01]  /*1e10*/  LDS.U8 R14, [UR6+0x68] ;  /* 0x00006806ff0e7984 */ /* 0x000ee20008000000 */
[C---:B------:R-:W-:Y:S02]  /*1e20*/  @P5 SEL R13, R8.reuse, R13, P0 ;  /* 0x0000000d080d5207 */ /* 0x040fe40000000000 */
[----:B------:R-:W-:Y:S02]  /*1e30*/  ISETP.NE.AND P4, PT, R17, RZ, PT ;  /* 0x000000ff1100720c */ /* 0x000fe40003f85270 */
[C---:B------:R-:W-:Y:S02]  /*1e40*/  @P5 SEL R15, R9.reuse, R15, P0 ;  /* 0x0000000f090f5207 */ /* 0x040fe40000000000 */
[----:B------:R-:W-:Y:S02]  /*1e50*/  SEL R11, R8, R13, !P3 ;  /* 0x0000000d080b7207 */ /* 0x000fe40005800000 */
[----:B------:R-:W-:-:S02]  /*1e60*/  SEL R13, R9, R15, !P3 ;  /* 0x0000000f090d7207 */ /* 0x000fc40005800000 */
[----:B------:R-:W-:Y:S01]  /*1e70*/  ISETP.LT.U32.AND P0, PT, R6, R11, PT ;  /* 0x0000000b0600720c */ /* 0x000fe20003f01070 */
[----:B------:R-:W4:Y:S01]  /*1e80*/  LDS.64 R8, [UR6+0x70] ;  /* 0x00007006ff087984 */ /* 0x000f220008000a00 */
[----:B------:R-:W-:Y:S02]  /*1e90*/  @P2 SEL R17, R16, 0x1, !P4 ;  /* 0x0000000110112807 */ /* 0x000fe40006000000 */
[----:B------:R-:W-:Y:S02]  /*1ea0*/  ISETP.LT.AND.EX P0, PT, R7, R13, PT, P0 ;  /* 0x0000000d0700720c */ /* 0x000fe40003f01300 */
[----:B------:R-:W-:Y:S02]  /*1eb0*/  ISETP.NE.AND P3, PT, R18, RZ, PT ;  /* 0x000000ff1200720c */ /* 0x000fe40003f65270 */
[----:B------:R-:W-:Y:S02]  /*1ec0*/  @P4 SEL R11, R6, R11, P0 ;  /* 0x0000000b060b4207 */ /* 0x000fe40000000000 */
[----:B------:R-:W-:-:S02]  /*1ed0*/  LOP3.LUT P5, RZ, R17, 0xff, RZ, 0xc0, !PT ;  /* 0x000000ff11ff7812 */ /* 0x000fc400078ac0ff */
[C---:B------:R-:W-:Y:S02]  /*1ee0*/  @P4 SEL R13, R7.reuse, R13, P0 ;  /* 0x0000000d070d4207 */ /* 0x040fe40000000000 */
[----:B------:R-:W-:Y:S02]  /*1ef0*/  SEL R11, R6, R11, !P2 ;  /* 0x0000000b060b7207 */ /* 0x000fe40005000000 */
[----:B------:R-:W-:Y:S02]  /*1f00*/  SEL R13, R7, R13, !P2 ;  /* 0x0000000d070d7207 */ /* 0x000fe40005000000 */
[----:B0-----:R-:W-:Y:S01]  /*1f10*/  ISETP.LT.U32.AND P0, PT, R2, R11, PT ;  /* 0x0000000b0200720c */ /* 0x001fe20003f01070 */
[----:B------:R-:W0:Y:S01]  /*1f20*/  LDS.64 R6, [UR6+0x80] ;  /* 0x00008006ff067984 */ /* 0x000e220008000a00 */
[----:B-1----:R-:W-:Y:S02]  /*1f30*/  ISETP.NE.AND P2, PT, R10, RZ, PT ;  /* 0x000000ff0a00720c */ /* 0x002fe40003f45270 */
[----:B------:R-:W-:-:S02]  /*1f40*/  ISETP.LT.AND.EX P0, PT, R3, R13, PT, P0 ;  /* 0x0000000d0300720c */ /* 0x000fc40003f01300 */
[----:B------:R-:W-:Y:S02]  /*1f50*/  @P5 SEL R18, R17, 0x1, !P3 ;  /* 0x0000000111125807 */ /* 0x000fe40005800000 */
[C---:B------:R-:W-:Y:S02]  /*1f60*/  @P3 SEL R11, R2.reuse, R11, P0 ;  /* 0x0000000b020b3207 */ /* 0x040fe40000000000 */
[C---:B------:R-:W-:Y:S02]  /*1f70*/  @P3 SEL R13, R3.reuse, R13, P0 ;  /* 0x0000000d030d3207 */ /* 0x040fe40000000000 */
[----:B------:R-:W-:Y:S02]  /*1f80*/  SEL R11, R2, R11, !P5 ;  /* 0x0000000b020b7207 */ /* 0x000fe40006800000 */
[----:B------:R-:W-:Y:S02]  /*1f90*/  LOP3.LUT P4, RZ, R18, 0xff, RZ, 0xc0, !PT ;  /* 0x000000ff12ff7812 */ /* 0x000fe4000788c0ff */
[----:B------:R-:W-:-:S02]  /*1fa0*/  SEL R13, R3, R13, !P5 ;  /* 0x0000000d030d7207 */ /* 0x000fc40006800000 */
[----:B--2---:R-:W-:Y:S02]  /*1fb0*/  ISETP.LT.U32.AND P0, PT, R4, R11, PT ;  /* 0x0000000b0400720c */ /* 0x004fe40003f01070 */
[----:B---3--:R-:W-:Y:S02]  /*1fc0*/  ISETP.NE.AND P3, PT, R14, RZ, PT ;  /* 0x000000ff0e00720c */ /* 0x008fe40003f65270 */
[----:B------:R-:W-:-:S04]  /*1fd0*/  ISETP.LT.AND.EX P0, PT, R5, R13, PT, P0 ;  /* 0x0000000d0500720c */ /* 0x000fc80003f01300 */
[----:B------:R-:W-:Y:S02]  /*1fe0*/  @P2 SEL R11, R4, R11, P0 ;  /* 0x0000000b040b2207 */ /* 0x000fe40000000000 */
[----:B------:R-:W-:Y:S02]  /*1ff0*/  @P4 SEL R10, R18, 0x1, !P2 ;  /* 0x00000001120a4807 */ /* 0x000fe40005000000 */
[C---:B------:R-:W-:Y:S02]  /*2000*/  @P2 SEL R13, R5.reuse, R13, P0 ;  /* 0x0000000d050d2207 */ /* 0x040fe40000000000 */
[----:B------:R-:W-:Y:S02]  /*2010*/  SEL R3, R4, R11, !P4 ;  /* 0x0000000b04037207 */ /* 0x000fe40006000000 */
[----:B------:R-:W-:Y:S02]  /*2020*/  LOP3.LUT P5, RZ, R10, 0xff, RZ, 0xc0, !PT ;  /* 0x000000ff0aff7812 */ /* 0x000fe400078ac0ff */
[----:B------:R-:W-:-:S02]  /*2030*/  SEL R5, R5, R13, !P4 ;  /* 0x0000000d05057207 */ /* 0x000fc40006000000 */
[----:B----4-:R-:W-:Y:S02]  /*2040*/  ISETP.LT.U32.AND P0, PT, R8, R3, PT ;  /* 0x000000030800720c */ /* 0x010fe40003f01070 */
[----:B------:R-:W-:Y:S02]  /*2050*/  ISETP.NE.AND P4, PT, R12, RZ, PT ;  /* 0x000000ff0c00720c */ /* 0x000fe40003f85270 */
[----:B------:R-:W-:-:S04]  /*2060*/  ISETP.LT.AND.EX P0, PT, R9, R5, PT, P0 ;  /* 0x000000050900720c */ /* 0x000fc80003f01300 */
[----:B------:R-:W-:Y:S02]  /*2070*/  @P3 SEL R3, R8, R3, P0 ;  /* 0x0000000308033207 */ /* 0x000fe40000000000 */
[----:B------:R-:W-:Y:S02]  /*2080*/  @P5 SEL R14, R10, 0x1, !P3 ;  /* 0x000000010a0e5807 */ /* 0x000fe40005800000 */
[C---:B------:R-:W-:Y:S02]  /*2090*/  @P3 SEL R5, R9.reuse, R5, P0 ;  /* 0x0000000509053207 */ /* 0x040fe40000000000 */
[----:B------:R-:W-:Y:S02]  /*20a0*/  SEL R3, R8, R3, !P5 ;  /* 0x0000000308037207 */ /* 0x000fe40006800000 */
[----:B------:R-:W-:Y:S02]  /*20b0*/  LOP3.LUT P2, RZ, R14, 0xff, RZ, 0xc0, !PT ;  /* 0x000000ff0eff7812 */ /* 0x000fe4000784c0ff */
[----:B------:R-:W-:-:S02]  /*20c0*/  SEL R9, R9, R5, !P5 ;  /* 0x0000000509097207 */ /* 0x000fc40006800000 */
[----:B0-----:R-:W-:-:S04]  /*20d0*/  ISETP.LT.U32.AND P0, PT, R6, R3, PT ;  /* 0x000000030600720c */ /* 0x001fc80003f01070 */
[----:B------:R-:W-:-:S04]  /*20e0*/  ISETP.LT.AND.EX P0, PT, R7, R9, PT, P0 ;  /* 0x000000090700720c */ /* 0x000fc80003f01300 */
[----:B------:R-:W-:Y:S02]  /*20f0*/  @P4 SEL R3, R6, R3, P0 ;  /* 0x0000000306034207 */ /* 0x000fe40000000000 */
[C---:B------:R-:W-:Y:S02]  /*2100*/  @P4 SEL R9, R7.reuse, R9, P0 ;  /* 0x0000000907094207 */ /* 0x040fe40000000000 */
[----:B------:R-:W-:Y:S02]  /*2110*/  @P2 SEL R12, R14, 0x1, !P4 ;  /* 0x000000010e0c2807 */ /* 0x000fe40006000000 */
[----:B------:R-:W-:Y:S02]  /*2120*/  SEL R10, R6, R3, !P2 ;  /* 0x00000003060a7207 */ /* 0x000fe40005000000 */
[----:B------:R-:W-:Y:S01]  /*2130*/  SEL R11, R7, R9, !P2 ;  /* 0x00000009070b7207 */ /* 0x000fe20005000000 */
[----:B------:R-:W-:Y:S06]  /*2140*/  BRA `(.L_x_161) ;  /* 0x0000003800207947 */ /* 0x000fec0003800000 */
.L_x_148:
[----:B------:R-:W0:Y:S01]  /*2150*/  S2R R9, SR_LANEID ;  /* 0x0000000000097919 */ /* 0x000e220000000000 */
[----:B------:R-:W-:Y:S01]  /*2160*/  LOP3.LUT R2, R13, 0x3e0, RZ, 0xc0, !PT ;  /* 0x000003e00d027812 */ /* 0x000fe200078ec0ff */
[----:B------:R-:W-:Y:S04]  /*2170*/  BSSY.RECONVERGENT B1, `(.L_x_162) ;  /* 0x0000022000017945 */ /* 0x000fe80003800200 */
[----:B------:R-:W-:Y:S01]  /*2180*/  VIADD R3, R2, 0x20 ;  /* 0x0000002002037836 */ /* 0x000fe20000000000 */
[----:B------:R-:W-:-:S04]  /*2190*/  LOP3.LUT R2, RZ, R2, RZ, 0x33, !PT ;  /* 0x00000002ff027212 */ /* 0x000fc800078e33ff */
[----:B------:R-:W-:Y:S01]  /*21a0*/  ISETP.GT.U32.AND P0, PT, R3, UR4, PT ;  /* 0x0000000403007c0c */ /* 0x000fe2000bf04070 */
[----:B------:R-:W-:-:S05]  /*21b0*/  VIADD R2, R2, UR4 ;  /* 0x0000000402027c36 */ /* 0x000fca0008000000 */
[----:B------:R-:W-:-:S05]  /*21c0*/  SEL R2, R2, 0x1f, P0 ;  /* 0x0000001f02027807 */ /* 0x000fca0000000000 */
[----:B------:R2:W3:Y:S01]  /*21d0*/  SHFL.DOWN PT, R4, R11, 0x1, R2 ;  /* 0x082000000b047989 */ /* 0x0004e200000e0002 */
        /* <DEDUP_REMOVED lines=22> */
[----:B--2---:R-:W-:-:S02]  /*2340*/  @!P0 SEL R10, R7, R10, P4 ;  /* 0x0000000a070a8207 */ /* 0x004fc40002000000 */
[C---:B------:R-:W-:Y:S02]  /*2350*/  @!P0 SEL R11, R4.reuse, R11, P4 ;  /* 0x0000000b040b8207 */ /* 0x040fe40002000000 */
[----:B------:R-:W-:Y:S02]  /*2360*/  @P0 PRMT R12, R3, 0x7610, R12 ;  /* 0x00007610030c0816 */ /* 0x000fe4000000000c */
[----:B------:R-:W-:Y:S02]  /*2370*/  @P0 SEL R10, R7, R10, !P6 ;  /* 0x0000000a070a0207 */ /* 0x000fe40007000000 */
[----:B------:R-:W-:-:S07]  /*2380*/  @P0 SEL R11, R4, R11, !P6 ;  /* 0x0000000b040b0207 */ /* 0x000fce0007000000 */
.L_x_163:
[----:B------:R-:W-:Y:S05]  /*2390*/  BSYNC.RECONVERGENT B1 ;  /* 0x0000000000017941 */ /* 0x000fea0003800200 */
.L_x_162:
        /* <DEDUP_REMOVED lines=8> */
[----:B------:R-:W-:Y:S01]  /*2420*/  IMAD.MOV.U32 R7, RZ, RZ, 0x1 ;  /* 0x00000001ff077424 */ /* 0x000fe200078e00ff */
[----:B------:R-:W-:-:S04]  /*2430*/  LOP3.LUT P5, R6, R12, 0xff, RZ, 0xc0, !PT ;  /* 0x000000ff0c067812 */ /* 0x000fc800078ac0ff */
[----:B------:R-:W-:-:S13]  /*2440*/  PLOP3.LUT P0, PT, P5, P0, PT, 0x2f, 0xf2 ;  /* 0x0000000000f2781c */ /* 0x000fda0002f00577 */
[----:B------:R-:W-:Y:S02]  /*2450*/  @!P0 ISETP.LT.U32.AND P5, PT, R5, R10, PT ;  /* 0x0000000a0500820c */ /* 0x000fe40003fa1070 */
[----:B------:R-:W-:Y:S02]  /*2460*/  @P0 ISETP.NE.AND P6, PT, R6, RZ, PT ;  /* 0x000000ff0600020c */ /* 0x000fe40003fc5270 */
[----:B------:R-:W-:Y:S02]  /*2470*/  @!P0 PRMT R12, R7, 0x7610, R12 ;  /* 0x00007610070c8816 */ /* 0x000fe4000000000c */
[----:B----4-:R-:W-:Y:S02]  /*2480*/  @!P0 ISETP.LT.AND.EX P5, PT, R4, R11, PT, P5 ;  /* 0x0000000b0400820c */ /* 0x010fe40003fa1350 */
[----:B------:R-:W-:Y:S02]  /*2490*/  @P0 SEL R3, R3, R12, !P6 ;  /* 0x0000000c03030207 */ /* 0x000fe40007000000 */
[----:B--23--:R-:W-:-:S02]  /*24a0*/  @!P0 SEL R10, R5, R10, P5 ;  /* 0x0000000a050a8207 */ /* 0x00cfc40002800000 */
[C---:B------:R-:W-:Y:S02]  /*24b0*/  @!P0 SEL R11, R4.reuse, R11, P5 ;  /* 0x0000000b040b8207 */ /* 0x040fe40002800000 */
[----:B------:R-:W-:Y:S02]  /*24c0*/  @P0 PRMT R12, R3, 0x7610, R12 ;  /* 0x00007610030c0816 */ /* 0x000fe4000000000c */
[----:B------:R-:W-:Y:S02]  /*24d0*/  @P0 SEL R10, R5, R10, !P6 ;  /* 0x0000000a050a0207 */ /* 0x000fe40007000000 */
[----:B------:R-:W-:-:S07]  /*24e0*/  @P0 SEL R11, R4, R11, !P6 ;  /* 0x0000000b040b0207 */ /* 0x000fce0007000000 */
.L_x_165:
[----:B------:R-:W-:Y:S05]  /*24f0*/  BSYNC.RECONVERGENT B1 ;  /* 0x0000000000017941 */ /* 0x000fea0003800200 */
.L_x_164:
[----:B0-----:R-:W-:Y:S01]  /*2500*/  LOP3.LUT R3, R12, 0xff, RZ, 0xc0, !PT ;  /* 0x000000ff0c037812 */ /* 0x001fe200078ec0ff */
[----:B------:R0:W0:Y:S01]  /*2510*/  SHFL.DOWN PT, R5, R10, 0x4, R2 ;  /* 0x088000000a057989 */ /* 0x00002200000e0002 */
[----:B------:R-:W-:Y:S03]  /*2520*/  BSSY.RECONVERGENT B1, `(.L_x_166) ;  /* 0x0000012000017945 */ /* 0x000fe60003800200 */
[----:B----4-:R4:W0:Y:S04]  /*2530*/  SHFL.DOWN PT, R4, R11, 0x4, R2 ;  /* 0x088000000b047989 */ /* 0x01082800000e0002 */
        /* <DEDUP_REMOVED lines=11> */
[----:B--23--:R-:W-:-:S02]  /*25f0*/  @!P0 SEL R10, R5, R10, P3 ;  /* 0x0000000a050a8207 */ /* 0x00cfc40001800000 */
[C---:B----4-:R-:W-:Y:S02]  /*2600*/  @!P0 SEL R11, R4.reuse, R11, P3 ;  /* 0x0000000b040b8207 */ /* 0x050fe40001800000 */
[----:B------:R-:W-:Y:S02]  /*2610*/  @P0 PRMT R12, R3, 0x7610, R12 ;  /* 0x00007610030c0816 */ /* 0x000fe4000000000c */
[----:B------:R-:W-:Y:S02]  /*2620*/  @P0 SEL R10, R5, R10, !P5 ;  /* 0x0000000a050a0207 */ /* 0x000fe40006800000 */
[----:B------:R-:W-:-:S07]  /*2630*/  @P0 SEL R11, R4, R11, !P5 ;  /* 0x0000000b040b0207 */ /* 0x000fce0006800000 */
.L_x_167:
[----:B------:R-:W-:Y:S05]  /*2640*/  BSYNC.RECONVERGENT B1 ;  /* 0x0000000000017941 */ /* 0x000fea0003800200 */
.L_x_166:
        /* <DEDUP_REMOVED lines=20> */
.L_x_169:
[----:B------:R-:W-:Y:S05]  /*2790*/  BSYNC.RECONVERGENT B1 ;  /* 0x0000000000017941 */ /* 0x000fea0003800200 */
.L_x_168:
        /* <DEDUP_REMOVED lines=8> */
[----:B--234-:R-:W-:-:S04]  /*2820*/  LOP3.LUT P2, R2, R12, 0xff, RZ, 0xc0, !PT ;  /* 0x000000ff0c027812 */ /* 0x01cfc8000784c0ff */
        /* <DEDUP_REMOVED lines=11> */
.L_x_171:
[----:B------:R-:W-:Y:S05]  /*28e0*/  BSYNC.RECONVERGENT B1 ;  /* 0x0000000000017941 */ /* 0x000fea0003800200 */
.L_x_170:
[----:B------:R-:W-:Y:S04]  /*28f0*/  BSSY.RECONVERGENT B1, `(.L_x_172) ;  /* 0x000000a000017945 */ /* 0x000fe80003800200 */
[----:B------:R-:W-:Y:S05]  /*2900*/  @P1 BRA `(.L_x_173) ;  /* 0x0000000000201947 */ /* 0x000fea0003800000 */
[----:B0-----:R-:W0:Y:S01]  /*2910*/  S2R R4, SR_CgaCtaId ;  /* 0x0000000000047919 */ /* 0x001e220000008800 */
[----:B------:R-:W-:Y:S02]  /*2920*/  MOV R3, 0x400 ;  /* 0x0000040000037802 */ /* 0x000fe40000000f00 */
[----:B--234-:R-:W-:-:S04]  /*2930*/  SHF.R.U32.HI R2, RZ, 0x1, R13 ;  /* 0x00000001ff027819 */ /* 0x01cfc8000001160d */
[----:B------:R-:W-:Y:S02]  /*2940*/  LOP3.LUT R2, R2, 0x1f0, RZ, 0xc0, !PT ;  /* 0x000001f002027812 */ /* 0x000fe400078ec0ff */
[----:B0-----:R-:W-:-:S05]  /*2950*/  LEA R3, R4, R3, 0x18 ;  /* 0x0000000304037211 */ /* 0x001fca00078ec0ff */
[----:B------:R-:W-:-:S05]  /*2960*/  IMAD.IADD R3, R2, 0x1, R3 ;  /* 0x0000000102037824 */ /* 0x000fca00078e0203 */
[----:B------:R0:W-:Y:S04]  /*2970*/  STS.64 [R3+0x10], R10 ;  /* 0x0000100a03007388 */ /* 0x0001e80000000a00 */
[----:B------:R0:W-:Y:S02]  /*2980*/  STS.U8 [R3+0x8], R12 ;  /* 0x0000080c03007388 */ /* 0x0001e40000000000 */
.L_x_173:
[----:B------:R-:W-:Y:S05]  /*2990*/  BSYNC.RECONVERGENT B1 ;  /* 0x0000000000017941 */ /* 0x000fea0003800200 */
.L_x_172:
[----:B------:R-:W-:Y:S01]  /*29a0*/  BAR.SYNC.DEFER_BLOCKING 0x0 ;  /* 0x0000000000007b1d */ /* 0x000fe20000010000 */
[----:B------:R-:W-:-:S13]  /*29b0*/  ISETP.NE.AND P1, PT, R13, RZ, PT ;  /* 0x000000ff0d00720c */ /* 0x000fda0003f25270 */
[----:B------:R-:W-:Y:S05]  /*29c0*/  @P1 BRA `(.L_x_161) ;  /* 0x0000003000001947 */ /* 0x000fea0003800000 */
[----:B------:R-:W-:Y:S02]  /*29d0*/  UISETP.GE.U32.AND UP3, UPT, UR4, 0x21, UPT ;  /* 0x000000210400788c */ /* 0x000fe4000bf66070 */
[----:B------:R-:W-:Y:S02]  /*29e0*/  UISETP.GE.U32.AND UP2, UPT, UR4, 0x41, UPT ;  /* 0x000000410400788c */ /* 0x000fe4000bf46070 */
[----:B------:R-:W-:Y:S02]  /*29f0*/  UISETP.GE.U32.AND.EX UP3, UPT, UR5, URZ, UPT, UP3 ;  /* 0x000000ff0500728c */ /* 0x000fe4000bf66130 */
[----:B------:R-:W-:Y:S02]  /*2a00*/  UISETP.GE.U32.AND UP1, UPT, UR4, 0x61, UPT ;  /* 0x000000610400788c */ /* 0x000fe4000bf26070 */
[----:B------:R-:W-:Y:S02]  /*2a10*/  UISETP.GE.U32.AND UP0, UPT, UR4, 0x81, UPT ;  /* 0x000000810400788c */ /* 0x000fe4000bf06070 */
[----:B------:R-:W-:-:S02]  /*2a20*/  UISETP.GE.U32.AND UP6, UPT, UR4, 0xa1, UPT ;  /* 0x000000a10400788c */ /* 0x000fc4000bfc6070 */
[----:B------:R-:W-:Y:S02]  /*2a30*/  UISETP.GE.U32.AND UP4, UPT, UR4, 0xc1, UPT ;  /* 0x000000c10400788c */ /* 0x000fe4000bf86070 */
[----:B------:R-:W-:Y:S02]  /*2a40*/  UISETP.GE.U32.AND UP5, UPT, UR4, 0xe1, UPT ;  /* 0x000000e10400788c */ /* 0x000fe4000bfa6070 */
[----:B------:R-:W-:Y:S02]  /*2a50*/  UISETP.GE.U32.AND.EX UP2, UPT, UR5, URZ, UPT, UP2 ;  /* 0x000000ff0500728c */ /* 0x000fe4000bf46120 */
[----:B------:R-:W-:Y:S02]  /*2a60*/  UISETP.GE.U32.AND.EX UP1, UPT, UR5, URZ, UPT, UP1 ;  /* 0x000000ff0500728c */ /* 0x000fe4000bf26110 */
[----:B------:R-:W-:Y:S02]  /*2a70*/  UISETP.GE.U32.AND.EX UP0, UPT, UR5, URZ, UPT, UP0 ;  /* 0x000000ff0500728c */ /* 0x000fe4000bf06100 */
[----:B------:R-:W-:-:S02]  /*2a80*/  UISETP.GE.U32.AND.EX UP6, UPT, UR5, URZ, UPT, UP6 ;  /* 0x000000ff0500728c */ /* 0x000fc4000bfc6160 */
[----:B------:R-:W-:Y:S02]  /*2a90*/  UISETP.GE.U32.AND.EX UP4, UPT, UR5, URZ, UPT, UP4 ;  /* 0x000000ff0500728c */ /* 0x000fe4000bf86140 */
[----:B------:R-:W-:Y:S01]  /*2aa0*/  UISETP.GE.U32.AND.EX UP5, UPT, UR5, URZ, UPT, UP5 ;  /* 0x000000ff0500728c */ /* 0x000fe2000bfa6150 */
[----:B------:R-:W-:Y:S10]  /*2ab0*/  BRA.U !UP3, `(.L_x_174) ;  /* 0x000000010b3c7547 */ /* 0x000ff4000b800000 */
[----:B------:R-:W5:Y:S01]  /*2ac0*/  S2UR UR7, SR_CgaCtaId ;  /* 0x00000000000779c3 */ /* 0x000f620000008800 */
[----:B------:R-:W-:Y:S01]  /*2ad0*/  UMOV UR6, 0x400 ;  /* 0x0000040000067882 */ /* 0x000fe20000000000 */
[----:B------:R-:W-:Y:S01]  /*2ae0*/  LOP3.LUT P3, RZ, R12, 0xff, RZ, 0xc0, !PT ;  /* 0x000000ff0cff7812 */ /* 0x000fe2000786c0ff */
[----:B-----5:R-:W-:-:S09]  /*2af0*/  ULEA UR6, UR7, UR6, 0x18 ;  /* 0x0000000607067291 */ /* 0x020fd2000f8ec0ff */
[----:B0-----:R-:W0:Y:S04]  /*2b00*/  LDS.U8 R4, [UR6+0x18] ;  /* 0x00001806ff047984 */ /* 0x001e280008000000 */
[----:B--234-:R-:W2:Y:S01]  /*2b10*/  LDS.64 R2, [UR6+0x20] ;  /* 0x00002006ff027984 */ /* 0x01cea20008000a00 */
[----:B0-----:R-:W-:Y:S02]  /*2b20*/  ISETP.NE.AND P2, PT, R4, RZ, PT ;  /* 0x000000ff0400720c */ /* 0x001fe40003f45270 */
[----:B--2---:R-:W-:Y:S02]  /*2b30*/  ISETP.LT.U32.AND P0, PT, R2, R10, PT ;  /* 0x0000000a0200720c */ /* 0x004fe40003f01070 */
[----:B------:R-:W-:Y:S02]  /*2b40*/  @P3 SEL R4, R12, 0x1, !P2 ;  /* 0x000000010c043807 */ /* 0x000fe40005000000 */
[----:B------:R-:W-:-:S02]  /*2b50*/  ISETP.LT.AND.EX P0, PT, R3, R11, PT, P0 ;  /* 0x0000000b0300720c */ /* 0x000fc40003f01300 */
[----:B------:R-:W-:-:S05]  /*2b60*/  PRMT R12, R4, 0x7610, R12 ;  /* 0x00007610040c7816 */ /* 0x000fca000000000c */
[C---:B------:R-:W-:Y:S02]  /*2b70*/  @P2 SEL R10, R2.reuse, R10, P0 ;  /* 0x0000000a020a2207 */ /* 0x040fe40000000000 */
[C---:B------:R-:W-:Y:S02]  /*2b80*/  @P2 SEL R11, R3.reuse, R11, P0 ;  /* 0x0000000b030b2207 */ /* 0x040fe40000000000 */
[----:B------:R-:W-:Y:S02]  /*2b90*/  SEL R10, R2, R10, !P3 ;  /* 0x0000000a020a7207 */ /* 0x000fe40005800000 */
[----:B------:R-:W-:-:S07]  /*2ba0*/  SEL R11, R3, R11, !P3 ;  /* 0x0000000b030b7207 */ /* 0x000fce0005800000 */
.L_x_174:
[----:B------:R-:W-:Y:S05]  /*2bb0*/  BRA.U !UP2, `(.L_x_175) ;  /* 0x000000010a3c7547 */ /* 0x000fea000b800000 */
        /* <DEDUP_REMOVED lines=15> */
.L_x_175:
        /* <DEDUP_REMOVED lines=16> */
.L_x_176:
        /* <DEDUP_REMOVED lines=16> */
.L_x_177:
        /* <DEDUP_REMOVED lines=16> */
.L_x_178:
        /* <DEDUP_REMOVED lines=16> */
.L_x_179:
        /* <DEDUP_REMOVED lines=17> */
.L_x_138:
[----:B------:R-:W0:Y:S01]  /*31c0*/  S2R R6, SR_TID.X ;  /* 0x0000000000067919 */ /* 0x000e220000002100 */
[----:B------:R-:W0:Y:S01]  /*31d0*/  LDC.64 R2, c[0x0][0x380] ;  /* 0x0000e000ff027b82 */ /* 0x000e220000000a00 */
[----:B------:R-:W2:Y:S07]  /*31e0*/  LDCU.64 UR6, c[0x0][0x3a0] ;  /* 0x00007400ff0677ac */ /* 0x000eae0008000a00 */
[----:B------:R-:W3:Y:S01]  /*31f0*/  LDC.64 R4, c[0x0][0x388] ;  /* 0x0000e200ff047b82 */ /* 0x000ee20000000a00 */
[----:B0-----:R-:W-:-:S04]  /*3200*/  IMAD.WIDE.U32 R2, R6, 0x4, R2 ;  /* 0x0000000406027825 */ /* 0x001fc800078e0002 */
[C---:B---3--:R-:W-:Y:S01]  /*3210*/  IMAD.WIDE.U32 R4, R6.reuse, 0x4, R4 ;  /* 0x0000000406047825 */ /* 0x048fe200078e0004 */
[----:B------:R-:W3:Y:S04]  /*3220*/  LDG.E R7, desc[UR8][R2.64] ;  /* 0x0000000802077981 */ /* 0x000ee8000c1e1900 */
[----:B------:R-:W3:Y:S04]  /*3230*/  LDG.E R8, desc[UR8][R4.64] ;  /* 0x0000000804087981 */ /* 0x000ee8000c1e1900 */
[----:B------:R-:W4:Y:S04]  /*3240*/  LDG.E R11, desc[UR8][R2.64+0x800] ;  /* 0x00080008020b7981 */ /* 0x000f28000c1e1900 */
[----:B------:R-:W4:Y:S04]  /*3250*/  LDG.E R12, desc[UR8][R4.64+0x800] ;  /* 0x00080008040c7981 */ /* 0x000f28000c1e1900 */
[----:B------:R-:W5:Y:S04]  /*3260*/  LDG.E R9, desc[UR8][R2.64+0x400] ;  /* 0x0004000802097981 */ /* 0x000f68000c1e1900 */
[----:B------:R-:W5:Y:S04]  /*3270*/  LDG.E R10, desc[UR8][R4.64+0x400] ;  /* 0x00040008040a7981 */ /* 0x000f68000c1e1900 */
[----:B------:R-:W5:Y:S04]  /*3280*/  LDG.E R13, desc[UR8][R2.64+0xc00] ;  /* 0x000c0008020d7981 */ /* 0x000f68000c1e1900 */
[----:B------:R-:W5:Y:S01]  /*3290*/  LDG.E R14, desc[UR8][R4.64+0xc00] ;  /* 0x000c0008040e7981 */ /* 0x000f62000c1e1900 */
[----:B------:R-:W-:Y:S01]  /*32a0*/  VIADD R15, R6, 0x100 ;  /* 0x00000100060f7836 */ /* 0x000fe20000000000 */
[----:B------:R-:W-:-:S04]  /*32b0*/  UIADD3 UR10, UP0, UPT, UR4, -0x400, URZ ;  /* 0xfffffc00040a7890 */ /* 0x000fc8000ff1e0ff */
[----:B------:R-:W-:Y:S02]  /*32c0*/  UIADD3.X UR11, UPT, UPT, UR5, -0x1, URZ, UP0, !UPT ;  /* 0xffffffff050b7890 */ /* 0x000fe400087fe4ff */
[----:B------:R-:W-:-:S04]  /*32d0*/  UISETP.GE.U32.AND UP0, UPT, UR10, 0x400, UPT ;  /* 0x000004000a00788c */ /* 0x000fc8000bf06070 */
[----:B------:R-:W-:Y:S01]  /*32e0*/  UISETP.GE.U32.AND.EX UP0, UPT, UR11, URZ, UPT, UP0 ;  /* 0x000000ff0b00728c */ /* 0x000fe2000bf06100 */
[----:B---3--:R-:W-:Y:S01]  /*32f0*/  ISETP.NE.AND P0, PT, R7, R8, PT ;  /* 0x000000080700720c */ /* 0x008fe20003f05270 */
[----:B------:R-:W-:-:S03]  /*3300*/  VIADD R7, R6, 0x200 ;  /* 0x0000020006077836 */ /* 0x000fc60000000000 */
[----:B------:R-:W-:Y:S02]  /*3310*/  SEL R8, R6, R15, P0 ;  /* 0x0000000f06087207 */ /* 0x000fe40000000000 */
[----:B--2---:R-:W-:Y:S02]  /*3320*/  IADD3 R16, P1, PT, R7, UR6, RZ ;  /* 0x0000000607107c10 */ /* 0x004fe4000ff3e0ff */
[----:B------:R-:W-:Y:S02]  /*3330*/  IADD3 R7, P3, PT, R8, UR6, RZ ;  /* 0x0000000608077c10 */ /* 0x000fe4000ff7e0ff */
[----:B----4-:R-:W-:Y:S01]  /*3340*/  ISETP.NE.AND P2, PT, R11, R12, PT ;  /* 0x0000000c0b00720c */ /* 0x010fe20003f45270 */
[----:B------:R-:W-:Y:S01]  /*3350*/  IMAD.X R15, RZ, RZ, UR7, P1 ;  /* 0x00000007ff0f7e24 */ /* 0x000fe200088e06ff */
[----:B------:R-:W-:Y:S01]  /*3360*/  ISETP.LT.U32.AND P1, PT, R16, R7, PT ;  /* 0x000000071000720c */ /* 0x000fe20003f21070 */
[----:B------:R-:W-:Y:S01]  /*3370*/  IMAD.X R8, RZ, RZ, UR7, P3 ;  /* 0x00000007ff087e24 */ /* 0x000fe200098e06ff */
[----:B-----5:R-:W-:-:S04]  /*3380*/  ISETP.NE.OR P0, PT, R9, R10, P0 ;  /* 0x0000000a0900720c */ /* 0x020fc80000705670 */
[----:B------:R-:W-:Y:S02]  /*3390*/  ISETP.LT.AND.EX P1, PT, R15, R8, PT, P1 ;  /* 0x000000080f00720c */ /* 0x000fe40003f21310 */
[----:B------:R-:W-:-:S03]  /*33a0*/  IADD3 R9, P3, PT, R16, 0x100, RZ ;  /* 0x0000010010097810 */ /* 0x000fc60007f7e0ff */
[----:B------:R-:W-:Y:S02]  /*33b0*/  @P2 SEL R7, R16, R7, P1 ;  /* 0x0000000710072207 */ /* 0x000fe40000800000 */
[----:B------:R-:W-:Y:S02]  /*33c0*/  @P2 SEL R8, R15, R8, P1 ;  /* 0x000000080f082207 */ /* 0x000fe40000800000 */
[----:B------:R-:W-:Y:S02]  /*33d0*/  ISETP.NE.AND P2, PT, R13, R14, PT ;  /* 0x0000000e0d00720c */ /* 0x000fe40003f45270 */
[----:B------:R-:W-:Y:S02]  /*33e0*/  SEL R10, R7, R16, P0 ;  /* 0x00000010070a7207 */ /* 0x000fe40000000000 */
[----:B------:R-:W-:Y:S01]  /*33f0*/  SEL R7, R8, R15, P0 ;  /* 0x0000000f08077207 */ /* 0x000fe20000000000 */
[----:B------:R-:W-:Y:S01]  /*3400*/  IMAD.X R8, RZ, RZ, R15, P3 ;  /* 0x000000ffff087224 */ /* 0x000fe200018e060f */
[----:B------:R-:W-:-:S02]  /*3410*/  ISETP.LT.U32.AND P1, PT, R9, R10, PT ;  /* 0x0000000a0900720c */ /* 0x000fc40003f21070 */
[----:B------:R-:W-:Y:S02]  /*3420*/  ISETP.NE.OR P0, PT, R11, R12, P0 ;  /* 0x0000000c0b00720c */ /* 0x000fe40000705670 */
[CC--:B------:R-:W-:Y:S02]  /*3430*/  ISETP.LT.AND.EX P1, PT, R8.reuse, R7.reuse, PT, P1 ;  /* 0x000000070800720c */ /* 0x0c0fe40003f21310 */
[----:B------:R-:W-:Y:S02]  /*3440*/  ISETP.NE.OR P3, PT, R13, R14, P0 ;  /* 0x0000000e0d00720c */ /* 0x000fe40000765670 */
[----:B------:R-:W-:Y:S02]  /*3450*/  @P2 SEL R7, R8, R7, P1 ;  /* 0x0000000708072207 */ /* 0x000fe40000800000 */
[----:B------:R-:W-:Y:S02]  /*3460*/  @P2 SEL R10, R9, R10, P1 ;  /* 0x0000000a090a2207 */ /* 0x000fe40000800000 */
[----:B------:R-:W-:Y:S01]  /*3470*/  SEL R11, R7, R8, P0 ;  /* 0x00000008070b7207 */ /* 0x000fe20000000000 */
[----:B------:R-:W-:Y:S01]  /*3480*/  IMAD.MOV.U32 R7, RZ, RZ, 0x400 ;  /* 0x00000400ff077424 */ /* 0x000fe200078e00ff */
[----:B------:R-:W-:Y:S01]  /*3490*/  SEL R10, R10, R9, P0 ;  /* 0x000000090a0a7207 */ /* 0x000fe20000000000 */
[----:B------:R-:W-:Y:S01]  /*34a0*/  IMAD.MOV.U32 R8, RZ, RZ, RZ ;  /* 0x000000ffff087224 */ /* 0x000fe200078e00ff */
[----:B------:R-:W-:Y:S01]  /*34b0*/  SEL R12, RZ, 0x1, !P3 ;  /* 0x00000001ff0c7807 */ /* 0x000fe20005800000 */
[----:B------:R-:W-:Y:S06]  /*34c0*/  BRA.U !UP0, `(.L_x_180) ;  /* 0x00000005083c7547 */ /* 0x000fec000b800000 */
[----:B------:R-:W-:Y:S01]  /*34d0*/  IMAD.MOV.U32 R7, RZ, RZ, 0x400 ;  /* 0x00000400ff077424 */ /* 0x000fe200078e00ff */
[----:B------:R-:W0:Y:S01]  /*34e0*/  LDCU.64 UR6, c[0x0][0x3a0] ;  /* 0x00007400ff0677ac */ /* 0x000e220008000a00 */
[----:B------:R-:W-:Y:S01]  /*34f0*/  IMAD.MOV.U32 R8, RZ, RZ, RZ ;  /* 0x000000ffff087224 */ /* 0x000fe200078e00ff */
[----:B------:R-:W2:Y:S01]  /*3500*/  LDCU.64 UR4, c[0x0][0x3b0] ;  /* 0x00007600ff0477ac */ /* 0x000ea20008000a00 */
[----:B------:R-:W-:-:S05]  /*3510*/  NOP ;  /* 0x0000000000007918 */ /* 0x000fca0000000000 */
.L_x_182:
[C---:B------:R-:W-:Y:S01]  /*3520*/  IMAD.SHL.U32 R17, R7.reuse, 0x4, RZ ;  /* 0x0000000407117824 */ /* 0x040fe200078e00ff */
[----:B------:R-:W-:-:S04]  /*3530*/  SHF.L.U64.HI R9, R7, 0x2, R8 ;  /* 0x0000000207097819 */ /* 0x000fc80000010208 */
[-C--:B------:R-:W-:Y:S02]  /*3540*/  IADD3 R14, P0, PT, R2, R17.reuse, RZ ;  /* 0x00000011020e7210 */ /* 0x080fe40007f1e0ff */
[----:B------:R-:W-:-:S03]  /*3550*/  IADD3 R16, P1, PT, R4, R17, RZ ;  /* 0x0000001104107210 */ /* 0x000fc60007f3e0ff */
[--C-:B------:R-:W-:Y:S02]  /*3560*/  IMAD.X R15, R3, 0x1, R9.reuse, P0 ;  /* 0x00000001030f7824 */ /* 0x100fe400000e0609 */
[----:B------:R-:W-:-:S03]  /*3570*/  IMAD.X R17, R5, 0x1, R9, P1 ;  /* 0x0000000105117824 */ /* 0x000fc600008e0609 */
[----:B------:R-:W3:Y:S04]  /*3580*/  LDG.E R13, desc[UR8][R14.64] ;  /* 0x000000080e0d7981 */ /* 0x000ee8000c1e1900 */
[----:B------:R-:W3:Y:S04]  /*3590*/  LDG.E R18, desc[UR8][R16.64] ;  /* 0x0000000810127981 */ /* 0x000ee8000c1e1900 */
[----:B------:R-:W4:Y:S04]  /*35a0*/  LDG.E R19, desc[UR8][R14.64+0x400] ;  /* 0x000400080e137981 */ /* 0x000f28000c1e1900 */
[----:B------:R-:W4:Y:S04]  /*35b0*/  LDG.E R20, desc[UR8][R16.64+0x400] ;  /* 0x0004000810147981 */ /* 0x000f28000c1e1900 */
[----:B------:R-:W5:Y:S04]  /*35c0*/  LDG.E R21, desc[UR8][R14.64+0x800] ;  /* 0x000800080e157981 */ /* 0x000f68000c1e1900 */
[----:B------:R-:W5:Y:S04]  /*35d0*/  LDG.E R22, desc[UR8][R16.64+0x800] ;  /* 0x0008000810167981 */ /* 0x000f68000c1e1900 */
[----:B------:R1:W2:Y:S04]  /*35e0*/  LDG.E R9, desc[UR8][R14.64+0xc00] ;  /* 0x000c00080e097981 */ /* 0x0002a8000c1e1900 */
[----:B------:R4:W2:Y:S01]  /*35f0*/  LDG.E R24, desc[UR8][R16.64+0xc00] ;  /* 0x000c000810187981 */ /* 0x0008a2000c1e1900 */
[----:B------:R-:W-:Y:S01]  /*3600*/  LOP3.LUT P3, RZ, R12, 0xff, RZ, 0xc0, !PT ;  /* 0x000000ff0cff7812 */ /* 0x000fe2000786c0ff */
[----:B------:R-:W-:Y:S01]  /*3610*/  IMAD.MOV.U32 R26, RZ, RZ, R11 ;  /* 0x000000ffff1a7224 */ /* 0x000fe200078e000b */
[----:B---3--:R-:W-:Y:S01]  /*3620*/  ISETP.NE.AND P2, PT, R13, R18, PT ;  /* 0x000000120d00720c */ /* 0x008fe20003f45270 */
[----:B------:R-:W-:Y:S01]  /*3630*/  IMAD.MOV.U32 R13, RZ, RZ, R10 ;  /* 0x000000ffff0d7224 */ /* 0x000fe200078e000a */
[----:B0-----:R-:W-:-:S02]  /*3640*/  IADD3 R18, P1, P4, R7, UR6, R6 ;  /* 0x0000000607127c10 */ /* 0x001fc4000fc3e006 */
[----:B------:R-:W-:Y:S02]  /*3650*/  SEL R10, RZ, 0x1, !P2 ;  /* 0x00000001ff0a7807 */ /* 0x000fe40005000000 */
[----:B------:R-:W-:Y:S02]  /*3660*/  ISETP.LT.U32.AND P0, PT, R18, R13, PT ;  /* 0x0000000d1200720c */ /* 0x000fe40003f01070 */
[----:B------:R-:W-:-:S03]  /*3670*/  IADD3.X R23, PT, PT, R8, UR7, RZ, P1, P4 ;  /* 0x0000000708177c10 */ /* 0x000fc60008fe84ff */
[----:B------:R-:W-:Y:S02]  /*3680*/  @P3 SEL R10, R12, 0x1, !P2 ;  /* 0x000000010c0a3807 */ /* 0x000fe40005000000 */
[----:B------:R-:W-:Y:S02]  /*3690*/  ISETP.LT.AND.EX P0, PT, R23, R26, PT, P0 ;  /* 0x0000001a1700720c */ /* 0x000fe40003f01300 */
[C---:B-1----:R-:W-:Y:S02]  /*36a0*/  IADD3 R14, P5, PT, R18.reuse, 0x100, RZ ;  /* 0x00000100120e7810 */ /* 0x042fe40007fbe0ff */
[----:B------:R-:W-:Y:S02]  /*36b0*/  @P2 SEL R13, R18, R13, P0 ;  /* 0x0000000d120d2207 */ /* 0x000fe40000000000 */
[----:B----4-:R-:W-:Y:S01]  /*36c0*/  ISETP.NE.AND P4, PT, R19, R20, PT ;  /* 0x000000141300720c */ /* 0x010fe20003f85270 */
[----:B------:R-:W-:Y:S01]  /*36d0*/  IMAD.X R15, RZ, RZ, R23, P5 ;  /* 0x000000ffff0f7224 */ /* 0x000fe200028e0617 */
[----:B------:R-:W-:-:S02]  /*36e0*/  @P2 SEL R26, R23, R26, P0 ;  /* 0x0000001a171a2207 */ /* 0x000fc40000000000 */
[----:B------:R-:W-:Y:S02]  /*36f0*/  SEL R11, R18, R13, !P3 ;  /* 0x0000000d120b7207 */ /* 0x000fe40005800000 */
[----:B------:R-:W-:Y:S02]  /*3700*/  LOP3.LUT P1, RZ, R10, 0xff, RZ, 0xc0, !PT ;  /* 0x000000ff0aff7812 */ /* 0x000fe4000782c0ff */
[----:B------:R-:W-:Y:S02]  /*3710*/  SEL R12, R23, R26, !P3 ;  /* 0x0000001a170c7207 */ /* 0x000fe40005800000 */
[----:B------:R-:W-:Y:S02]  /*3720*/  ISETP.LT.U32.AND P0, PT, R14, R11, PT ;  /* 0x0000000b0e00720c */ /* 0x000fe40003f01070 */
[----:B------:R-:W-:Y:S02]  /*3730*/  SEL R16, RZ, 0x1, !P4 ;  /* 0x00000001ff107807 */ /* 0x000fe40006000000 */
[----:B------:R-:W-:-:S02]  /*3740*/  ISETP.LT.AND.EX P0, PT, R15, R12, PT, P0 ;  /* 0x0000000c0f00720c */ /* 0x000fc40003f01300 */
[----:B-----5:R-:W-:Y:S02]  /*3750*/  ISETP.NE.AND P2, PT, R21, R22, PT ;  /* 0x000000161500720c */ /* 0x020fe40003f45270 */
[----:B------:R-:W-:Y:S02]  /*3760*/  @P4 SEL R11, R14, R11, P0 ;  /* 0x0000000b0e0b4207 */ /* 0x000fe40000000000 */
[----:B------:R-:W-:Y:S02]  /*3770*/  @P4 SEL R12, R15, R12, P0 ;  /* 0x0000000c0f0c4207 */ /* 0x000fe40000000000 */
[----:B------:R-:W-:Y:S02]  /*3780*/  IADD3 R13, P0, PT, R18, 0x200, RZ ;  /* 0x00000200120d7810 */ /* 0x000fe40007f1e0ff */
[----:B------:R-:W-:Y:S02]  /*3790*/  @P1 SEL R16, R10, 0x1, !P4 ;  /* 0x000000010a101807 */ /* 0x000fe40006000000 */
[----:B------:R-:W-:-:S02]  /*37a0*/  SEL R10, R14, R11, !P1 ;  /* 0x0000000b0e0a7207 */ /* 0x000fc40004800000 */
[----:B------:R-:W-:Y:S01]  /*37b0*/  SEL R11, R15, R12, !P1 ;  /* 0x0000000c0f0b7207 */ /* 0x000fe20004800000 */
[----:B------:R-:W-:Y:S01]  /*37c0*/  IMAD.X R12, RZ, RZ, R23, P0 ;  /* 0x000000ffff0c7224 */ /* 0x000fe200000e0617 */
[----:B------:R-:W-:Y:S02]  /*37d0*/  ISETP.LT.U32.AND P0, PT, R13, R10, PT ;  /* 0x0000000a0d00720c */ /* 0x000fe40003f01070 */
[----:B------:R-:W-:Y:S02]  /*37e0*/  LOP3.LUT P1, RZ, R16, 0xff, RZ, 0xc0, !PT ;  /* 0x000000ff10ff7812 */ /* 0x000fe4000782c0ff */
[CC--:B------:R-:W-:Y:S02]  /*37f0*/  ISETP.LT.AND.EX P0, PT, R12.reuse, R11.reuse, PT, P0 ;  /* 0x0000000b0c00720c */ /* 0x0c0fe40003f01300 */
[----:B--2---:R-:W-:Y:S02]  /*3800*/  ISETP.NE.AND P3, PT, R9, R24, PT ;  /* 0x000000180900720c */ /* 0x004fe40003f65270 */
[----:B------:R-:W-:-:S02]  /*3810*/  @P2 SEL R11, R12, R11, P0 ;  /* 0x0000000b0c0b2207 */ /* 0x000fc40000000000 */
[----:B------:R-:W-:Y:S02]  /*3820*/  @P2 SEL R10, R13, R10, P0 ;  /* 0x0000000a0d0a2207 */ /* 0x000fe40000000000 */
[----:B------:R-:W-:Y:S02]  /*3830*/  IADD3 R9, P0, PT, R18, 0x300, RZ ;  /* 0x0000030012097810 */ /* 0x000fe40007f1e0ff */
[----:B------:R-:W-:Y:S02]  /*3840*/  SEL R11, R12, R11, !P1 ;  /* 0x0000000b0c0b7207 */ /* 0x000fe40004800000 */
[----:B------:R-:W-:Y:S01]  /*3850*/  IADD3 R12, P4, PT, -R7, UR4, RZ ;  /* 0x00000004070c7c10 */ /* 0x000fe2000ff9e1ff */
[----:B------:R-:W-:Y:S01]  /*3860*/  IMAD.X R14, RZ, RZ, R23, P0 ;  /* 0x000000ffff0e7224 */ /* 0x000fe200000e0617 */
[----:B------:R-:W-:Y:S02]  /*3870*/  SEL R10, R13, R10, !P1 ;  /* 0x0000000a0d0a7207 */ /* 0x000fe40004800000 */
[----:B------:R-:W-:-:S02]  /*3880*/  ISETP.GE.U32.AND P0, PT, R12, 0x400, PT ;  /* 0x000004000c00780c */ /* 0x000fc40003f06070 */
[----:B------:R-:W-:Y:S02]  /*3890*/  IADD3.X R13, PT, PT, ~R8, UR5, RZ, P4, !PT ;  /* 0x00000005080d7c10 */ /* 0x000fe4000a7fe5ff */
[----:B------:R-:W-:Y:S02]  /*38a0*/  SEL R15, RZ, 0x1, !P2 ;  /* 0x00000001ff0f7807 */ /* 0x000fe40005000000 */
[----:B------:R-:W-:Y:S02]  /*38b0*/  @P1 SEL R15, R16, 0x1, !P2 ;  /* 0x00000001100f1807 */ /* 0x000fe40005000000 */
[----:B------:R-:W-:Y:S02]  /*38c0*/  ISETP.GE.U32.AND.EX P0, PT, R13, RZ, PT, P0 ;  /* 0x000000ff0d00720c */ /* 0x000fe40003f06100 */
[----:B------:R-:W-:Y:S02]  /*38d0*/  LOP3.LUT P2, RZ, R15, 0xff, RZ, 0xc0, !PT ;  /* 0x000000ff0fff7812 */ /* 0x000fe4000784c0ff */
[----:B------:R-:W-:-:S02]  /*38e0*/  ISETP.LT.U32.AND P1, PT, R9, R10, PT ;  /* 0x0000000a0900720c */ /* 0x000fc40003f21070 */
        /* <DEDUP_REMOVED lines=8> */
[----:B------:R-:W-:-:S05]  /*3970*/  IADD3 R7, P0, PT, R7, 0x400, RZ ;  /* 0x0000040007077810 */ /* 0x000fca0007f1e0ff */
[----:B------:R-:W-:Y:S01]  /*3980*/  IMAD.X R8, RZ, RZ, R8, P0 ;  /* 0x000000ffff087224 */ /* 0x000fe200000e0608 */
[----:B------:R-:W-:-:S04]  /*3990*/  ISETP.GT.U32.AND P0, PT, R7, UR10, PT ;  /* 0x0000000a07007c0c */ /* 0x000fc8000bf04070 */
[----:B------:R-:W-:-:S13]  /*39a0*/  ISETP.GT.U32.AND.EX P0, PT, R8, UR11, PT, P0 ;  /* 0x0000000b08007c0c */ /* 0x000fda000bf04100 */
[----:B------:R-:W-:Y:S05]  /*39b0*/  @!P0 BRA `(.L_x_182) ;  /* 0xfffffff800d88947 */ /* 0x000fea000383ffff */
.L_x_180:
[C---:B------:R-:W-:Y:S01]  /*39c0*/  IADD3 R3, PT, PT, -R7.reuse, UR4, RZ ;  /* 0x0000000407037c10 */ /* 0x040fe2000fffe1ff */
[----:B------:R-:W0:Y:S01]  /*39d0*/  LDCU.128 UR12, c[0x0][0x380] ;  /* 0x00007000ff0c77ac */ /* 0x000e220008000c00 */
[----:B------:R-:W-:Y:S01]  /*39e0*/  ISETP.GE.U32.AND P1, PT, R7, UR4, PT ;  /* 0x0000000407007c0c */ /* 0x000fe2000bf26070 */
[----:B------:R-:W-:Y:S01]  /*39f0*/  BSSY.RECONVERGENT B1, `(.L_x_181) ;  /* 0x000012f000017945 */ /* 0x000fe20003800200 */
[----:B------:R-:W-:-:S04]  /*3a00*/  ISETP.GE.AND P0, PT, R6, R3, PT ;  /* 0x000000030600720c */ /* 0x000fc80003f06270 */
[----:B------:R-:W-:-:S13]  /*3a10*/  ISETP.GE.U32.OR.EX P0, PT, R8, UR5, P0, P1 ;  /* 0x0000000508007c0c */ /* 0x000fda0008706510 */
[----:B0-----:R-:W-:Y:S05]  /*3a20*/  @P0 BRA `(.L_x_183) ;  /* 0x0000001000ac0947 */ /* 0x001fea0003800000 */
[----:B------:R-:W-:Y:S01]  /*3a30*/  LOP3.LUT R2, RZ, R6, RZ, 0x33, !PT ;  /* 0x00000006ff027212 */ /* 0x000fe200078e33ff */
[----:B------:R-:W-:Y:S01]  /*3a40*/  BSSY.RECONVERGENT B2, `(.L_x_184) ;  /* 0x0000090000027945 */ /* 0x000fe20003800200 */
[----:B------:R-:W-:Y:S02]  /*3a50*/  IMAD.MOV.U32 R14, RZ, RZ, R6 ;  /* 0x000000ffff0e7224 */ /* 0x000fe400078e0006 */
[----:B------:R-:W-:-:S04]  /*3a60*/  IADD3 R9, PT, PT, -R7, UR4, R2 ;  /* 0x0000000407097c10 */ /* 0x000fc8000fffe102 */
[C---:B------:R-:W-:Y:S02]  /*3a70*/  ISETP.GE.U32.AND P0, PT, R9.reuse, 0x700, PT ;  /* 0x000007000900780c */ /* 0x040fe40003f06070 */
[----:B------:R-:W-:-:S04]  /*3a80*/  LEA.HI R13, R9, 0x1, RZ, 0x18 ;  /* 0x00000001090d7811 */ /* 0x000fc800078fc0ff */
[----:B------:R-:W-:-:S04]  /*3a90*/  LOP3.LUT R34, R13, 0x7, RZ, 0xc0, !PT ;  /* 0x000000070d227812 */ /* 0x000fc800078ec0ff */
[----:B------:R-:W-:-:S03]  /*3aa0*/  ISETP.NE.AND P1, PT, R34, RZ, PT ;  /* 0x000000ff2200720c */ /* 0x000fc60003f25270 */
[----:B------:R-:W-:Y:S10]  /*3ab0*/  @!P0 BRA `(.L_x_185) ;  /* 0x0000000800208947 */ /* 0x000ff40003800000 */
[----:B------:R-:W-:Y:S01]  /*3ac0*/  LOP3.LUT R16, R13, 0x1fffff8, RZ, 0xc0, !PT ;  /* 0x01fffff80d107812 */ /* 0x000fe200078ec0ff */
[----:B------:R-:W-:-:S04]  /*3ad0*/  IMAD.MOV.U32 R14, RZ, RZ, R6 ;  /* 0x000000ffff0e7224 */ /* 0x000fc800078e0006 */
[----:B------:R-:W-:-:S07]  /*3ae0*/  IMAD.MOV R16, RZ, RZ, -R16 ;  /* 0x000000ffff107224 */ /* 0x000fce00078e0a10 */
.L_x_186:
        /* <DEDUP_REMOVED lines=26> */
[----:B------:R-:W-:Y:S01]  /*3c90*/  IADD3 R25, P3, PT, R36, UR6, RZ ;  /* 0x0000000624197c10 */ /* 0x000fe2000ff7e0ff */
[----:B------:R-:W-:Y:S01]  /*3ca0*/  VIADD R14, R14, 0x800 ;  /* 0x000008000e0e7836 */ /* 0x000fe20000000000 */
[----:B------:R-:W-:-:S02]  /*3cb0*/  LOP3.LUT P5, RZ, R35, 0xff, RZ, 0xc0, !PT ;  /* 0x000000ff23ff7812 */ /* 0x000fc400078ac0ff */
[----:B------:R-:W-:Y:S02]  /*3cc0*/  IADD3.X R12, PT, PT, R31, UR7, RZ, P3, !PT ;  /* 0x000000071f0c7c10 */ /* 0x000fe40009ffe4ff */
        /* <DEDUP_REMOVED lines=16> */
[-C--:B----4-:R-:W-:Y:S01]  /*3dd0*/  ISETP.NE.AND P6, PT, R27, R28.reuse, PT ;  /* 0x0000001c1b00720c */ /* 0x090fe20003fc5270 */
        /* <DEDUP_REMOVED lines=86> */
.L_x_185:
[----:B------:R-:W-:Y:S05]  /*4340*/  BSYNC.RECONVERGENT B2 ;  /* 0x0000000000027941 */ /* 0x000fea0003800200 */
.L_x_184:
[----:B------:R-:W-:Y:S05]  /*4350*/  @!P1 BRA `(.L_x_183) ;  /* 0x0000000800609947 */ /* 0x000fea0003800000 */
[----:B------:R-:W-:Y:S01]  /*4360*/  ISETP.GE.U32.AND P0, PT, R34, 0x4, PT ;  /* 0x000000042200780c */ /* 0x000fe20003f06070 */
[----:B------:R-:W-:Y:S01]  /*4370*/  BSSY.RECONVERGENT B2, `(.L_x_187) ;  /* 0x000004c000027945 */ /* 0x000fe20003800200 */
[----:B------:R-:W-:-:S11]  /*4380*/  LOP3.LUT P1, R13, R13, 0x3, RZ, 0xc0, !PT ;  /* 0x000000030d0d7812 */ /* 0x000fd6000782c0ff */
[----:B------:R-:W-:Y:S05]  /*4390*/  @!P0 BRA `(.L_x_188) ;  /* 0x0000000400248947 */ /* 0x000fea0003800000 */
[----:B------:R-:W0:Y:S01]  /*43a0*/  LDCU.128 UR16, c[0x0][0x380] ;  /* 0x00007000ff1077ac */ /* 0x000e220008000c00 */
[----:B------:R-:W-:-:S05]  /*43b0*/  IADD3 R23, P0, PT, R14, R7, RZ ;  /* 0x000000070e177210 */ /* 0x000fca0007f1e0ff */
[----:B------:R-:W-:Y:S02]  /*43c0*/  IMAD.SHL.U32 R2, R23, 0x4, RZ ;  /* 0x0000000417027824 */ /* 0x000fe400078e00ff */
[----:B------:R-:W-:-:S05]  /*43d0*/  IMAD.X R24, RZ, RZ, R8, P0 ;  /* 0x000000ffff187224 */ /* 0x000fca00000e0608 */
        /* <DEDUP_REMOVED lines=17> */
[----:B------:R-:W-:Y:S01]  /*44f0*/  VIADD R2, R14, 0x200 ;  /* 0x000002000e027836 */ /* 0x000fe20000000000 */
[CC--:B--2---:R-:W-:Y:S02]  /*4500*/  ISETP.NE.AND P0, PT, R15.reuse, R18.reuse, PT ;  /* 0x000000120f00720c */ /* 0x0c4fe40003f05270 */
[----:B------:R-:W-:Y:S02]  /*4510*/  ISETP.NE.AND P3, PT, R15, R18, P4 ;  /* 0x000000120f00720c */ /* 0x000fe40002765270 */
[----:B------:R-:W-:Y:S02]  /*4520*/  @!P4 SEL R12, RZ, 0x1, !P0 ;  /* 0x00000001ff0cc807 */ /* 0x000fe40004000000 */
[----:B------:R-:W-:Y:S02]  /*4530*/  IADD3.X R18, PT, PT, R24, UR7, RZ, P2, !PT ;  /* 0x0000000718127c10 */ /* 0x000fe400097fe4ff */
[----:B------:R-:W-:-:S02]  /*4540*/  SEL R12, R12, 0x1, !P3 ;  /* 0x000000010c0c7807 */ /* 0x000fc40005800000 */
[----:B------:R-:W-:Y:S02]  /*4550*/  ISETP.LT.U32.AND P0, PT, R23, R10, PT ;  /* 0x0000000a1700720c */ /* 0x000fe40003f01070 */
[----:B------:R-:W-:Y:S02]  /*4560*/  LOP3.LUT P2, RZ, R12, 0xff, RZ, 0xc0, !PT ;  /* 0x000000ff0cff7812 */ /* 0x000fe4000784c0ff */
[----:B------:R-:W-:-:S04]  /*4570*/  ISETP.LT.AND.EX P0, PT, R18, R11, PT, P0 ;  /* 0x0000000b1200720c */ /* 0x000fc80003f01300 */
[----:B------:R-:W-:Y:S02]  /*4580*/  SEL R16, R23, R10, P0 ;  /* 0x0000000a17107207 */ /* 0x000fe40000000000 */
[CC--:B------:R-:W-:Y:S02]  /*4590*/  SEL R15, R18.reuse, R11.reuse, P0 ;  /* 0x0000000b120f7207 */ /* 0x0c0fe40000000000 */
[----:B---3--:R-:W-:Y:S02]  /*45a0*/  ISETP.NE.AND P0, PT, R19, R20, PT ;  /* 0x000000141300720c */ /* 0x008fe40003f05270 */
[----:B------:R-:W-:Y:S02]  /*45b0*/  @!P3 SEL R16, R23, R10, !P4 ;  /* 0x0000000a1710b207 */ /* 0x000fe40006000000 */
[----:B------:R-:W-:Y:S02]  /*45c0*/  @!P3 SEL R15, R18, R11, !P4 ;  /* 0x0000000b120fb207 */ /* 0x000fe40006000000 */
[----:B------:R-:W-:-:S02]  /*45d0*/  ISETP.NE.AND P3, PT, R19, R20, P2 ;  /* 0x000000141300720c */ /* 0x000fc40001765270 */
[----:B------:R-:W-:Y:S02]  /*45e0*/  @!P2 SEL R12, RZ, 0x1, !P0 ;  /* 0x00000001ff0ca807 */ /* 0x000fe40004000000 */
[----:B------:R-:W-:Y:S02]  /*45f0*/  IADD3.X R10, PT, PT, R8, UR7, RZ, P5, P6 ;  /* 0x00000007080a7c10 */ /* 0x000fe4000afec4ff */
[----:B------:R-:W-:Y:S02]  /*4600*/  SEL R12, R12, 0x1, !P3 ;  /* 0x000000010c0c7807 */ /* 0x000fe40005800000 */
[----:B------:R-:W-:Y:S02]  /*4610*/  ISETP.LT.U32.AND P0, PT, R3, R16, PT ;  /* 0x000000100300720c */ /* 0x000fe40003f01070 */
[----:B------:R-:W-:Y:S02]  /*4620*/  LOP3.LUT P4, RZ, R12, 0xff, RZ, 0xc0, !PT ;  /* 0x000000ff0cff7812 */ /* 0x000fe4000788c0ff */
[----:B------:R-:W-:-:S04]  /*4630*/  ISETP.LT.AND.EX P0, PT, R10, R15, PT, P0 ;  /* 0x0000000f0a00720c */ /* 0x000fc80003f01300 */
[CC--:B------:R-:W-:Y:S02]  /*4640*/  SEL R18, R3.reuse, R16.reuse, P0 ;  /* 0x0000001003127207 */ /* 0x0c0fe40000000000 */
[CC--:B------:R-:W-:Y:S02]  /*4650*/  SEL R11, R10.reuse, R15.reuse, P0 ;  /* 0x0000000f0a0b7207 */ /* 0x0c0fe40000000000 */
[----:B------:R-:W-:Y:S02]  /*4660*/  @!P3 SEL R18, R3, R16, !P2 ;  /* 0x000000100312b207 */ /* 0x000fe40005000000 */
[----:B------:R-:W-:Y:S02]  /*4670*/  @!P3 SEL R11, R10, R15, !P2 ;  /* 0x0000000f0a0bb207 */ /* 0x000fe40005000000 */
[-C--:B----4-:R-:W-:Y:S02]  /*4680*/  ISETP.NE.AND P3, PT, R21, R22.reuse, PT ;  /* 0x000000161500720c */ /* 0x090fe40003f65270 */
[----:B------:R-:W-:Y:S01]  /*4690*/  IADD3 R3, P5, P0, R7, UR6, R2 ;  /* 0x0000000607037c10 */ /* 0x000fe2000f8be002 */
[C---:B------:R-:W-:Y:S01]  /*46a0*/  VIADD R2, R14.reuse, 0x300 ;  /* 0x000003000e027836 */ /* 0x040fe20000000000 */
[----:B------:R-:W-:Y:S01]  /*46b0*/  ISETP.NE.AND P2, PT, R21, R22, P4 ;  /* 0x000000161500720c */ /* 0x000fe20002745270 */
[----:B------:R-:W-:Y:S01]  /*46c0*/  VIADD R14, R14, 0x400 ;  /* 0x000004000e0e7836 */ /* 0x000fe20000000000 */
[----:B------:R-:W-:-:S02]  /*46d0*/  @!P4 SEL R12, RZ, 0x1, !P3 ;  /* 0x00000001ff0cc807 */ /* 0x000fc40005800000 */
[----:B------:R-:W-:Y:S02]  /*46e0*/  IADD3.X R10, PT, PT, R8, UR7, RZ, P5, P0 ;  /* 0x00000007080a7c10 */ /* 0x000fe4000afe04ff */
[CC--:B------:R-:W-:Y:S02]  /*46f0*/  ISETP.LT.U32.AND P0, PT, R3.reuse, R18.reuse, PT ;  /* 0x000000120300720c */ /* 0x0c0fe40003f01070 */
[----:B------:R-:W-:Y:S02]  /*4700*/  SEL R12, R12, 0x1, !P2 ;  /* 0x000000010c0c7807 */ /* 0x000fe40005000000 */
[----:B------:R-:W-:Y:S02]  /*4710*/  ISETP.LT.AND.EX P0, PT, R10, R11, PT, P0 ;  /* 0x0000000b0a00720c */ /* 0x000fe40003f01300 */
[----:B------:R-:W-:Y:S02]  /*4720*/  LOP3.LUT P3, RZ, R12, 0xff, RZ, 0xc0, !PT ;  /* 0x000000ff0cff7812 */ /* 0x000fe4000786c0ff */
[----:B------:R-:W-:-:S02]  /*4730*/  SEL R15, R3, R18, P0 ;  /* 0x00000012030f7207 */ /* 0x000fc40000000000 */
[CC--:B------:R-:W-:Y:S02]  /*4740*/  SEL R16, R10.reuse, R11.reuse, P0 ;  /* 0x0000000b0a107207 */ /* 0x0c0fe40000000000 */
[----:B------:R-:W-:Y:S02]  /*4750*/  @!P2 SEL R15, R3, R18, !P4 ;  /* 0x00000012030fa207 */ /* 0x000fe40006000000 */
[----:B------:R-:W-:Y:S02]  /*4760*/  @!P2 SEL R16, R10, R11, !P4 ;  /* 0x0000000b0a10a207 */ /* 0x000fe40006000000 */
[----:B------:R-:W-:Y:S02]  /*4770*/  IADD3 R2, P5, P6, R7, UR6, R2 ;  /* 0x0000000607027c10 */ /* 0x000fe4000febe002 */
[----:B-----5:R-:W-:Y:S02]  /*4780*/  ISETP.NE.AND P4, PT, R4, R5, P3 ;  /* 0x000000050400720c */ /* 0x020fe40001f85270 */
[----:B------:R-:W-:-:S02]  /*4790*/  IADD3.X R3, PT, PT, R8, UR7, RZ, P5, P6 ;  /* 0x0000000708037c10 */ /* 0x000fc4000afec4ff */
        /* <DEDUP_REMOVED lines=8> */
[----:B------:R-:W-:-:S07]  /*4820*/  @!P4 SEL R11, R3, R16, !P3 ;  /* 0x00000010030bc207 */ /* 0x000fce0005800000 */
.L_x_188:
[----:B------:R-:W-:Y:S05]  /*4830*/  BSYNC.RECONVERGENT B2 ;  /* 0x0000000000027941 */ /* 0x000fea0003800200 */
.L_x_187:
[----:B------:R-:W-:Y:S05]  /*4840*/  @!P1 BRA `(.L_x_183) ;  /* 0x0000000400249947 */ /* 0x000fea0003800000 */
[----:B------:R-:W-:Y:S01]  /*4850*/  ISETP.NE.AND P0, PT, R13, 0x1, PT ;  /* 0x000000010d00780c */ /* 0x000fe20003f05270 */
[----:B------:R-:W-:Y:S01]  /*4860*/  BSSY.RECONVERGENT B2, `(.L_x_189) ;  /* 0x000002c000027945 */ /* 0x000fe20003800200 */
[----:B------:R-:W-:-:S11]  /*4870*/  LOP3.LUT P1, RZ, R9, 0x100, RZ, 0xc0, !PT ;  /* 0x0000010009ff7812 */ /* 0x000fd6000782c0ff */
        /* <DEDUP_REMOVED lines=15> */
[----:B------:R-:W-:-:S04]  /*4970*/  IADD3 R9, P0, PT, R9, UR6, RZ ;  /* 0x0000000609097c10 */ /* 0x000fc8000ff1e0ff */
        /* <DEDUP_REMOVED lines=11> */
[----:B----4-:R-:W-:Y:S02]  /*4a30*/  IADD3 R5, P5, P6, R7, UR6, R18 ;  /* 0x0000000607057c10 */ /* 0x010fe4000febe012 */
[----:B------:R-:W-:Y:S02]  /*4a40*/  LOP3.LUT P4, RZ, R12, 0xff, RZ, 0xc0, !PT ;  /* 0x000000ff0cff7812 */ /* 0x000fe4000788c0ff */
[----:B------:R-:W-:Y:S02]  /*4a50*/  IADD3.X R4, PT, PT, R8, UR7, RZ, P5, P6 ;  /* 0x0000000708047c10 */ /* 0x000fe4000afec4ff */
        /* <DEDUP_REMOVED lines=12> */
.L_x_190:
[----:B------:R-:W-:Y:S05]  /*4b20*/  BSYNC.RECONVERGENT B2 ;  /* 0x0000000000027941 */ /* 0x000fea0003800200 */
.L_x_189:
[----:B------:R-:W-:Y:S05]  /*4b30*/  @P1 BRA `(.L_x_183) ;  /* 0x0000000000681947 */ /* 0x000fea0003800000 */
        /* <DEDUP_REMOVED lines=12> */
[----:B------:R-:W-:-:S04]  /*4c00*/  IADD3 R9, P0, PT, R7, UR6, RZ ;  /* 0x0000000607097c10 */ /* 0x000fc8000ff1e0ff */
[----:B------:R-:W-:Y:S02]  /*4c10*/  IADD3.X R14, PT, PT, R8, UR7, RZ, P0, !PT ;  /* 0x00000007080e7c10 */ /* 0x000fe400087fe4ff */
        /* <DEDUP_REMOVED lines=12> */
.L_x_183:
[----:B------:R-:W-:Y:S05]  /*4ce0*/  BSYNC.RECONVERGENT B1 ;  /* 0x0000000000017941 */ /* 0x000fea0003800200 */
.L_x_181:
        /* <DEDUP_REMOVED lines=24> */
.L_x_192:
[----:B------:R-:W-:Y:S05]  /*4e70*/  BSYNC.RECONVERGENT B1 ;  /* 0x0000000000017941 */ /* 0x000fea0003800200 */
.L_x_191:
        /* <DEDUP_REMOVED lines=23> */
.L_x_194:
[----:B------:R-:W-:Y:S05]  /*4ff0*/  BSYNC.RECONVERGENT B1 ;  /* 0x0000000000017941 */ /* 0x000fea0003800200 */
.L_x_193:
        /* <DEDUP_REMOVED lines=20> */
.L_x_196:
[----:B------:R-:W-:Y:S05]  /*5140*/  BSYNC.RECONVERGENT B1 ;  /* 0x0000000000017941 */ /* 0x000fea0003800200 */
.L_x_195:
        /* <DEDUP_REMOVED lines=20> */
.L_x_198:
[----:B------:R-:W-:Y:S05]  /*5290*/  BSYNC.RECONVERGENT B1 ;  /* 0x0000000000017941 */ /* 0x000fea0003800200 */
.L_x_197:
        /* <DEDUP_REMOVED lines=20> */
.L_x_200:
[----:B------:R-:W-:Y:S05]  /*53e0*/  BSYNC.RECONVERGENT B1 ;  /* 0x0000000000017941 */ /* 0x000fea0003800200 */
.L_x_199:
        /* <DEDUP_REMOVED lines=10> */
.L_x_202:
[----:B------:R-:W-:Y:S05]  /*5490*/  BSYNC.RECONVERGENT B1 ;  /* 0x0000000000017941 */ /* 0x000fea0003800200 */
.L_x_201:
        /* <DEDUP_REMOVED lines=82> */
[----:B------:R-:W-:-:S07]  /*59c0*/  SEL R11, R7, R9, !P2 ;  /* 0x00000009070b7207 */ /* 0x000fce0005000000 */
.L_x_161:
[----:B------:R-:W-:Y:S05]  /*59d0*/  BSYNC.RECONVERGENT B0 ;  /* 0x0000000000007941 */ /* 0x000fea0003800200 */
.L_x_137:
[----:B------:R-:W-:Y:S05]  /*59e0*/  @P1 EXIT ;  /* 0x000000000000194d */ /* 0x000fea0003800000 */
[----:B------:R-:W5:Y:S01]  /*59f0*/  LDC.64 R6, c[0x0][0x3c8] ;  /* 0x0000f200ff067b82 */ /* 0x000f620000000a00 */
[----:B0---4-:R-:W-:Y:S02]  /*5a00*/  PRMT R5, R12, 0x7610, R5 ;  /* 0x000076100c057816 */ /* 0x011fe40000000005 */
[----:B-1----:R-:W-:Y:S02]  /*5a10*/  ISETP.NE.AND P1, PT, R0, RZ, PT ;  /* 0x000000ff0000720c */ /* 0x002fe40003f25270 */
[----:B------:R-:W-:-:S03]  /*5a20*/  LOP3.LUT P2, RZ, R5, 0xff, RZ, 0xc0, !PT ;  /* 0x000000ff05ff7812 */ /* 0x000fc6000784c0ff */
[----:B--23--:R-:W0:Y:S08]  /*5a30*/  LDC.64 R2, c[0x0][0x3a8] ;  /* 0x0000ea00ff027b82 */ /* 0x00ce300000000a00 */
[----:B------:R-:W-:Y:S02]  /*5a40*/  @P1 SEL R5, R0, 0x1, !P2 ;  /* 0x0000000100051807 */ /* 0x000fe40005000000 */
[----:B-----5:R-:W-:-:S04]  /*5a50*/  ISETP.LT.U32.AND P0, PT, R10, R6, PT ;  /* 0x000000060a00720c */ /* 0x020fc80003f01070 */
[----:B------:R-:W-:-:S04]  /*5a60*/  ISETP.LT.AND.EX P0, PT, R11, R7, PT, P0 ;  /* 0x000000070b00720c */ /* 0x000fc80003f01300 */
[C---:B------:R-:W-:Y:S01]  /*5a70*/  @P2 SEL R6, R10.reuse, R6, P0 ;  /* 0x000000060a062207 */ /* 0x040fe20000000000 */
[----:B0-----:R-:W-:Y:S01]  /*5a80*/  STG.E.U8 desc[UR8][R2.64], R5 ;  /* 0x0000000502007986 */ /* 0x001fe2000c101108 */
[C---:B------:R-:W-:Y:S02]  /*5a90*/  @P2 SEL R7, R11.reuse, R7, P0 ;  /* 0x000000070b072207 */ /* 0x040fe40000000000 */
[----:B------:R-:W-:Y:S02]  /*5aa0*/  SEL R10, R10, R6, !P1 ;  /* 0x000000060a0a7207 */ /* 0x000fe40004800000 */
[----:B------:R-:W-:-:S05]  /*5ab0*/  SEL R11, R11, R7, !P1 ;  /* 0x000000070b0b7207 */ /* 0x000fca0004800000 */
[----:B------:R-:W-:Y:S01]  /*5ac0*/  STG.E.64 desc[UR8][R2.64+0x8], R10 ;  /* 0x0000080a02007986 */ /* 0x000fe2000c101b08 */
[----:B------:R-:W-:Y:S05]  /*5ad0*/  EXIT ;  /* 0x000000000000794d */ /* 0x000fea0003800000 */
.L_x_203:
        /* <DEDUP_REMOVED lines=10> */
.L_x_488:


//--------------------- .text._ZN3cub18CUB_300001_SM_10006detail6reduce28DeviceReduceSingleTileKernelINS2_10policy_hubIN4cuda3std3__45tupleIJblEEEjN6thrust24THRUST_300001_SM_1000_NS8cuda_cub9__find_if7functorIS9_EEE10Policy1000EPS9_SI_iSF_S9_S9_NS7_10__identityEEEvT0_T1_T2_T3_T4_T6_ --------------------------
	.section	.text._ZN3cub18CUB_300001_SM_10006detail6reduce28DeviceReduceSingleTileKernelINS2_10policy_hubIN4cuda3std3__45tupleIJblEEEjN6thrust24THRUST_300001_SM_1000_NS8cuda_cub9__find_if7functorIS9_EEE10Policy1000EPS9_SI_iSF_S9_S9_NS7_10__identityEEEvT0_T1_T2_T3_T4_T6_,"ax",@progbits
	.align	128
        .global         _ZN3cub18CUB_300001_SM_10006detail6reduce28DeviceReduceSingleTileKernelINS2_10policy_hubIN4cuda3std3__45tupleIJblEEEjN6thrust24THRUST_300001_SM_1000_NS8cuda_cub9__find_if7functorIS9_EEE10Policy1000EPS9_SI_iSF_S9_S9_NS7_10__identityEEEvT0_T1_T2_T3_T4_T6_
        .type           _ZN3cub18CUB_300001_SM_10006detail6reduce28DeviceReduceSingleTileKernelINS2_10policy_hubIN4cuda3std3__45tupleIJblEEEjN6thrust24THRUST_300001_SM_1000_NS8cuda_cub9__find_if7functorIS9_EEE10Policy1000EPS9_SI_iSF_S9_S9_NS7_10__identityEEEvT0_T1_T2_T3_T4_T6_,@function
        .size           _ZN3cub18CUB_300001_SM_10006detail6reduce28DeviceReduceSingleTileKernelINS2_10policy_hubIN4cuda3std3__45tupleIJblEEEjN6thrust24THRUST_300001_SM_1000_NS8cuda_cub9__find_if7functorIS9_EEE10Policy1000EPS9_SI_iSF_S9_S9_NS7_10__identityEEEvT0_T1_T2_T3_T4_T6_,(.L_x_489 - _ZN3cub18CUB_300001_SM_10006detail6reduce28DeviceReduceSingleTileKernelINS2_10policy_hubIN4cuda3std3__45tupleIJblEEEjN6thrust24THRUST_300001_SM_1000_NS8cuda_cub9__find_if7functorIS9_EEE10Policy1000EPS9_SI_iSF_S9_S9_NS7_10__identityEEEvT0_T1_T2_T3_T4_T6_)
        .other          _ZN3cub18CUB_300001_SM_10006detail6reduce28DeviceReduceSingleTileKernelINS2_10policy_hubIN4cuda3std3__45tupleIJblEEEjN6thrust24THRUST_300001_SM_1000_NS8cuda_cub9__find_if7functorIS9_EEE10Policy1000EPS9_SI_iSF_S9_S9_NS7_10__identityEEEvT0_T1_T2_T3_T4_T6_,@"STO_CUDA_ENTRY STV_DEFAULT"
_ZN3cub18CUB_300001_SM_10006detail6reduce28DeviceReduceSingleTileKernelINS2_10policy_hubIN4cuda3std3__45tupleIJblEEEjN6thrust24THRUST_300001_SM_1000_NS8cuda_cub9__find_if7functorIS9_EEE10Policy1000EPS9_SI_iSF_S9_S9_NS7_10__identityEEEvT0_T1_T2_T3_T4_T6_:
.text._ZN3cub18CUB_300001_SM_10006detail6reduce28DeviceReduceSingleTileKernelINS2_10policy_hubIN4cuda3std3__45tupleIJblEEEjN6thrust24THRUST_300001_SM_1000_NS8cuda_cub9__find_if7functorIS9_EEE10Policy1000EPS9_SI_iSF_S9_S9_NS7_10__identityEEEvT0_T1_T2_T3_T4_T6_:
        /* <DEDUP_REMOVED lines=14> */
.L_x_204:
        /* <DEDUP_REMOVED lines=15> */
.L_x_208:
[----:B------:R-:W-:Y:S05]  /*01d0*/  BSYNC.RECONVERGENT B1 ;  /* 0x0000000000017941 */ /* 0x000fea0003800200 */
.L_x_207:
        /* <DEDUP_REMOVED lines=18> */
.L_x_213:
        /* <DEDUP_REMOVED lines=19> */
.L_x_212:
[----:B------:R-:W-:Y:S05]  /*0430*/  BSYNC.RECONVERGENT B2 ;  /* 0x0000000000027941 */ /* 0x000fea0003800200 */
.L_x_211:
[----:B------:R-:W-:Y:S05]  /*0440*/  @!P1 BRA `(.L_x_210) ;  /* 0x0000000000c89947 */ /* 0x000fea0003800000 */
.L_x_214:
        /* <DEDUP_REMOVED lines=50> */
.L_x_210:
[----:B------:R-:W-:Y:S05]  /*0770*/  BSYNC.RECONVERGENT B1 ;  /* 0x0000000000017941 */ /* 0x000fea0003800200 */
.L_x_209:
        /* <DEDUP_REMOVED lines=26> */
.L_x_217:
[----:B------:R-:W-:Y:S05]  /*0920*/  BSYNC.RECONVERGENT B1 ;  /* 0x0000000000017941 */ /* 0x000fea0003800200 */
.L_x_216:
        /* <DEDUP_REMOVED lines=23> */
.L_x_219:
[----:B------:R-:W-:Y:S05]  /*0aa0*/  BSYNC.RECONVERGENT B1 ;  /* 0x0000000000017941 */ /* 0x000fea0003800200 */
.L_x_218:
        /* <DEDUP_REMOVED lines=20> */
.L_x_221:
[----:B------:R-:W-:Y:S05]  /*0bf0*/  BSYNC.RECONVERGENT B1 ;  /* 0x0000000000017941 */ /* 0x000fea0003800200 */
.L_x_220:
        /* <DEDUP_REMOVED lines=20> */
.L_x_223:
[----:B------:R-:W-:Y:S05]  /*0d40*/  BSYNC.RECONVERGENT B1 ;  /* 0x0000000000017941 */ /* 0x000fea0003800200 */
.L_x_222:
        /* <DEDUP_REMOVED lines=20> */
.L_x_225:
[----:B------:R-:W-:Y:S05]  /*0e90*/  BSYNC.RECONVERGENT B1 ;  /* 0x0000000000017941 */ /* 0x000fea0003800200 */
.L_x_224:
        /* <DEDUP_REMOVED lines=10> */
.L_x_227:
[----:B------:R-:W-:Y:S05]  /*0f40*/  BSYNC.RECONVERGENT B1 ;  /* 0x0000000000017941 */ /* 0x000fea0003800200 */
.L_x_226:
        /* <DEDUP_REMOVED lines=85> */
.L_x_215:
        /* <DEDUP_REMOVED lines=36> */
.L_x_230:
[----:B------:R-:W-:Y:S05]  /*16e0*/  BSYNC.RECONVERGENT B1 ;  /* 0x0000000000017941 */ /* 0x000fea0003800200 */
.L_x_229:
        /* <DEDUP_REMOVED lines=21> */
.L_x_232:
[----:B------:R-:W-:Y:S05]  /*1840*/  BSYNC.RECONVERGENT B1 ;  /* 0x0000000000017941 */ /* 0x000fea0003800200 */
.L_x_231:
        /* <DEDUP_REMOVED lines=20> */
.L_x_234:
[----:B------:R-:W-:Y:S05]  /*1990*/  BSYNC.RECONVERGENT B1 ;  /* 0x0000000000017941 */ /* 0x000fea0003800200 */
.L_x_233:
        /* <DEDUP_REMOVED lines=20> */
.L_x_236:
[----:B------:R-:W-:Y:S05]  /*1ae0*/  BSYNC.RECONVERGENT B1 ;  /* 0x0000000000017941 */ /* 0x000fea0003800200 */
.L_x_235:
        /* <DEDUP_REMOVED lines=20> */
.L_x_238:
[----:B------:R-:W-:Y:S05]  /*1c30*/  BSYNC.RECONVERGENT B1 ;  /* 0x0000000000017941 */ /* 0x000fea0003800200 */
.L_x_237:
        /* <DEDUP_REMOVED lines=10> */
.L_x_240:
[----:B------:R-:W-:Y:S05]  /*1ce0*/  BSYNC.RECONVERGENT B1 ;  /* 0x0000000000017941 */ /* 0x000fea0003800200 */
.L_x_239:
        /* <DEDUP_REMOVED lines=26> */
.L_x_241:
        /* <DEDUP_REMOVED lines=16> */
.L_x_242:
        /* <DEDUP_REMOVED lines=16> */
.L_x_243:
        /* <DEDUP_REMOVED lines=16> */
.L_x_244:
        /* <DEDUP_REMOVED lines=16> */
.L_x_245:
        /* <DEDUP_REMOVED lines=16> */
.L_x_246:
        /* <DEDUP_REMOVED lines=17> */
.L_x_206:
        /* <DEDUP_REMOVED lines=47> */
.L_x_249:
        /* <DEDUP_REMOVED lines=54> */
.L_x_247:
        /* <DEDUP_REMOVED lines=20> */
.L_x_253:
        /* <DEDUP_REMOVED lines=18> */
.L_x_252:
[----:B------:R-:W-:Y:S05]  /*2d50*/  BSYNC.RECONVERGENT B2 ;  /* 0x0000000000027941 */ /* 0x000fea0003800200 */
.L_x_251:
        /* <DEDUP_REMOVED lines=10> */
.L_x_254:
        /* <DEDUP_REMOVED lines=55> */
.L_x_250:
[----:B------:R-:W-:Y:S05]  /*3170*/  BSYNC.RECONVERGENT B1 ;  /* 0x0000000000017941 */ /* 0x000fea0003800200 */
.L_x_248:
        /* <DEDUP_REMOVED lines=24> */
.L_x_256:
[----:B------:R-:W-:Y:S05]  /*3300*/  BSYNC.RECONVERGENT B1 ;  /* 0x0000000000017941 */ /* 0x000fea0003800200 */
.L_x_255:
        /* <DEDUP_REMOVED lines=23> */
.L_x_258:
[----:B------:R-:W-:Y:S05]  /*3480*/  BSYNC.RECONVERGENT B1 ;  /* 0x0000000000017941 */ /* 0x000fea0003800200 */
.L_x_257:
        /* <DEDUP_REMOVED lines=20> */
.L_x_260:
[----:B------:R-:W-:Y:S05]  /*35d0*/  BSYNC.RECONVERGENT B1 ;  /* 0x0000000000017941 */ /* 0x000fea0003800200 */
.L_x_259:
        /* <DEDUP_REMOVED lines=20> */
.L_x_262:
[----:B------:R-:W-:Y:S05]  /*3720*/  BSYNC.RECONVERGENT B1 ;  /* 0x0000000000017941 */ /* 0x000fea0003800200 */
.L_x_261:
        /* <DEDUP_REMOVED lines=20> */
.L_x_264:
[----:B------:R-:W-:Y:S05]  /*3870*/  BSYNC.RECONVERGENT B1 ;  /* 0x0000000000017941 */ /* 0x000fea0003800200 */
.L_x_263:
        /* <DEDUP_REMOVED lines=10> */
.L_x_266:
[----:B------:R-:W-:Y:S05]  /*3920*/  BSYNC.RECONVERGENT B1 ;  /* 0x0000000000017941 */ /* 0x000fea0003800200 */
.L_x_265:
        /* <DEDUP_REMOVED lines=84> */
.L_x_228:
[----:B------:R-:W-:Y:S05]  /*3e70*/  BSYNC.RECONVERGENT B0 ;  /* 0x0000000000007941 */ /* 0x000fea0003800200 */
.L_x_205:
        /* <DEDUP_REMOVED lines=16> */
.L_x_267:
        /* <DEDUP_REMOVED lines=16> */
.L_x_489:


//--------------------- .text._ZN3cub18CUB_300001_SM_10006detail6reduce18DeviceReduceKernelINS2_10policy_hubIN4cuda3std3__45tupleIJblEEEjN6thrust24THRUST_300001_SM_1000_NS8cuda_cub9__find_if7functorIS9_EEE10Policy1000ENSB_12zip_iteratorINS8_IJNSD_26transform_input_iterator_tIbNSC_6detail35transform_pair_of_input_iterators_tIbNSB_6detail15normal_iteratorINSB_10device_ptrIiEEEESQ_NS7_8equal_toIiEEEENS7_10__not_fn_tINS7_10__identityEEEEENSB_17counting_iteratorIlNSB_11use_defaultESZ_SZ_EEEEEEEjSF_S9_SV_EEvT0_PT3_T1_NS0_13GridEvenShareIS16_EET2_T4_ --------------------------
	.section	.text._ZN3cub18CUB_300001_SM_10006detail6reduce18DeviceReduceKernelINS2_10policy_hubIN4cuda3std3__45tupleIJblEEEjN6thrust24THRUST_300001_SM_1000_NS8cuda_cub9__find_if7functorIS9_EEE10Policy1000ENSB_12zip_iteratorINS8_IJNSD_26transform_input_iterator_tIbNSC_6detail35transform_pair_of_input_iterators_tIbNSB_6detail15normal_iteratorINSB_10device_ptrIiEEEESQ_NS7_8equal_toIiEEEENS7_10__not_fn_tINS7_10__identityEEEEENSB_17counting_iteratorIlNSB_11use_defaultESZ_SZ_EEEEEEEjSF_S9_SV_EEvT0_PT3_T1_NS0_13GridEvenShareIS16_EET2_T4_,"ax",@progbits
	.align	128
        .global         _ZN3cub18CUB_300001_SM_10006detail6reduce18DeviceReduceKernelINS2_10policy_hubIN4cuda3std3__45tupleIJblEEEjN6thrust24THRUST_300001_SM_1000_NS8cuda_cub9__find_if7functorIS9_EEE10Policy1000ENSB_12zip_iteratorINS8_IJNSD_26transform_input_iterator_tIbNSC_6detail35transform_pair_of_input_iterators_tIbNSB_6detail15normal_iteratorINSB_10device_ptrIiEEEESQ_NS7_8equal_toIiEEEENS7_10__not_fn_tINS7_10__identityEEEEENSB_17counting_iteratorIlNSB_11use_defaultESZ_SZ_EEEEEEEjSF_S9_SV_EEvT0_PT3_T1_NS0_13GridEvenShareIS16_EET2_T4_
        .type           _ZN3cub18CUB_300001_SM_10006detail6reduce18DeviceReduceKernelINS2_10policy_hubIN4cuda3std3__45tupleIJblEEEjN6thrust24THRUST_300001_SM_1000_NS8cuda_cub9__find_if7functorIS9_EEE10Policy1000ENSB_12zip_iteratorINS8_IJNSD_26transform_input_iterator_tIbNSC_6detail35transform_pair_of_input_iterators_tIbNSB_6detail15normal_iteratorINSB_10device_ptrIiEEEESQ_NS7_8equal_toIiEEEENS7_10__not_fn_tINS7_10__identityEEEEENSB_17counting_iteratorIlNSB_11use_defaultESZ_SZ_EEEEEEEjSF_S9_SV_EEvT0_PT3_T1_NS0_13GridEvenShareIS16_EET2_T4_,@function
        .size           _ZN3cub18CUB_300001_SM_10006detail6reduce18DeviceReduceKernelINS2_10policy_hubIN4cuda3std3__45tupleIJblEEEjN6thrust24THRUST_300001_SM_1000_NS8cuda_cub9__find_if7functorIS9_EEE10Policy1000ENSB_12zip_iteratorINS8_IJNSD_26transform_input_iterator_tIbNSC_6detail35transform_pair_of_input_iterators_tIbNSB_6detail15normal_iteratorINSB_10device_ptrIiEEEESQ_NS7_8equal_toIiEEEENS7_10__not_fn_tINS7_10__identityEEEEENSB_17counting_iteratorIlNSB_11use_defaultESZ_SZ_EEEEEEEjSF_S9_SV_EEvT0_PT3_T1_NS0_13GridEvenShareIS16_EET2_T4_,(.L_x_490 - _ZN3cub18CUB_300001_SM_10006detail6reduce18DeviceReduceKernelINS2_10policy_hubIN4cuda3std3__45tupleIJblEEEjN6thrust24THRUST_300001_SM_1000_NS8cuda_cub9__find_if7functorIS9_EEE10Policy1000ENSB_12zip_iteratorINS8_IJNSD_26transform_input_iterator_tIbNSC_6detail35transform_pair_of_input_iterators_tIbNSB_6detail15normal_iteratorINSB_10device_ptrIiEEEESQ_NS7_8equal_toIiEEEENS7_10__not_fn_tINS7_10__identityEEEEENSB_17counting_iteratorIlNSB_11use_defaultESZ_SZ_EEEEEEEjSF_S9_SV_EEvT0_PT3_T1_NS0_13GridEvenShareIS16_EET2_T4_)
        .other          _ZN3cub18CUB_300001_SM_10006detail6reduce18DeviceReduceKernelINS2_10policy_hubIN4cuda3std3__45tupleIJblEEEjN6thrust24THRUST_300001_SM_1000_NS8cuda_cub9__find_if7functorIS9_EEE10Policy1000ENSB_12zip_iteratorINS8_IJNSD_26transform_input_iterator_tIbNSC_6detail35transform_pair_of_input_iterators_tIbNSB_6detail15normal_iteratorINSB_10device_ptrIiEEEESQ_NS7_8equal_toIiEEEENS7_10__not_fn_tINS7_10__identityEEEEENSB_17counting_iteratorIlNSB_11use_defaultESZ_SZ_EEEEEEEjSF_S9_SV_EEvT0_PT3_T1_NS0_13GridEvenShareIS16_EET2_T4_,@"STO_CUDA_ENTRY STV_DEFAULT"
_ZN3cub18CUB_300001_SM_10006detail6reduce18DeviceReduceKernelINS2_10policy_hubIN4cuda3std3__45tupleIJblEEEjN6thrust24THRUST_300001_SM_1000_NS8cuda_cub9__find_if7functorIS9_EEE10Policy1000ENSB_12zip_iteratorINS8_IJNSD_26transform_input_iterator_tIbNSC_6detail35transform_pair_of_input_iterators_tIbNSB_6detail15normal_iteratorINSB_10device_ptrIiEEEESQ_NS7_8equal_toIiEEEENS7_10__not_fn_tINS7_10__identityEEEEENSB_17counting_iteratorIlNSB_11use_defaultESZ_SZ_EEEEEEEjSF_S9_SV_EEvT0_PT3_T1_NS0_13GridEvenShareIS16_EET2_T4_:
.text._ZN3cub18CUB_300001_SM_10006detail6reduce18DeviceReduceKernelINS2_10policy_hubIN4cuda3std3__45tupleIJblEEEjN6thrust24THRUST_300001_SM_1000_NS8cuda_cub9__find_if7functorIS9_EEE10Policy1000ENSB_12zip_iteratorINS8_IJNSD_26transform_input_iterator_tIbNSC_6detail35transform_pair_of_input_iterators_tIbNSB_6detail15normal_iteratorINSB_10device_ptrIiEEEESQ_NS7_8equal_toIiEEEENS7_10__not_fn_tINS7_10__identityEEEEENSB_17counting_iteratorIlNSB_11use_defaultESZ_SZ_EEEEEEEjSF_S9_SV_EEvT0_PT3_T1_NS0_13GridEvenShareIS16_EET2_T4_:
[----:B------:R-:W-:Y:S01]  /*0000*/  LDC R1, c[0x0][0x37c] ;  /* 0x0000df00ff017b82 */ /* 0x000fe20000000800 */
[----:B------:R-:W0:Y:S01]  /*0010*/  S2R R0, SR_CTAID.X ;  /* 0x0000000000007919 */ /* 0x000e220000002500 */
[----:B------:R-:W1:Y:S01]  /*0020*/  LDCU UR5, c[0x0][0x3c8] ;  /* 0x00007900ff0577ac */ /* 0x000e620008000800 */
[----:B------:R-:W-:Y:S01]  /*0030*/  BSSY.RECONVERGENT B0, `(.L_x_268) ;  /* 0x00005db000007945 */ /* 0x000fe20003800200 */
[----:B------:R-:W2:Y:S01]  /*0040*/  LDCU.64 UR12, c[0x0][0x358] ;  /* 0x00006b00ff0c77ac */ /* 0x000ea20008000a00 */
[----:B0-----:R-:W-:-:S05]  /*0050*/  IMAD.SHL.U32 R9, R0, 0x400, RZ ;  /* 0x0000040000097824 */ /* 0x001fca00078e00ff */
[----:B-1----:R-:W-:-:S04]  /*0060*/  IADD3 R2, PT, PT, -R9, UR5, RZ ;  /* 0x0000000509027c10 */ /* 0x002fc8000fffe1ff */
[----:B------:R-:W-:-:S13]  /*0070*/  ISETP.GT.U32.AND P0, PT, R2, 0x3ff, PT ;  /* 0x000003ff0200780c */ /* 0x000fda0003f04070 */
[----:B--2---:R-:W-:Y:S05]  /*0080*/  @P0 BRA `(.L_x_269) ;  /* 0x0000003000b40947 */ /* 0x004fea0003800000 */
[----:B------:R-:W0:Y:S01]  /*0090*/  S2R R4, SR_TID.X ;  /* 0x0000000000047919 */ /* 0x000e220000002100 */
[----:B------:R-:W1:Y:S08]  /*00a0*/  LDC.64 R6, c[0x0][0x380] ;  /* 0x0000e000ff067b82 */ /* 0x000e700000000a00 */
[----:B------:R-:W2:Y:S01]  /*00b0*/  LDC.64 R10, c[0x0][0x388] ;  /* 0x0000e200ff0a7b82 */ /* 0x000ea20000000a00 */
[----:B------:R-:W-:Y:S01]  /*00c0*/  IMAD.MOV.U32 R24, RZ, RZ, RZ ;  /* 0x000000ffff187224 */ /* 0x000fe200078e00ff */
[----:B------:R-:W3:Y:S01]  /*00d0*/  LDCU.64 UR6, c[0x0][0x3a0] ;  /* 0x00007400ff0677ac */ /* 0x000ee20008000a00 */
[----:B0-----:R-:W-:-:S13]  /*00e0*/  ISETP.GE.U32.AND P1, PT, R4, R2, PT ;  /* 0x000000020400720c */ /* 0x001fda0003f26070 */
        /* <DEDUP_REMOVED lines=10> */
[----:B------:R-:W-:-:S02]  /*0190*/  ISETP.GE.U32.AND P2, PT, R22, R2, PT ;  /* 0x000000021600720c */ /* 0x000fc40003f46070 */
[----:B0-----:R-:W-:Y:S01]  /*01a0*/  @!P1 IADD3 R24, P3, PT, R3, R12, RZ ;  /* 0x0000000c03189210 */ /* 0x001fe20007f7e0ff */
[----:B------:R-:W-:-:S04]  /*01b0*/  IMAD.MOV.U32 R3, RZ, RZ, RZ ;  /* 0x000000ffff037224 */ /* 0x000fc800078e00ff */
[----:B------:R-:W-:Y:S01]  /*01c0*/  @!P1 IMAD.X R3, RZ, RZ, R13, P3 ;  /* 0x000000ffff039224 */ /* 0x000fe200018e060d */
[----:B--2---:R-:W-:-:S04]  /*01d0*/  @!P1 ISETP.NE.AND P0, PT, R6, R11, PT ;  /* 0x0000000b0600920c */ /* 0x004fc80003f05270 */
[----:B------:R-:W-:-:S04]  /*01e0*/  @!P1 SEL R5, RZ, 0x1, !P0 ;  /* 0x00000001ff059807 */ /* 0x000fc80004000000 */
[----:B------:R-:W-:Y:S01]  /*01f0*/  @!P1 PRMT R26, R5, 0x7610, R26 ;  /* 0x00007610051a9816 */ /* 0x000fe2000000001a */
[----:B---3--:R-:W-:Y:S06]  /*0200*/  @P2 BRA `(.L_x_271) ;  /* 0x0000001400042947 */ /* 0x008fec0003800000 */
[----:B------:R-:W-:Y:S01]  /*0210*/  LOP3.LUT R8, RZ, R22, RZ, 0x33, !PT ;  /* 0x00000016ff087212 */ /* 0x000fe200078e33ff */
[----:B------:R-:W-:Y:S04]  /*0220*/  BSSY.RECONVERGENT B2, `(.L_x_272) ;  /* 0x00000a6000027945 */ /* 0x000fe80003800200 */
[----:B------:R-:W-:-:S04]  /*0230*/  VIADD R8, R8, UR5 ;  /* 0x0000000508087c36 */ /* 0x000fc80008000000 */
[----:B------:R-:W-:-:S05]  /*0240*/  IMAD.IADD R20, R8, 0x1, -R9 ;  /* 0x0000000108147824 */ /* 0x000fca00078e0a09 */
[C---:B------:R-:W-:Y:S02]  /*0250*/  ISETP.GE.U32.AND P0, PT, R20.reuse, 0x700, PT ;  /* 0x000007001400780c */ /* 0x040fe40003f06070 */
[----:B------:R-:W-:-:S04]  /*0260*/  LEA.HI R20, R20, 0x1, RZ, 0x18 ;  /* 0x0000000114147811 */ /* 0x000fc800078fc0ff */
[----:B------:R-:W-:-:S07]  /*0270*/  LOP3.LUT R23, R20, 0x7, RZ, 0xc0, !PT ;  /* 0x0000000714177812 */ /* 0x000fce00078ec0ff */
[----:B------:R-:W-:Y:S05]  /*0280*/  @!P0 BRA `(.L_x_273) ;  /* 0x00000008007c8947 */ /* 0x000fea0003800000 */
[----:B------:R-:W0:Y:S01]  /*0290*/  LDC.64 R6, c[0x0][0x380] ;  /* 0x0000e000ff067b82 */ /* 0x000e220000000a00 */
[----:B------:R-:W-:Y:S01]  /*02a0*/  LOP3.LUT R12, R20, 0x1fffff8, RZ, 0xc0, !PT ;  /* 0x01fffff8140c7812 */ /* 0x000fe200078ec0ff */
[----:B------:R-:W-:Y:S01]  /*02b0*/  BSSY.RECONVERGENT B3, `(.L_x_274) ;  /* 0x000009b000037945 */ /* 0x000fe20003800200 */
[----:B------:R-:W-:Y:S02]  /*02c0*/  VIADD R5, R22, 0x400 ;  /* 0x0000040016057836 */ /* 0x000fe40000000000 */
[----:B------:R-:W-:Y:S02]  /*02d0*/  IMAD.IADD R21, R9, 0x1, R22 ;  /* 0x0000000109157824 */ /* 0x000fe400078e0216 */
[----:B------:R-:W-:Y:S01]  /*02e0*/  IMAD.MOV R22, RZ, RZ, -R12 ;  /* 0x000000ffff167224 */ /* 0x000fe200078e0a0c */
[----:B------:R-:W1:Y:S06]  /*02f0*/  LDC.64 R10, c[0x0][0x388] ;  /* 0x0000e200ff0a7b82 */ /* 0x000e6c0000000a00 */
.L_x_275:
[----:B0-----:R-:W-:-:S04]  /*0300*/  IMAD.WIDE.U32 R12, R21, 0x4, R6 ;  /* 0x00000004150c7825 */ /* 0x001fc800078e0006 */
[C---:B-1----:R-:W-:Y:S02]  /*0310*/  IMAD.WIDE.U32 R14, R21.reuse, 0x4, R10 ;  /* 0x00000004150e7825 */ /* 0x042fe400078e000a */
[----:B------:R0:W2:Y:S04]  /*0320*/  LDG.E R12, desc[UR12][R12.64] ;  /* 0x0000000c0c0c7981 */ /* 0x0000a8000c1e1900 */
[----:B------:R-:W2:Y:S01]  /*0330*/  LDG.E R15, desc[UR12][R14.64] ;  /* 0x0000000c0e0f7981 */ /* 0x000ea2000c1e1900 */
[----:B------:R-:W-:-:S04]  /*0340*/  VIADD R25, R21, 0x100 ;  /* 0x0000010015197836 */ /* 0x000fc80000000000 */
[----:B------:R-:W-:-:S04]  /*0350*/  IMAD.WIDE.U32 R16, R25, 0x4, R6 ;  /* 0x0000000419107825 */ /* 0x000fc800078e0006 */
[----:B------:R-:W-:Y:S02]  /*0360*/  IMAD.WIDE.U32 R18, R25, 0x4, R10 ;  /* 0x0000000419127825 */ /* 0x000fe400078e000a */
[----:B------:R-:W3:Y:S04]  /*0370*/  LDG.E R16, desc[UR12][R16.64] ;  /* 0x0000000c10107981 */ /* 0x000ee8000c1e1900 */
[----:B------:R1:W3:Y:S01]  /*0380*/  LDG.E R19, desc[UR12][R18.64] ;  /* 0x0000000c12137981 */ /* 0x0002e2000c1e1900 */
[----:B------:R-:W-:Y:S01]  /*0390*/  PRMT R29, R26, 0x7610, R29 ;  /* 0x000076101a1d7816 */ /* 0x000fe2000000001d */
[C---:B------:R-:W-:Y:S01]  /*03a0*/  VIADD R27, R21.reuse, 0x200 ;  /* 0x00000200151b7836 */ /* 0x040fe20000000000 */
[----:B0-----:R-:W-:Y:S02]  /*03b0*/  IADD3 R13, P1, PT, R21, UR6, RZ ;  /* 0x00000006150d7c10 */ /* 0x001fe4000ff3e0ff */
[----:B------:R-:W-:-:S02]  /*03c0*/  LOP3.LUT P3, RZ, R29, 0xff, RZ, 0xc0, !PT ;  /* 0x000000ff1dff7812 */ /* 0x000fc4000786c0ff */
[----:B------:R-:W-:Y:S01]  /*03d0*/  ISETP.LT.U32.AND P0, PT, R13, R24, PT ;  /* 0x000000180d00720c */ /* 0x000fe20003f01070 */
[----:B------:R-:W-:-:S05]  /*03e0*/  IMAD.X R28, RZ, RZ, UR7, P1 ;  /* 0x00000007ff1c7e24 */ /* 0x000fca00088e06ff */
[----:B------:R-:W-:-:S04]  /*03f0*/  ISETP.LT.AND.EX P0, PT, R28, R3, PT, P0 ;  /* 0x000000031c00720c */ /* 0x000fc80003f01300 */
[----:B------:R-:W-:Y:S02]  /*0400*/  SEL R26, R13, R24, P0 ;  /* 0x000000180d1a7207 */ /* 0x000fe40000000000 */
[CC--:B--2---:R-:W-:Y:S02]  /*0410*/  ISETP.NE.AND P2, PT, R12.reuse, R15.reuse, P3 ;  /* 0x0000000f0c00720c */ /* 0x0c4fe40001f45270 */
[----:B------:R-:W-:Y:S01]  /*0420*/  ISETP.NE.AND P1, PT, R12, R15, PT ;  /* 0x0000000f0c00720c */ /* 0x000fe20003f25270 */
[----:B------:R-:W-:-:S03]  /*0430*/  IMAD.WIDE.U32 R14, R27, 0x4, R10 ;  /* 0x000000041b0e7825 */ /* 0x000fc600078e000a */
[----:B------:R-:W-:-:S07]  /*0440*/  @!P3 SEL R29, RZ, 0x1, !P1 ;  /* 0x00000001ff1db807 */ /* 0x000fce0004800000 */
[----:B------:R-:W-:Y:S01]  /*0450*/  @!P2 SEL R26, R13, R24, !P3 ;  /* 0x000000180d1aa207 */ /* 0x000fe20005800000 */
[----:B------:R-:W-:Y:S01]  /*0460*/  IMAD.WIDE.U32 R12, R27, 0x4, R6 ;  /* 0x000000041b0c7825 */ /* 0x000fe200078e0006 */
[----:B------:R-:W2:Y:S04]  /*0470*/  LDG.E R24, desc[UR12][R14.64] ;  /* 0x0000000c0e187981 */ /* 0x000ea8000c1e1900 */
[----:B------:R0:W2:Y:S01]  /*0480*/  LDG.E R17, desc[UR12][R12.64] ;  /* 0x0000000c0c117981 */ /* 0x0000a2000c1e1900 */
[----:B-1----:R-:W-:Y:S02]  /*0490*/  SEL R18, R29, 0x1, !P2 ;  /* 0x000000011d127807 */ /* 0x002fe40005000000 */
[----:B------:R-:W-:Y:S02]  /*04a0*/  SEL R29, R28, R3, P0 ;  /* 0x000000031c1d7207 */ /* 0x000fe40000000000 */
[----:B------:R-:W-:-:S02]  /*04b0*/  LOP3.LUT P1, RZ, R18, 0xff, RZ, 0xc0, !PT ;  /* 0x000000ff12ff7812 */ /* 0x000fc4000782c0ff */
[----:B------:R-:W-:Y:S02]  /*04c0*/  @!P2 SEL R29, R28, R3, !P3 ;  /* 0x000000031c1da207 */ /* 0x000fe40005800000 */
[----:B0-----:R-:W-:Y:S02]  /*04d0*/  IADD3 R13, P0, PT, R25, UR6, RZ ;  /* 0x00000006190d7c10 */ /* 0x001fe4000ff1e0ff */
[----:B---3--:R-:W-:-:S03]  /*04e0*/  ISETP.NE.AND P3, PT, R16, R19, P1 ;  /* 0x000000131000720c */ /* 0x008fc60000f65270 */
[----:B------:R-:W-:Y:S01]  /*04f0*/  IMAD.X R28, RZ, RZ, UR7, P0 ;  /* 0x00000007ff1c7e24 */ /* 0x000fe200080e06ff */
[----:B------:R-:W-:Y:S01]  /*0500*/  ISETP.LT.U32.AND P0, PT, R13, R26, PT ;  /* 0x0000001a0d00720c */ /* 0x000fe20003f01070 */
[----:B------:R-:W-:-:S03]  /*0510*/  VIADD R3, R21, 0x300 ;  /* 0x0000030015037836 */ /* 0x000fc60000000000 */
[----:B------:R-:W-:Y:S01]  /*0520*/  ISETP.LT.AND.EX P0, PT, R28, R29, PT, P0 ;  /* 0x0000001d1c00720c */ /* 0x000fe20003f01300 */
[----:B------:R-:W-:-:S03]  /*0530*/  IMAD.WIDE.U32 R14, R3, 0x4, R10 ;  /* 0x00000004030e7825 */ /* 0x000fc600078e000a */
[CC--:B------:R-:W-:Y:S02]  /*0540*/  SEL R25, R13.reuse, R26.reuse, P0 ;  /* 0x0000001a0d197207 */ /* 0x0c0fe40000000000 */
[----:B------:R-:W-:Y:S01]  /*0550*/  @!P3 SEL R25, R13, R26, !P1 ;  /* 0x0000001a0d19b207 */ /* 0x000fe20004800000 */
[----:B------:R-:W-:Y:S01]  /*0560*/  IMAD.WIDE.U32 R12, R3, 0x4, R6 ;  /* 0x00000004030c7825 */ /* 0x000fe200078e0006 */
[----:B------:R-:W-:Y:S02]  /*0570*/  ISETP.NE.AND P2, PT, R16, R19, PT ;  /* 0x000000131000720c */ /* 0x000fe40003f45270 */
[----:B------:R-:W3:Y:S04]  /*0580*/  LDG.E R19, desc[UR12][R14.64] ;  /* 0x0000000c0e137981 */ /* 0x000ee8000c1e1900 */
[----:B------:R0:W3:Y:S01]  /*0590*/  LDG.E R16, desc[UR12][R12.64] ;  /* 0x0000000c0c107981 */ /* 0x0000e2000c1e1900 */
[----:B------:R-:W-:-:S04]  /*05a0*/  @!P1 SEL R18, RZ, 0x1, !P2 ;  /* 0x00000001ff129807 */ /* 0x000fc80005000000 */
[----:B------:R-:W-:-:S04]  /*05b0*/  SEL R18, R18, 0x1, !P3 ;  /* 0x0000000112127807 */ /* 0x000fc80005800000 */
[----:B------:R-:W-:Y:S02]  /*05c0*/  LOP3.LUT P2, RZ, R18, 0xff, RZ, 0xc0, !PT ;  /* 0x000000ff12ff7812 */ /* 0x000fe4000784c0ff */
[CC--:B0-----:R-:W-:Y:S02]  /*05d0*/  SEL R12, R28.reuse, R29.reuse, P0 ;  /* 0x0000001d1c0c7207 */ /* 0x0c1fe40000000000 */
[----:B------:R-:W-:Y:S02]  /*05e0*/  IADD3 R27, P0, PT, R27, UR6, RZ ;  /* 0x000000061b1b7c10 */ /* 0x000fe4000ff1e0ff */
[----:B------:R-:W-:-:S03]  /*05f0*/  @!P3 SEL R12, R28, R29, !P1 ;  /* 0x0000001d1c0cb207 */ /* 0x000fc60004800000 */
[----:B------:R-:W-:Y:S01]  /*0600*/  IMAD.X R29, RZ, RZ, UR7, P0 ;  /* 0x00000007ff1d7e24 */ /* 0x000fe200080e06ff */
[----:B------:R-:W-:-:S04]  /*0610*/  ISETP.LT.U32.AND P0, PT, R27, R25, PT ;  /* 0x000000191b00720c */ /* 0x000fc80003f01070 */
[----:B------:R-:W-:-:S04]  /*0620*/  ISETP.LT.AND.EX P0, PT, R29, R12, PT, P0 ;  /* 0x0000000c1d00720c */ /* 0x000fc80003f01300 */
[----:B------:R-:W-:Y:S02]  /*0630*/  SEL R26, R27, R25, P0 ;  /* 0x000000191b1a7207 */ /* 0x000fe40000000000 */
[CC--:B--2---:R-:W-:Y:S02]  /*0640*/  ISETP.NE.AND P3, PT, R17.reuse, R24.reuse, P2 ;  /* 0x000000181100720c */ /* 0x0c4fe40001765270 */
[----:B------:R-:W-:Y:S02]  /*0650*/  ISETP.NE.AND P1, PT, R17, R24, PT ;  /* 0x000000181100720c */ /* 0x000fe40003f25270 */
[----:B------:R-:W-:Y:S02]  /*0660*/  SEL R24, R29, R12, P0 ;  /* 0x0000000c1d187207 */ /* 0x000fe40000000000 */
[----:B------:R-:W-:-:S07]  /*0670*/  @!P2 SEL R18, RZ, 0x1, !P1 ;  /* 0x00000001ff12a807 */ /* 0x000fce0004800000 */
[----:B------:R-:W-:Y:S01]  /*0680*/  @!P3 SEL R26, R27, R25, !P2 ;  /* 0x000000191b1ab207 */ /* 0x000fe20005000000 */
[----:B------:R-:W-:Y:S01]  /*0690*/  VIADD R25, R21, 0x400 ;  /* 0x0000040015197836 */ /* 0x000fe20000000000 */
[----:B------:R-:W-:-:S03]  /*06a0*/  @!P3 SEL R24, R29, R12, !P2 ;  /* 0x0000000c1d18b207 */ /* 0x000fc60005000000 */
[----:B------:R-:W-:-:S04]  /*06b0*/  IMAD.WIDE.U32 R14, R25, 0x4, R10 ;  /* 0x00000004190e7825 */ /* 0x000fc800078e000a */
[----:B------:R-:W-:Y:S01]  /*06c0*/  IMAD.WIDE.U32 R12, R25, 0x4, R6 ;  /* 0x00000004190c7825 */ /* 0x000fe200078e0006 */
[----:B------:R-:W-:Y:S01]  /*06d0*/  IADD3 R17, P0, PT, R3, UR6, RZ ;  /* 0x0000000603117c10 */ /* 0x000fe2000ff1e0ff */
[----:B------:R-:W2:Y:S01]  /*06e0*/  LDG.E R14, desc[UR12][R14.64] ;  /* 0x0000000c0e0e7981 */ /* 0x000ea2000c1e1900 */
[----:B------:R-:W-:-:S03]  /*06f0*/  SEL R18, R18, 0x1, !P3 ;  /* 0x0000000112127807 */ /* 0x000fc60005800000 */
[----:B------:R0:W2:Y:S01]  /*0700*/  LDG.E R3, desc[UR12][R12.64] ;  /* 0x0000000c0c037981 */ /* 0x0000a2000c1e1900 */
[----:B------:R-:W-:Y:S01]  /*0710*/  LOP3.LUT P1, RZ, R18, 0xff, RZ, 0xc0, !PT ;  /* 0x000000ff12ff7812 */ /* 0x000fe2000782c0ff */
[----:B------:R-:W-:-:S03]  /*0720*/  IMAD.X R27, RZ, RZ, UR7, P0 ;  /* 0x00000007ff1b7e24 */ /* 0x000fc600080e06ff */
[CC--:B---3--:R-:W-:Y:S02]  /*0730*/  ISETP.NE.AND P3, PT, R16.reuse, R19.reuse, P1 ;  /* 0x000000131000720c */ /* 0x0c8fe40000f65270 */
[----:B------:R-:W-:Y:S02]  /*0740*/  ISETP.LT.U32.AND P0, PT, R17, R26, PT ;  /* 0x0000001a1100720c */ /* 0x000fe40003f01070 */
[----:B------:R-:W-:Y:S02]  /*0750*/  ISETP.NE.AND P2, PT, R16, R19, PT ;  /* 0x000000131000720c */ /* 0x000fe40003f45270 */
[----:B------:R-:W-:Y:S01]  /*0760*/  ISETP.LT.AND.EX P0, PT, R27, R24, PT, P0 ;  /* 0x000000181b00720c */ /* 0x000fe20003f01300 */
[----:B------:R-:W-:-:S03]  /*0770*/  VIADD R19, R21, 0x500 ;  /* 0x0000050015137836 */ /* 0x000fc60000000000 */
[-C--:B------:R-:W-:Y:S01]  /*0780*/  SEL R28, R17, R26.reuse, P0 ;  /* 0x0000001a111c7207 */ /* 0x080fe20000000000 */
[----:B0-----:R-:W-:Y:S02]  /*0790*/  IMAD.WIDE.U32 R12, R19, 0x4, R10 ;  /* 0x00000004130c7825 */ /* 0x001fe400078e000a */
[----:B------:R-:W-:Y:S02]  /*07a0*/  @!P3 SEL R28, R17, R26, !P1 ;  /* 0x0000001a111cb207 */ /* 0x000fe40004800000 */
[----:B------:R-:W-:Y:S01]  /*07b0*/  IMAD.WIDE.U32 R16, R19, 0x4, R6 ;  /* 0x0000000413107825 */ /* 0x000fe200078e0006 */
[----:B------:R-:W3:Y:S05]  /*07c0*/  LDG.E R29, desc[UR12][R12.64] ;  /* 0x0000000c0c1d7981 */ /* 0x000eea000c1e1900 */
[----:B------:R0:W3:Y:S01]  /*07d0*/  LDG.E R16, desc[UR12][R16.64] ;  /* 0x0000000c10107981 */ /* 0x0000e2000c1e1900 */
[----:B------:R-:W-:-:S04]  /*07e0*/  @!P1 SEL R18, RZ, 0x1, !P2 ;  /* 0x00000001ff129807 */ /* 0x000fc80005000000 */
[----:B------:R-:W-:Y:S02]  /*07f0*/  SEL R26, R18, 0x1, !P3 ;  /* 0x00000001121a7807 */ /* 0x000fe40005800000 */
[-C--:B------:R-:W-:Y:S02]  /*0800*/  SEL R15, R27, R24.reuse, P0 ;  /* 0x000000181b0f7207 */ /* 0x080fe40000000000 */
[----:B------:R-:W-:Y:S02]  /*0810*/  LOP3.LUT P2, RZ, R26, 0xff, RZ, 0xc0, !PT ;  /* 0x000000ff1aff7812 */ /* 0x000fe4000784c0ff */
[----:B------:R-:W-:Y:S02]  /*0820*/  IADD3 R25, P0, PT, R25, UR6, RZ ;  /* 0x0000000619197c10 */ /* 0x000fe4000ff1e0ff */
[----:B------:R-:W-:-:S03]  /*0830*/  @!P3 SEL R15, R27, R24, !P1 ;  /* 0x000000181b0fb207 */ /* 0x000fc60004800000 */
[----:B------:R-:W-:Y:S01]  /*0840*/  IMAD.X R27, RZ, RZ, UR7, P0 ;  /* 0x00000007ff1b7e24 */ /* 0x000fe200080e06ff */
[----:B------:R-:W-:-:S04]  /*0850*/  ISETP.LT.U32.AND P0, PT, R25, R28, PT ;  /* 0x0000001c1900720c */ /* 0x000fc80003f01070 */
[----:B------:R-:W-:-:S04]  /*0860*/  ISETP.LT.AND.EX P0, PT, R27, R15, PT, P0 ;  /* 0x0000000f1b00720c */ /* 0x000fc80003f01300 */
[----:B------:R-:W-:Y:S02]  /*0870*/  SEL R18, R27, R15, P0 ;  /* 0x0000000f1b127207 */ /* 0x000fe40000000000 */
[----:B0-----:R-:W-:Y:S02]  /*0880*/  SEL R17, R25, R28, P0 ;  /* 0x0000001c19117207 */ /* 0x001fe40000000000 */
[CC--:B--2---:R-:W-:Y:S02]  /*0890*/  ISETP.NE.AND P3, PT, R3.reuse, R14.reuse, P2 ;  /* 0x0000000e0300720c */ /* 0x0c4fe40001765270 */
[----:B------:R-:W-:Y:S01]  /*08a0*/  ISETP.NE.AND P1, PT, R3, R14, PT ;  /* 0x0000000e0300720c */ /* 0x000fe20003f25270 */
[----:B------:R-:W-:-:S03]  /*08b0*/  VIADD R3, R21, 0x600 ;  /* 0x0000060015037836 */ /* 0x000fc60000000000 */
[----:B------:R-:W-:Y:S01]  /*08c0*/  @!P2 SEL R26, RZ, 0x1, !P1 ;  /* 0x00000001ff1aa807 */ /* 0x000fe20004800000 */
[----:B------:R-:W-:-:S06]  /*08d0*/  IMAD.WIDE.U32 R12, R3, 0x4, R6 ;  /* 0x00000004030c7825 */ /* 0x000fcc00078e0006 */
[----:B------:R-:W-:Y:S01]  /*08e0*/  @!P3 SEL R18, R27, R15, !P2 ;  /* 0x0000000f1b12b207 */ /* 0x000fe20005000000 */
[----:B------:R-:W-:Y:S01]  /*08f0*/  IMAD.WIDE.U32 R14, R3, 0x4, R10 ;  /* 0x00000004030e7825 */ /* 0x000fe200078e000a */
[----:B------:R-:W-:Y:S02]  /*0900*/  SEL R24, R26, 0x1, !P3 ;  /* 0x000000011a187807 */ /* 0x000fe40005800000 */
[----:B------:R-:W-:Y:S02]  /*0910*/  IADD3 R26, P1, PT, R19, UR6, RZ ;  /* 0x00000006131a7c10 */ /* 0x000fe4000ff3e0ff */
[----:B------:R0:W2:Y:S01]  /*0920*/  LDG.E R19, desc[UR12][R12.64] ;  /* 0x0000000c0c137981 */ /* 0x0000a2000c1e1900 */
[----:B------:R-:W-:-:S03]  /*0930*/  @!P3 SEL R17, R25, R28, !P2 ;  /* 0x0000001c1911b207 */ /* 0x000fc60005000000 */
[----:B------:R1:W2:Y:S01]  /*0940*/  LDG.E R14, desc[UR12][R14.64] ;  /* 0x0000000c0e0e7981 */ /* 0x0002a2000c1e1900 */
[----:B------:R-:W-:Y:S01]  /*0950*/  LOP3.LUT P2, RZ, R24, 0xff, RZ, 0xc0, !PT ;  /* 0x000000ff18ff7812 */ /* 0x000fe2000784c0ff */
[----:B------:R-:W-:-:S03]  /*0960*/  IMAD.X R25, RZ, RZ, UR7, P1 ;  /* 0x00000007ff197e24 */ /* 0x000fc600088e06ff */
[----:B---3--:R-:W-:Y:S02]  /*0970*/  ISETP.NE.AND P3, PT, R16, R29, P2 ;  /* 0x0000001d1000720c */ /* 0x008fe40001765270 */
[----:B------:R-:W-:Y:S02]  /*0980*/  ISETP.LT.U32.AND P0, PT, R26, R17, PT ;  /* 0x000000111a00720c */ /* 0x000fe40003f01070 */
[----:B------:R-:W-:Y:S02]  /*0990*/  ISETP.NE.AND P1, PT, R16, R29, PT ;  /* 0x0000001d1000720c */ /* 0x000fe40003f25270 */
[----:B------:R-:W-:Y:S01]  /*09a0*/  ISETP.LT.AND.EX P0, PT, R25, R18, PT, P0 ;  /* 0x000000121900720c */ /* 0x000fe20003f01300 */
[----:B------:R-:W-:-:S03]  /*09b0*/  VIADD R29, R21, 0x700 ;  /* 0x00000700151d7836 */ /* 0x000fc60000000000 */
[CC--:B------:R-:W-:Y:S01]  /*09c0*/  SEL R27, R26.reuse, R17.reuse, P0 ;  /* 0x000000111a1b7207 */ /* 0x0c0fe20000000000 */
[C---:B0-----:R-:W-:Y:S02]  /*09d0*/  IMAD.WIDE.U32 R12, R29.reuse, 0x4, R10 ;  /* 0x000000041d0c7825 */ /* 0x041fe400078e000a */
[----:B------:R-:W-:Y:S02]  /*09e0*/  @!P3 SEL R27, R26, R17, !P2 ;  /* 0x000000111a1bb207 */ /* 0x000fe40005000000 */
[----:B------:R-:W-:Y:S02]  /*09f0*/  IMAD.WIDE.U32 R16, R29, 0x4, R6 ;  /* 0x000000041d107825 */ /* 0x000fe400078e0006 */
[----:B------:R-:W3:Y:S04]  /*0a00*/  LDG.E R13, desc[UR12][R12.64] ;  /* 0x0000000c0c0d7981 */ /* 0x000ee8000c1e1900 */
[----:B------:R0:W3:Y:S01]  /*0a10*/  LDG.E R16, desc[UR12][R16.64] ;  /* 0x0000000c10107981 */ /* 0x0000e2000c1e1900 */
[----:B------:R-:W-:-:S04]  /*0a20*/  @!P2 SEL R24, RZ, 0x1, !P1 ;  /* 0x00000001ff18a807 */ /* 0x000fc80004800000 */
[----:B------:R-:W-:Y:S02]  /*0a30*/  SEL R24, R24, 0x1, !P3 ;  /* 0x0000000118187807 */ /* 0x000fe40005800000 */
[-C--:B-1----:R-:W-:Y:S02]  /*0a40*/  SEL R15, R25, R18.reuse, P0 ;  /* 0x00000012190f7207 */ /* 0x082fe40000000000 */
[----:B------:R-:W-:Y:S02]  /*0a50*/  LOP3.LUT P1, RZ, R24, 0xff, RZ, 0xc0, !PT ;  /* 0x000000ff18ff7812 */ /* 0x000fe4000782c0ff */
[----:B------:R-:W-:Y:S02]  /*0a60*/  IADD3 R26, P0, PT, R3, UR6, RZ ;  /* 0x00000006031a7c10 */ /* 0x000fe4000ff1e0ff */
[----:B------:R-:W-:Y:S01]  /*0a70*/  @!P3 SEL R15, R25, R18, !P2 ;  /* 0x00000012190fb207 */ /* 0x000fe20005000000 */
[----:B------:R-:W-:Y:S02]  /*0a80*/  VIADD R22, R22, 0x8 ;  /* 0x0000000816167836 */ /* 0x000fe40000000000 */
[----:B------:R-:W-:-:S02]  /*0a90*/  VIADD R5, R5, 0x800 ;  /* 0x0000080005057836 */ /* 0x000fc40000000000 */
[----:B------:R-:W-:Y:S01]  /*0aa0*/  VIADD R21, R21, 0x800 ;  /* 0x0000080015157836 */ /* 0x000fe20000000000 */
[CC--:B--2---:R-:W-:Y:S02]  /*0ab0*/  ISETP.NE.AND P2, PT, R19.reuse, R14.reuse, PT ;  /* 0x0000000e1300720c */ /* 0x0c4fe40003f45270 */
[----:B------:R-:W-:Y:S01]  /*0ac0*/  ISETP.NE.AND P3, PT, R19, R14, P1 ;  /* 0x0000000e1300720c */ /* 0x000fe20000f65270 */
[----:B------:R-:W-:Y:S01]  /*0ad0*/  IMAD.X R14, RZ, RZ, UR7, P0 ;  /* 0x00000007ff0e7e24 */ /* 0x000fe200080e06ff */
[----:B------:R-:W-:-:S04]  /*0ae0*/  ISETP.LT.U32.AND P0, PT, R26, R27, PT ;  /* 0x0000001b1a00720c */ /* 0x000fc80003f01070 */
[----:B------:R-:W-:Y:S02]  /*0af0*/  ISETP.LT.AND.EX P0, PT, R14, R15, PT, P0 ;  /* 0x0000000f0e00720c */ /* 0x000fe40003f01300 */
[----:B------:R-:W-:Y:S02]  /*0b00*/  @!P1 SEL R24, RZ, 0x1, !P2 ;  /* 0x00000001ff189807 */ /* 0x000fe40005000000 */
[----:B------:R-:W-:Y:S02]  /*0b10*/  SEL R18, R26, R27, P0 ;  /* 0x0000001b1a127207 */ /* 0x000fe40000000000 */
[----:B0-----:R-:W-:Y:S02]  /*0b20*/  SEL R17, R14, R15, P0 ;  /* 0x0000000f0e117207 */ /* 0x001fe40000000000 */
[----:B------:R-:W-:Y:S02]  /*0b30*/  IADD3 R29, P0, PT, R29, UR6, RZ ;  /* 0x000000061d1d7c10 */ /* 0x000fe4000ff1e0ff */
[----:B------:R-:W-:-:S02]  /*0b40*/  @!P3 SEL R18, R26, R27, !P1 ;  /* 0x0000001b1a12b207 */ /* 0x000fc40004800000 */
[----:B------:R-:W-:Y:S01]  /*0b50*/  @!P3 SEL R17, R14, R15, !P1 ;  /* 0x0000000f0e11b207 */ /* 0x000fe20004800000 */
[----:B------:R-:W-:Y:S01]  /*0b60*/  IMAD.X R14, RZ, RZ, UR7, P0 ;  /* 0x00000007ff0e7e24 */ /* 0x000fe200080e06ff */
[----:B------:R-:W-:Y:S02]  /*0b70*/  SEL R12, R24, 0x1, !P3 ;  /* 0x00000001180c7807 */ /* 0x000fe40005800000 */
[----:B------:R-:W-:Y:S02]  /*0b80*/  ISETP.LT.U32.AND P0, PT, R29, R18, PT ;  /* 0x000000121d00720c */ /* 0x000fe40003f01070 */
[----:B------:R-:W-:Y:S02]  /*0b90*/  LOP3.LUT P2, RZ, R12, 0xff, RZ, 0xc0, !PT ;  /* 0x000000ff0cff7812 */ /* 0x000fe4000784c0ff */
[----:B------:R-:W-:-:S04]  /*0ba0*/  ISETP.LT.AND.EX P0, PT, R14, R17, PT, P0 ;  /* 0x000000110e00720c */ /* 0x000fc80003f01300 */
[----:B------:R-:W-:Y:S02]  /*0bb0*/  SEL R24, R29, R18, P0 ;  /* 0x000000121d187207 */ /* 0x000fe40000000000 */
[----:B------:R-:W-:Y:S02]  /*0bc0*/  SEL R3, R14, R17, P0 ;  /* 0x000000110e037207 */ /* 0x000fe40000000000 */
[----:B------:R-:W-:Y:S02]  /*0bd0*/  ISETP.NE.AND P0, PT, R22, RZ, PT ;  /* 0x000000ff1600720c */ /* 0x000fe40003f05270 */
[CC--:B---3--:R-:W-:Y:S02]  /*0be0*/  ISETP.NE.AND P3, PT, R16.reuse, R13.reuse, P2 ;  /* 0x0000000d1000720c */ /* 0x0c8fe40001765270 */
[----:B------:R-:W-:-:S04]  /*0bf0*/  ISETP.NE.AND P1, PT, R16, R13, PT ;  /* 0x0000000d1000720c */ /* 0x000fc80003f25270 */
[----:B------:R-:W-:-:S04]  /*0c00*/  @!P2 SEL R12, RZ, 0x1, !P1 ;  /* 0x00000001ff0ca807 */ /* 0x000fc80004800000 */
[----:B------:R-:W-:-:S03]  /*0c10*/  SEL R12, R12, 0x1, !P3 ;  /* 0x000000010c0c7807 */ /* 0x000fc60005800000 */
[----:B------:R-:W-:Y:S02]  /*0c20*/  @!P3 SEL R24, R29, R18, !P2 ;  /* 0x000000121d18b207 */ /* 0x000fe40005000000 */
[----:B------:R-:W-:Y:S02]  /*0c30*/  @!P3 SEL R3, R14, R17, !P2 ;  /* 0x000000110e03b207 */ /* 0x000fe40005000000 */
[----:B------:R-:W-:Y:S01]  /*0c40*/  PRMT R26, R12, 0x7610, R26 ;  /* 0x000076100c1a7816 */ /* 0x000fe2000000001a */
[----:B------:R-:W-:Y:S06]  /*0c50*/  @P0 BRA `(.L_x_275) ;  /* 0xfffffff400a80947 */ /* 0x000fec000383ffff */
[----:B------:R-:W-:Y:S05]  /*0c60*/  BSYNC.RECONVERGENT B3 ;  /* 0x0000000000037941 */ /* 0x000fea0003800200 */
.L_x_274:
[----:B------:R-:W-:-:S07]  /*0c70*/  VIADD R22, R5, 0xfffffc00 ;  /* 0xfffffc0005167836 */ /* 0x000fce0000000000 */
.L_x_273:
[----:B------:R-:W-:Y:S05]  /*0c80*/  BSYNC.RECONVERGENT B2 ;  /* 0x0000000000027941 */ /* 0x000fea0003800200 */
.L_x_272:
[----:B------:R-:W-:-:S13]  /*0c90*/  ISETP.NE.AND P0, PT, R23, RZ, PT ;  /* 0x000000ff1700720c */ /* 0x000fda0003f05270 */
[----:B------:R-:W-:Y:S05]  /*0ca0*/  @!P0 BRA `(.L_x_271) ;  /* 0x00000008005c8947 */ /* 0x000fea0003800000 */
[----:B------:R-:W-:Y:S01]  /*0cb0*/  ISETP.GE.U32.AND P0, PT, R23, 0x4, PT ;  /* 0x000000041700780c */ /* 0x000fe20003f06070 */
[----:B------:R-:W-:Y:S01]  /*0cc0*/  BSSY.RECONVERGENT B2, `(.L_x_276) ;  /* 0x000004f000027945 */ /* 0x000fe20003800200 */
[----:B------:R-:W-:-:S11]  /*0cd0*/  LOP3.LUT P1, R6, R20, 0x3, RZ, 0xc0, !PT ;  /* 0x0000000314067812 */ /* 0x000fd6000782c0ff */
[----:B------:R-:W-:Y:S05]  /*0ce0*/  @!P0 BRA `(.L_x_277) ;  /* 0x0000000400308947 */ /* 0x000fea0003800000 */
[----:B------:R-:W0:Y:S01]  /*0cf0*/  LDC.64 R10, c[0x0][0x380] ;  /* 0x0000e000ff0a7b82 */ /* 0x000e220000000a00 */
[----:B------:R-:W-:Y:S01]  /*0d00*/  IMAD.IADD R7, R9, 0x1, R22 ;  /* 0x0000000109077824 */ /* 0x000fe200078e0216 */
[----:B------:R-:W1:Y:S06]  /*0d10*/  LDCU.64 UR8, c[0x0][0x3a0] ;  /* 0x00007400ff0877ac */ /* 0x000e6c0008000a00 */
[----:B------:R-:W2:Y:S01]  /*0d20*/  LDC.64 R12, c[0x0][0x388] ;  /* 0x0000e200ff0c7b82 */ /* 0x000ea20000000a00 */
[----:B0-----:R-:W-:-:S06]  /*0d30*/  IMAD.WIDE.U32 R28, R7, 0x4, R10 ;  /* 0x00000004071c7825 */ /* 0x001fcc00078e000a */
[----:B------:R-:W3:Y:S01]  /*0d40*/  LDG.E R28, desc[UR12][R28.64] ;  /* 0x0000000c1c1c7981 */ /* 0x000ee2000c1e1900 */
[----:B--2---:R-:W-:-:S05]  /*0d50*/  IMAD.WIDE.U32 R14, R7, 0x4, R12 ;  /* 0x00000004070e7825 */ /* 0x004fca00078e000c */
[----:B------:R0:W3:Y:S01]  /*0d60*/  LDG.E R5, desc[UR12][R14.64] ;  /* 0x0000000c0e057981 */ /* 0x0000e2000c1e1900 */
[----:B------:R-:W-:-:S04]  /*0d70*/  VIADD R23, R7, 0x100 ;  /* 0x0000010007177836 */ /* 0x000fc80000000000 */
[----:B------:R-:W-:-:S04]  /*0d80*/  IMAD.WIDE.U32 R16, R23, 0x4, R12 ;  /* 0x0000000417107825 */ /* 0x000fc800078e000c */
[----:B0-----:R-:W-:Y:S02]  /*0d90*/  IMAD.WIDE.U32 R14, R23, 0x4, R10 ;  /* 0x00000004170e7825 */ /* 0x001fe400078e000a */
[----:B------:R-:W2:Y:S04]  /*0da0*/  LDG.E R16, desc[UR12][R16.64] ;  /* 0x0000000c10107981 */ /* 0x000ea8000c1e1900 */
[----:B------:R-:W2:Y:S01]  /*0db0*/  LDG.E R25, desc[UR12][R14.64] ;  /* 0x0000000c0e197981 */ /* 0x000ea2000c1e1900 */
[----:B------:R-:W-:-:S04]  /*0dc0*/  VIADD R27, R7, 0x200 ;  /* 0x00000200071b7836 */ /* 0x000fc80000000000 */
[----:B------:R-:W-:-:S04]  /*0dd0*/  IMAD.WIDE.U32 R18, R27, 0x4, R10 ;  /* 0x000000041b127825 */ /* 0x000fc800078e000a */
[----:B------:R-:W-:Y:S02]  /*0de0*/  IMAD.WIDE.U32 R20, R27, 0x4, R12 ;  /* 0x000000041b147825 */ /* 0x000fe400078e000c */
[----:B------:R-:W4:Y:S04]  /*0df0*/  LDG.E R18, desc[UR12][R18.64] ;  /* 0x0000000c12127981 */ /* 0x000f28000c1e1900 */
[----:B------:R0:W4:Y:S01]  /*0e00*/  LDG.E R21, desc[UR12][R20.64] ;  /* 0x0000000c14157981 */ /* 0x000122000c1e1900 */
[----:B------:R-:W-:-:S04]  /*0e10*/  VIADD R29, R7, 0x300 ;  /* 0x00000300071d7836 */ /* 0x000fc80000000000 */
[----:B------:R-:W-:-:S04]  /*0e20*/  IMAD.WIDE.U32 R10, R29, 0x4, R10 ;  /* 0x000000041d0a7825 */ /* 0x000fc800078e000a */
[----:B------:R-:W-:Y:S02]  /*0e30*/  IMAD.WIDE.U32 R12, R29, 0x4, R12 ;  /* 0x000000041d0c7825 */ /* 0x000fe400078e000c */
[----:B------:R-:W5:Y:S04]  /*0e40*/  LDG.E R10, desc[UR12][R10.64] ;  /* 0x0000000c0a0a7981 */ /* 0x000f68000c1e1900 */
[----:B------:R3:W5:Y:S01]  /*0e50*/  LDG.E R13, desc[UR12][R12.64] ;  /* 0x0000000c0c0d7981 */ /* 0x000762000c1e1900 */
[----:B------:R-:W-:Y:S02]  /*0e60*/  LOP3.LUT P3, RZ, R26, 0xff, RZ, 0xc0, !PT ;  /* 0x000000ff1aff7812 */ /* 0x000fe4000786c0ff */
[----:B-1----:R-:W-:-:S05]  /*0e70*/  IADD3 R7, P2, PT, R7, UR8, RZ ;  /* 0x0000000807077c10 */ /* 0x002fca000ff5e0ff */
[----:B0-----:R-:W-:Y:S01]  /*0e80*/  IMAD.X R20, RZ, RZ, UR9, P2 ;  /* 0x00000009ff147e24 */ /* 0x001fe200090e06ff */
[----:B------:R-:W-:Y:S01]  /*0e90*/  IADD3 R23, P5, PT, R23, UR8, RZ ;  /* 0x0000000817177c10 */ /* 0x000fe2000ffbe0ff */
[----:B------:R-:W-:Y:S01]  /*0ea0*/  VIADD R22, R22, 0x400 ;  /* 0x0000040016167836 */ /* 0x000fe20000000000 */
[CC--:B---3--:R-:W-:Y:S02]  /*0eb0*/  ISETP.NE.AND P0, PT, R28.reuse, R5.reuse, PT ;  /* 0x000000051c00720c */ /* 0x0c8fe40003f05270 */
        /* <DEDUP_REMOVED lines=12> */
[----:B------:R-:W-:Y:S01]  /*0f80*/  @!P2 SEL R26, RZ, 0x1, !P0 ;  /* 0x00000001ff1aa807 */ /* 0x000fe20004000000 */
[----:B------:R-:W-:-:S03]  /*0f90*/  IMAD.X R3, RZ, RZ, UR9, P5 ;  /* 0x00000009ff037e24 */ /* 0x000fc6000a8e06ff */
[----:B------:R-:W-:Y:S02]  /*0fa0*/  SEL R26, R26, 0x1, !P4 ;  /* 0x000000011a1a7807 */ /* 0x000fe40006000000 */
[----:B------:R-:W-:Y:S02]  /*0fb0*/  ISETP.LT.U32.AND P0, PT, R23, R12, PT ;  /* 0x0000000c1700720c */ /* 0x000fe40003f01070 */
[----:B------:R-:W-:Y:S02]  /*0fc0*/  LOP3.LUT P3, RZ, R26, 0xff, RZ, 0xc0, !PT ;  /* 0x000000ff1aff7812 */ /* 0x000fe4000786c0ff */
[----:B------:R-:W-:-:S04]  /*0fd0*/  ISETP.LT.AND.EX P0, PT, R3, R14, PT, P0 ;  /* 0x0000000e0300720c */ /* 0x000fc80003f01300 */
[----:B------:R-:W-:Y:S02]  /*0fe0*/  SEL R16, R23, R12, P0 ;  /* 0x0000000c17107207 */ /* 0x000fe40000000000 */
[----:B------:R-:W-:Y:S02]  /*0ff0*/  SEL R20, R3, R14, P0 ;  /* 0x0000000e03147207 */ /* 0x000fe40000000000 */
[----:B------:R-:W-:Y:S02]  /*1000*/  @!P4 SEL R16, R23, R12, !P2 ;  /* 0x0000000c1710c207 */ /* 0x000fe40005000000 */
[----:B------:R-:W-:Y:S02]  /*1010*/  @!P4 SEL R20, R3, R14, !P2 ;  /* 0x0000000e0314c207 */ /* 0x000fe40005000000 */
[----:B------:R-:W-:Y:S02]  /*1020*/  IADD3 R27, P0, PT, R27, UR8, RZ ;  /* 0x000000081b1b7c10 */ /* 0x000fe4000ff1e0ff */
[----:B----4-:R-:W-:-:S02]  /*1030*/  ISETP.NE.AND P2, PT, R18, R21, PT ;  /* 0x000000151200720c */ /* 0x010fc40003f45270 */
[----:B------:R-:W-:Y:S01]  /*1040*/  ISETP.NE.AND P4, PT, R18, R21, P3 ;  /* 0x000000151200720c */ /* 0x000fe20001f85270 */
[----:B------:R-:W-:Y:S01]  /*1050*/  IMAD.X R3, RZ, RZ, UR9, P0 ;  /* 0x00000009ff037e24 */ /* 0x000fe200080e06ff */
[----:B------:R-:W-:Y:S02]  /*1060*/  @!P3 SEL R26, RZ, 0x1, !P2 ;  /* 0x00000001ff1ab807 */ /* 0x000fe40005000000 */
[----:B------:R-:W-:Y:S02]  /*1070*/  ISETP.LT.U32.AND P0, PT, R27, R16, PT ;  /* 0x000000101b00720c */ /* 0x000fe40003f01070 */
[----:B------:R-:W-:Y:S02]  /*1080*/  SEL R26, R26, 0x1, !P4 ;  /* 0x000000011a1a7807 */ /* 0x000fe40006000000 */
[----:B------:R-:W-:Y:S02]  /*1090*/  ISETP.LT.AND.EX P0, PT, R3, R20, PT, P0 ;  /* 0x000000140300720c */ /* 0x000fe40003f01300 */
[----:B------:R-:W-:-:S02]  /*10a0*/  LOP3.LUT P2, RZ, R26, 0xff, RZ, 0xc0, !PT ;  /* 0x000000ff1aff7812 */ /* 0x000fc4000784c0ff */
[----:B------:R-:W-:Y:S02]  /*10b0*/  IADD3 R29, P5, PT, R29, UR8, RZ ;  /* 0x000000081d1d7c10 */ /* 0x000fe4000ffbe0ff */
[----:B------:R-:W-:Y:S02]  /*10c0*/  SEL R12, R27, R16, P0 ;  /* 0x000000101b0c7207 */ /* 0x000fe40000000000 */
[----:B------:R-:W-:Y:S02]  /*10d0*/  SEL R14, R3, R20, P0 ;  /* 0x00000014030e7207 */ /* 0x000fe40000000000 */
[----:B------:R-:W-:Y:S02]  /*10e0*/  @!P4 SEL R12, R27, R16, !P3 ;  /* 0x000000101b0cc207 */ /* 0x000fe40005800000 */
[----:B------:R-:W-:Y:S02]  /*10f0*/  @!P4 SEL R14, R3, R20, !P3 ;  /* 0x00000014030ec207 */ /* 0x000fe40005800000 */
[----:B-----5:R-:W-:Y:S01]  /*1100*/  ISETP.NE.AND P4, PT, R10, R13, P2 ;  /* 0x0000000d0a00720c */ /* 0x020fe20001785270 */
[----:B------:R-:W-:Y:S01]  /*1110*/  IMAD.X R5, RZ, RZ, UR9, P5 ;  /* 0x00000009ff057e24 */ /* 0x000fe2000a8e06ff */
[----:B------:R-:W-:-:S02]  /*1120*/  ISETP.LT.U32.AND P0, PT, R29, R12, PT ;  /* 0x0000000c1d00720c */ /* 0x000fc40003f01070 */
[----:B------:R-:W-:Y:S02]  /*1130*/  ISETP.NE.AND P3, PT, R10, R13, PT ;  /* 0x0000000d0a00720c */ /* 0x000fe40003f65270 */
[----:B------:R-:W-:Y:S02]  /*1140*/  ISETP.LT.AND.EX P0, PT, R5, R14, PT, P0 ;  /* 0x0000000e0500720c */ /* 0x000fe40003f01300 */
[----:B------:R-:W-:Y:S02]  /*1150*/  @!P2 SEL R26, RZ, 0x1, !P3 ;  /* 0x00000001ff1aa807 */ /* 0x000fe40005800000 */
[----:B------:R-:W-:Y:S02]  /*1160*/  SEL R24, R29, R12, P0 ;  /* 0x0000000c1d187207 */ /* 0x000fe40000000000 */
[----:B------:R-:W-:Y:S02]  /*1170*/  SEL R3, R5, R14, P0 ;  /* 0x0000000e05037207 */ /* 0x000fe40000000000 */
[----:B------:R-:W-:-:S02]  /*1180*/  SEL R26, R26, 0x1, !P4 ;  /* 0x000000011a1a7807 */ /* 0x000fc40006000000 */
[----:B------:R-:W-:Y:S02]  /*1190*/  @!P4 SEL R24, R29, R12, !P2 ;  /* 0x0000000c1d18c207 */ /* 0x000fe40005000000 */
[----:B------:R-:W-:-:S07]  /*11a0*/  @!P4 SEL R3, R5, R14, !P2 ;  /* 0x0000000e0503c207 */ /* 0x000fce0005000000 */
.L_x_277:
[----:B------:R-:W-:Y:S05]  /*11b0*/  BSYNC.RECONVERGENT B2 ;  /* 0x0000000000027941 */ /* 0x000fea0003800200 */
.L_x_276:
[----:B------:R-:W-:Y:S05]  /*11c0*/  @!P1 BRA `(.L_x_271) ;  /* 0x0000000400149947 */ /* 0x000fea0003800000 */
[----:B------:R-:W-:Y:S01]  /*11d0*/  ISETP.NE.AND P0, PT, R6, 0x1, PT ;  /* 0x000000010600780c */ /* 0x000fe20003f05270 */
[----:B------:R-:W-:Y:S01]  /*11e0*/  BSSY.RECONVERGENT B2, `(.L_x_278) ;  /* 0x000002b000027945 */ /* 0x000fe20003800200 */
[----:B------:R-:W-:-:S11]  /*11f0*/  LOP3.LUT P1, RZ, R8, 0x100, RZ, 0xc0, !PT ;  /* 0x0000010008ff7812 */ /* 0x000fd6000782c0ff */
[----:B------:R-:W-:Y:S05]  /*1200*/  @!P0 BRA `(.L_x_279) ;  /* 0x0000000000a08947 */ /* 0x000fea0003800000 */
[----:B------:R-:W0:Y:S01]  /*1210*/  LDC.64 R10, c[0x0][0x380] ;  /* 0x0000e000ff0a7b82 */ /* 0x000e220000000a00 */
[----:B------:R-:W-:Y:S01]  /*1220*/  IMAD.IADD R5, R9, 0x1, R22 ;  /* 0x0000000109057824 */ /* 0x000fe200078e0216 */
[----:B------:R-:W1:Y:S06]  /*1230*/  LDCU.64 UR8, c[0x0][0x3a0] ;  /* 0x00007400ff0877ac */ /* 0x000e6c0008000a00 */
[----:B------:R-:W2:Y:S01]  /*1240*/  LDC.64 R6, c[0x0][0x388] ;  /* 0x0000e200ff067b82 */ /* 0x000ea20000000a00 */
[C---:B------:R-:W-:Y:S02]  /*1250*/  VIADD R17, R5.reuse, 0x100 ;  /* 0x0000010005117836 */ /* 0x040fe40000000000 */
[----:B0-----:R-:W-:-:S06]  /*1260*/  IMAD.WIDE.U32 R12, R5, 0x4, R10 ;  /* 0x00000004050c7825 */ /* 0x001fcc00078e000a */
[----:B------:R-:W3:Y:S01]  /*1270*/  LDG.E R12, desc[UR12][R12.64] ;  /* 0x0000000c0c0c7981 */ /* 0x000ee2000c1e1900 */
[----:B--2---:R-:W-:-:S06]  /*1280*/  IMAD.WIDE.U32 R14, R5, 0x4, R6 ;  /* 0x00000004050e7825 */ /* 0x004fcc00078e0006 */
[----:B------:R-:W3:Y:S01]  /*1290*/  LDG.E R15, desc[UR12][R14.64] ;  /* 0x0000000c0e0f7981 */ /* 0x000ee2000c1e1900 */
[----:B------:R-:W-:-:S04]  /*12a0*/  IMAD.WIDE.U32 R10, R17, 0x4, R10 ;  /* 0x00000004110a7825 */ /* 0x000fc800078e000a */
[----:B------:R-:W-:Y:S02]  /*12b0*/  IMAD.WIDE.U32 R6, R17, 0x4, R6 ;  /* 0x0000000411067825 */ /* 0x000fe400078e0006 */
[----:B------:R-:W2:Y:S04]  /*12c0*/  LDG.E R10, desc[UR12][R10.64] ;  /* 0x0000000c0a0a7981 */ /* 0x000ea8000c1e1900 */
[----:B------:R0:W2:Y:S01]  /*12d0*/  LDG.E R19, desc[UR12][R6.64] ;  /* 0x0000000c06137981 */ /* 0x0000a2000c1e1900 */
[----:B------:R-:W-:Y:S02]  /*12e0*/  LOP3.LUT P2, RZ, R26, 0xff, RZ, 0xc0, !PT ;  /* 0x000000ff1aff7812 */ /* 0x000fe4000784c0ff */
[----:B-1----:R-:W-:-:S04]  /*12f0*/  IADD3 R5, P4, PT, R5, UR8, RZ ;  /* 0x0000000805057c10 */ /* 0x002fc8000ff9e0ff */
[----:B------:R-:W-:Y:S01]  /*1300*/  ISETP.LT.U32.AND P0, PT, R5, R24, PT ;  /* 0x000000180500720c */ /* 0x000fe20003f01070 */
[----:B------:R-:W-:-:S05]  /*1310*/  IMAD.X R8, RZ, RZ, UR9, P4 ;  /* 0x00000009ff087e24 */ /* 0x000fca000a0e06ff */
[----:B------:R-:W-:-:S04]  /*1320*/  ISETP.LT.AND.EX P0, PT, R8, R3, PT, P0 ;  /* 0x000000030800720c */ /* 0x000fc80003f01300 */
[----:B0-----:R-:W-:Y:S02]  /*1330*/  SEL R6, R5, R24, P0 ;  /* 0x0000001805067207 */ /* 0x001fe40000000000 */
[----:B------:R-:W-:Y:S01]  /*1340*/  SEL R7, R8, R3, P0 ;  /* 0x0000000308077207 */ /* 0x000fe20000000000 */
[----:B------:R-:W-:Y:S01]  /*1350*/  VIADD R22, R22, 0x200 ;  /* 0x0000020016167836 */ /* 0x000fe20000000000 */
[CC--:B---3--:R-:W-:Y:S02]  /*1360*/  ISETP.NE.AND P5, PT, R12.reuse, R15.reuse, PT ;  /* 0x0000000f0c00720c */ /* 0x0c8fe40003fa5270 */
[----:B------:R-:W-:Y:S02]  /*1370*/  ISETP.NE.AND P3, PT, R12, R15, P2 ;  /* 0x0000000f0c00720c */ /* 0x000fe40001765270 */
[----:B------:R-:W-:-:S04]  /*1380*/  @!P2 SEL R26, RZ, 0x1, !P5 ;  /* 0x00000001ff1aa807 */ /* 0x000fc80006800000 */
[----:B------:R-:W-:Y:S02]  /*1390*/  SEL R26, R26, 0x1, !P3 ;  /* 0x000000011a1a7807 */ /* 0x000fe40005800000 */
[----:B------:R-:W-:Y:S02]  /*13a0*/  IADD3 R17, P5, PT, R17, UR8, RZ ;  /* 0x0000000811117c10 */ /* 0x000fe4000ffbe0ff */
[----:B------:R-:W-:-:S03]  /*13b0*/  LOP3.LUT P4, RZ, R26, 0xff, RZ, 0xc0, !PT ;  /* 0x000000ff1aff7812 */ /* 0x000fc6000788c0ff */
[----:B------:R-:W-:Y:S02]  /*13c0*/  @!P3 SEL R6, R5, R24, !P2 ;  /* 0x000000180506b207 */ /* 0x000fe40005000000 */
[----:B------:R-:W-:Y:S02]  /*13d0*/  @!P3 SEL R7, R8, R3, !P2 ;  /* 0x000000030807b207 */ /* 0x000fe40005000000 */
[CC--:B--2---:R-:W-:Y:S01]  /*13e0*/  ISETP.NE.AND P3, PT, R10.reuse, R19.reuse, P4 ;  /* 0x000000130a00720c */ /* 0x0c4fe20002765270 */
        /* <DEDUP_REMOVED lines=10> */
.L_x_279:
[----:B------:R-:W-:Y:S05]  /*1490*/  BSYNC.RECONVERGENT B2 ;  /* 0x0000000000027941 */ /* 0x000fea0003800200 */
.L_x_278:
[----:B------:R-:W-:Y:S05]  /*14a0*/  @P1 BRA `(.L_x_271) ;  /* 0x00000000005c1947 */ /* 0x000fea0003800000 */
[----:B------:R-:W0:Y:S01]  /*14b0*/  LDC.64 R6, c[0x0][0x380] ;  /* 0x0000e000ff067b82 */ /* 0x000e220000000a00 */
[----:B------:R-:W-:Y:S01]  /*14c0*/  IMAD.IADD R5, R9, 0x1, R22 ;  /* 0x0000000109057824 */ /* 0x000fe200078e0216 */
[----:B------:R-:W1:Y:S06]  /*14d0*/  LDCU.64 UR8, c[0x0][0x3a0] ;  /* 0x00007400ff0877ac */ /* 0x000e6c0008000a00 */
[----:B------:R-:W2:Y:S01]  /*14e0*/  LDC.64 R10, c[0x0][0x388] ;  /* 0x0000e200ff0a7b82 */ /* 0x000ea20000000a00 */
[----:B0-----:R-:W-:-:S06]  /*14f0*/  IMAD.WIDE.U32 R6, R5, 0x4, R6 ;  /* 0x0000000405067825 */ /* 0x001fcc00078e0006 */
[----:B------:R-:W3:Y:S01]  /*1500*/  LDG.E R6, desc[UR12][R6.64] ;  /* 0x0000000c06067981 */ /* 0x000ee2000c1e1900 */
[----:B--2---:R-:W-:-:S06]  /*1510*/  IMAD.WIDE.U32 R8, R5, 0x4, R10 ;  /* 0x0000000405087825 */ /* 0x004fcc00078e000a */
[----:B------:R-:W3:Y:S01]  /*1520*/  LDG.E R9, desc[UR12][R8.64] ;  /* 0x0000000c08097981 */ /* 0x000ee2000c1e1900 */
[----:B------:R-:W-:Y:S02]  /*1530*/  LOP3.LUT P3, RZ, R26, 0xff, RZ, 0xc0, !PT ;  /* 0x000000ff1aff7812 */ /* 0x000fe4000786c0ff */
[----:B-1----:R-:W-:-:S05]  /*1540*/  IADD3 R11, P0, PT, R5, UR8, RZ ;  /* 0x00000008050b7c10 */ /* 0x002fca000ff1e0ff */
[----:B------:R-:W-:Y:S01]  /*1550*/  IMAD.X R10, RZ, RZ, UR9, P0 ;  /* 0x00000009ff0a7e24 */ /* 0x000fe200080e06ff */
[----:B------:R-:W-:-:S04]  /*1560*/  ISETP.LT.U32.AND P0, PT, R11, R24, PT ;  /* 0x000000180b00720c */ /* 0x000fc80003f01070 */
[----:B------:R-:W-:-:S04]  /*1570*/  ISETP.LT.AND.EX P0, PT, R10, R3, PT, P0 ;  /* 0x000000030a00720c */ /* 0x000fc80003f01300 */
[----:B------:R-:W-:Y:S02]  /*1580*/  SEL R5, R11, R24, P0 ;  /* 0x000000180b057207 */ /* 0x000fe40000000000 */
[CC--:B---3--:R-:W-:Y:S02]  /*1590*/  ISETP.NE.AND P2, PT, R6.reuse, R9.reuse, P3 ;  /* 0x000000090600720c */ /* 0x0c8fe40001f45270 */
        /* <DEDUP_REMOVED lines=8> */
.L_x_271:
[----:B------:R-:W-:Y:S05]  /*1620*/  BSYNC.RECONVERGENT B1 ;  /* 0x0000000000017941 */ /* 0x000fea0003800200 */
.L_x_270:
[----:B------:R-:W-:-:S13]  /*1630*/  ISETP.GE.U32.AND P0, PT, R2, 0x100, PT ;  /* 0x000001000200780c */ /* 0x000fda0003f06070 */
        /* <DEDUP_REMOVED lines=25> */
.L_x_282:
[----:B------:R-:W-:Y:S05]  /*17d0*/  BSYNC.RECONVERGENT B1 ;  /* 0x0000000000017941 */ /* 0x000fea0003800200 */
.L_x_281:
        /* <DEDUP_REMOVED lines=23> */
.L_x_284:
[----:B------:R-:W-:Y:S05]  /*1950*/  BSYNC.RECONVERGENT B1 ;  /* 0x0000000000017941 */ /* 0x000fea0003800200 */
.L_x_283:
        /* <DEDUP_REMOVED lines=20> */
.L_x_286:
[----:B------:R-:W-:Y:S05]  /*1aa0*/  BSYNC.RECONVERGENT B1 ;  /* 0x0000000000017941 */ /* 0x000fea0003800200 */
.L_x_285:
        /* <DEDUP_REMOVED lines=20> */
.L_x_288:
[----:B------:R-:W-:Y:S05]  /*1bf0*/  BSYNC.RECONVERGENT B1 ;  /* 0x0000000000017941 */ /* 0x000fea0003800200 */
.L_x_287:
        /* <DEDUP_REMOVED lines=20> */
.L_x_290:
[----:B------:R-:W-:Y:S05]  /*1d40*/  BSYNC.RECONVERGENT B1 ;  /* 0x0000000000017941 */ /* 0x000fea0003800200 */
.L_x_289:
[----:B------:R-:W-:Y:S04]  /*1d50*/  BSSY.RECONVERGENT B1, `(.L_x_291) ;  /* 0x000000b000017945 */ /* 0x000fe80003800200 */
[----:B------:R-:W-:Y:S05]  /*1d60*/  @P1 BRA `(.L_x_292) ;  /* 0x0000000000241947 */ /* 0x000fea0003800000 */
[----:B--2---:R-:W2:Y:S01]  /*1d70*/  S2R R6, SR_CgaCtaId ;  /* 0x0000000000067919 */ /* 0x004ea20000008800 */
[----:B0-----:R-:W-:Y:S02]  /*1d80*/  MOV R5, 0x400 ;  /* 0x0000040000057802 */ /* 0x001fe40000000f00 */
[----:B------:R-:W-:-:S04]  /*1d90*/  SHF.R.U32.HI R2, RZ, 0x1, R4 ;  /* 0x00000001ff027819 */ /* 0x000fc80000011604 */
[----:B------:R-:W-:Y:S02]  /*1da0*/  LOP3.LUT R2, R2, 0x1f0, RZ, 0xc0, !PT ;  /* 0x000001f002027812 */ /* 0x000fe400078ec0ff */
[----:B--2---:R-:W-:-:S05]  /*1db0*/  LEA R5, R6, R5, 0x18 ;  /* 0x0000000506057211 */ /* 0x004fca00078ec0ff */
[----:B------:R-:W-:Y:S02]  /*1dc0*/  IMAD.IADD R5, R2, 0x1, R5 ;  /* 0x0000000102057824 */ /* 0x000fe400078e0205 */
[----:B------:R-:W-:-:S03]  /*1dd0*/  IMAD.MOV.U32 R2, RZ, RZ, R24 ;  /* 0x000000ffff027224 */ /* 0x000fc600078e0018 */
[----:B------:R0:W-:Y:S04]  /*1de0*/  STS.U8 [R5+0x8], R26 ;  /* 0x0000081a05007388 */ /* 0x0001e80000000000 */
[----:B------:R0:W-:Y:S02]  /*1df0*/  STS.64 [R5+0x10], R2 ;  /* 0x0000100205007388 */ /* 0x0001e40000000a00 */
.L_x_292:
[----:B------:R-:W-:Y:S05]  /*1e00*/  BSYNC.RECONVERGENT B1 ;  /* 0x0000000000017941 */ /* 0x000fea0003800200 */
.L_x_291:
[----:B------:R-:W-:Y:S01]  /*1e10*/  BAR.SYNC.DEFER_BLOCKING 0x0 ;  /* 0x0000000000007b1d */ /* 0x000fe20000010000 */
[----:B------:R-:W-:-:S13]  /*1e20*/  ISETP.NE.AND P1, PT, R4, RZ, PT ;  /* 0x000000ff0400720c */ /* 0x000fda0003f25270 */
[----:B------:R-:W-:Y:S05]  /*1e30*/  @P1 BRA `(.L_x_293) ;  /* 0x0000003c00e81947 */ /* 0x000fea0003800000 */
[----:B------:R-:W5:Y:S01]  /*1e40*/  S2UR UR5, SR_CgaCtaId ;  /* 0x00000000000579c3 */ /* 0x000f620000008800 */
[----:B------:R-:W-:Y:S01]  /*1e50*/  UMOV UR4, 0x400 ;  /* 0x0000040000047882 */ /* 0x000fe20000000000 */
[----:B------:R-:W-:Y:S01]  /*1e60*/  LOP3.LUT P4, RZ, R26, 0xff, RZ, 0xc0, !PT ;  /* 0x000000ff1aff7812 */ /* 0x000fe2000788c0ff */
[----:B-----5:R-:W-:-:S09]  /*1e70*/  ULEA UR4, UR5, UR4, 0x18 ;  /* 0x0000000405047291 */ /* 0x020fd2000f8ec0ff */
[----:B0-----:R-:W0:Y:S04]  /*1e80*/  LDS.U8 R2, [UR4+0x18] ;  /* 0x00001804ff027984 */ /* 0x001e280008000000 */
[----:B------:R-:W5:Y:S04]  /*1e90*/  LDS.64 R8, [UR4+0x20] ;  /* 0x00002004ff087984 */ /* 0x000f680008000a00 */
[----:B------:R-:W1:Y:S04]  /*1ea0*/  LDS.U8 R14, [UR4+0x28] ;  /* 0x00002804ff0e7984 */ /* 0x000e680008000000 */
[----:B--2-4-:R-:W2:Y:S04]  /*1eb0*/  LDS.64 R6, [UR4+0x30] ;  /* 0x00003004ff067984 */ /* 0x014ea80008000a00 */
[----:B------:R-:W4:Y:S04]  /*1ec0*/  LDS.U8 R16, [UR4+0x38] ;  /* 0x00003804ff107984 */ /* 0x000f280008000000 */
[----:B------:R-:W4:Y:S04]  /*1ed0*/  LDS.64 R10, [UR4+0x40] ;  /* 0x00004004ff0a7984 */ /* 0x000f280008000a00 */
[----:B------:R-:W4:Y:S04]  /*1ee0*/  LDS.U8 R12, [UR4+0x48] ;  /* 0x00004804ff0c7984 */ /* 0x000f280008000000 */
[----:B------:R-:W4:Y:S04]  /*1ef0*/  LDS.64 R4, [UR4+0x50] ;  /* 0x00005004ff047984 */ /* 0x000f280008000a00 */
[----:B------:R-:W4:Y:S01]  /*1f00*/  LDS.U8 R17, [UR4+0x58] ;  /* 0x00005804ff117984 */ /* 0x000f220008000000 */
[----:B0-----:R-:W-:-:S04]  /*1f10*/  ISETP.NE.AND P2, PT, R2, RZ, PT ;  /* 0x000000ff0200720c */ /* 0x001fc80003f45270 */
[----:B------:R-:W-:Y:S02]  /*1f20*/  @P4 SEL R2, R26, 0x1, !P2 ;  /* 0x000000011a024807 */ /* 0x000fe40005000000 */
[-C--:B-----5:R-:W-:Y:S01]  /*1f30*/  ISETP.LT.U32.AND P0, PT, R8, R24.reuse, PT ;  /* 0x000000180800720c */ /* 0x0a0fe20003f01070 */
[----:B------:R-:W-:Y:S01]  /*1f40*/  LDS.U8 R26, [UR4+0x78] ;  /* 0x00007804ff1a7984 */ /* 0x000fe20008000000 */
[----:B------:R-:W-:Y:S02]  /*1f50*/  LOP3.LUT P3, RZ, R2, 0xff, RZ, 0xc0, !PT ;  /* 0x000000ff02ff7812 */ /* 0x000fe4000786c0ff */
[----:B------:R-:W-:Y:S02]  /*1f60*/  ISETP.LT.AND.EX P0, PT, R9, R3, PT, P0 ;  /* 0x000000030900720c */ /* 0x000fe40003f01300 */
[----:B-1----:R-:W-:Y:S02]  /*1f70*/  ISETP.NE.AND P5, PT, R14, RZ, PT ;  /* 0x000000ff0e00720c */ /* 0x002fe40003fa5270 */
[----:B---3--:R-:W-:-:S02]  /*1f80*/  @P2 SEL R24, R8, R24, P0 ;  /* 0x0000001808182207 */ /* 0x008fc40000000000 */
[C---:B------:R-:W-:Y:S02]  /*1f90*/  @P2 SEL R3, R9.reuse, R3, P0 ;  /* 0x0000000309032207 */ /* 0x040fe40000000000 */
[----:B------:R-:W-:Y:S02]  /*1fa0*/  SEL R13, R8, R24, !P4 ;  /* 0x00000018080d7207 */ /* 0x000fe40006000000 */
[----:B------:R-:W-:Y:S02]  /*1fb0*/  SEL R3, R9, R3, !P4 ;  /* 0x0000000309037207 */ /* 0x000fe40006000000 */
[----:B--2---:R-:W-:Y:S01]  /*1fc0*/  ISETP.LT.U32.AND P0, PT, R6, R13, PT ;  /* 0x0000000d0600720c */ /* 0x004fe20003f01070 */
[----:B------:R-:W0:Y:S01]  /*1fd0*/  LDS.64 R8, [UR4+0x60] ;  /* 0x00006004ff087984 */ /* 0x000e220008000a00 */
[----:B------:R-:W-:Y:S02]  /*1fe0*/  @P3 SEL R14, R2, 0x1, !P5 ;  /* 0x00000001020e3807 */ /* 0x000fe40006800000 */
[----:B------:R-:W-:-:S02]  /*1ff0*/  ISETP.LT.AND.EX P0, PT, R7, R3, PT, P0 ;  /* 0x000000030700720c */ /* 0x000fc40003f01300 */
[----:B------:R-:W-:Y:S02]  /*2000*/  LOP3.LUT P2, RZ, R14, 0xff, RZ, 0xc0, !PT ;  /* 0x000000ff0eff7812 */ /* 0x000fe4000784c0ff */
[----:B------:R-:W-:Y:S02]  /*2010*/  @P5 SEL R13, R6, R13, P0 ;  /* 0x0000000d060d5207 */ /* 0x000fe40000000000 */
[----:B----4-:R-:W-:Y:S02]  /*2020*/  ISETP.NE.AND P4, PT, R16, RZ, PT ;  /* 0x000000ff1000720c */ /* 0x010fe40003f85270 */
[C---:B------:R-:W-:Y:S02]  /*2030*/  @P5 SEL R3, R7.reuse, R3, P0 ;  /* 0x0000000307035207 */ /* 0x040fe40000000000 */
[----:B------:R-:W-:Y:S02]  /*2040*/  SEL R13, R6, R13, !P3 ;  /* 0x0000000d060d7207 */ /* 0x000fe40005800000 */
[----:B------:R-:W-:-:S02]  /*2050*/  SEL R15, R7, R3, !P3 ;  /* 0x00000003070f7207 */ /* 0x000fc40005800000 */
[----:B------:R-:W-:Y:S01]  /*2060*/  ISETP.LT.U32.AND P0, PT, R10, R13, PT ;  /* 0x0000000d0a00720c */ /* 0x000fe20003f01070 */
[----:B------:R-:W-:Y:S01]  /*2070*/  LDS.64 R6, [UR4+0x70] ;  /* 0x00007004ff067984 */ /* 0x000fe20008000a00 */
[----:B------:R-:W-:Y:S02]  /*2080*/  @P2 SEL R16, R14, 0x1, !P4 ;  /* 0x000000010e102807 */ /* 0x000fe40006000000 */
[----:B------:R-:W-:Y:S01]  /*2090*/  ISETP.LT.AND.EX P0, PT, R11, R15, PT, P0 ;  /* 0x0000000f0b00720c */ /* 0x000fe20003f01300 */
[----:B------:R-:W1:Y:S01]  /*20a0*/  LDS.U8 R14, [UR4+0x68] ;  /* 0x00006804ff0e7984 */ /* 0x000e620008000000 */
[----:B------:R-:W-:Y:S02]  /*20b0*/  ISETP.NE.AND P3, PT, R12, RZ, PT ;  /* 0x000000ff0c00720c */ /* 0x000fe40003f65270 */
[----:B------:R-:W-:Y:S01]  /*20c0*/  @P4 SEL R13, R10, R13, P0 ;  /* 0x0000000d0a0d4207 */ /* 0x000fe20000000000 */
[----:B------:R-:W2:Y:S01]  /*20d0*/  LDS.64 R2, [UR4+0x80] ;  /* 0x00008004ff027984 */ /* 0x000ea20008000a00 */
[----:B------:R-:W-:-:S02]  /*20e0*/  LOP3.LUT P5, RZ, R16, 0xff, RZ, 0xc0, !PT ;  /* 0x000000ff10ff7812 */ /* 0x000fc400078ac0ff */
[C---:B------:R-:W-:Y:S02]  /*20f0*/  @P4 SEL R15, R11.reuse, R15, P0 ;  /* 0x0000000f0b0f4207 */ /* 0x040fe40000000000 */
[----:B------:R-:W-:Y:S02]  /*2100*/  SEL R13, R10, R13, !P2 ;  /* 0x0000000d0a0d7207 */ /* 0x000fe40005000000 */
[----:B------:R-:W-:Y:S02]  /*2110*/  SEL R15, R11, R15, !P2 ;  /* 0x0000000f0b0f7207 */ /* 0x000fe40005000000 */
[----:B------:R-:W-:Y:S02]  /*2120*/  ISETP.LT.U32.AND P0, PT, R4, R13, PT ;  /* 0x0000000d0400720c */ /* 0x000fe40003f01070 */
[----:B------:R-:W-:Y:S02]  /*2130*/  ISETP.NE.AND P2, PT, R17, RZ, PT ;  /* 0x000000ff1100720c */ /* 0x000fe40003f45270 */
[----:B------:R-:W-:-:S02]  /*2140*/  ISETP.LT.AND.EX P0, PT, R5, R15, PT, P0 ;  /* 0x0000000f0500720c */ /* 0x000fc40003f01300 */
[----:B------:R-:W-:Y:S02]  /*2150*/  @P5 SEL R12, R16, 0x1, !P3 ;  /* 0x00000001100c5807 */ /* 0x000fe40005800000 */
[C---:B------:R-:W-:Y:S02]  /*2160*/  @P3 SEL R13, R4.reuse, R13, P0 ;  /* 0x0000000d040d3207 */ /* 0x040fe40000000000 */
[C---:B------:R-:W-:Y:S02]  /*2170*/  @P3 SEL R15, R5.reuse, R15, P0 ;  /* 0x0000000f050f3207 */ /* 0x040fe40000000000 */
[----:B------:R-:W-:Y:S02]  /*2180*/  SEL R11, R4, R13, !P5 ;  /* 0x0000000d040b7207 */ /* 0x000fe40006800000 */
[----:B------:R-:W-:Y:S02]  /*2190*/  LOP3.LUT P4, RZ, R12, 0xff, RZ, 0xc0, !PT ;  /* 0x000000ff0cff7812 */ /* 0x000fe4000788c0ff */
[----:B------:R-:W-:-:S02]  /*21a0*/  SEL R13, R5, R15, !P5 ;  /* 0x0000000f050d7207 */ /* 0x000fc40006800000 */
[----:B0-----:R-:W-:-:S04]  /*21b0*/  ISETP.LT.U32.AND P0, PT, R8, R11, PT ;  /* 0x0000000b0800720c */ /* 0x001fc80003f01070 */
[----:B------:R-:W-:-:S04]  /*21c0*/  ISETP.LT.AND.EX P0, PT, R9, R13, PT, P0 ;  /* 0x0000000d0900720c */ /* 0x000fc80003f01300 */
[----:B------:R-:W-:Y:S02]  /*21d0*/  @P2 SEL R11, R8, R11, P0 ;  /* 0x0000000b080b2207 */ /* 0x000fe40000000000 */
[----:B------:R-:W-:Y:S02]  /*21e0*/  @P4 SEL R17, R12, 0x1, !P2 ;  /* 0x000000010c114807 */ /* 0x000fe40005000000 */
[----:B-1----:R-:W-:Y:S02]  /*21f0*/  ISETP.NE.AND P3, PT, R14, RZ, PT ;  /* 0x000000ff0e00720c */ /* 0x002fe40003f65270 */
[----:B------:R-:W-:Y:S02]  /*2200*/  @P2 SEL R13, R9, R13, P0 ;  /* 0x0000000d090d2207 */ /* 0x000fe40000000000 */
[----:B------:R-:W-:Y:S02]  /*2210*/  SEL R5, R8, R11, !P4 ;  /* 0x0000000b08057207 */ /* 0x000fe40006000000 */
[----:B------:R-:W-:-:S02]  /*2220*/  LOP3.LUT P5, RZ, R17, 0xff, RZ, 0xc0, !PT ;  /* 0x000000ff11ff7812 */ /* 0x000fc400078ac0ff */
[----:B------:R-:W-:Y:S02]  /*2230*/  SEL R9, R9, R13, !P4 ;  /* 0x0000000d09097207 */ /* 0x000fe40006000000 */
[----:B------:R-:W-:Y:S02]  /*2240*/  ISETP.LT.U32.AND P0, PT, R6, R5, PT ;  /* 0x000000050600720c */ /* 0x000fe40003f01070 */
[----:B------:R-:W-:Y:S02]  /*2250*/  ISETP.NE.AND P4, PT, R26, RZ, PT ;  /* 0x000000ff1a00720c */ /* 0x000fe40003f85270 */
[----:B------:R-:W-:-:S04]  /*2260*/  ISETP.LT.AND.EX P0, PT, R7, R9, PT, P0 ;  /* 0x000000090700720c */ /* 0x000fc80003f01300 */
[C---:B------:R-:W-:Y:S02]  /*2270*/  @P3 SEL R5, R6.reuse, R5, P0 ;  /* 0x0000000506053207 */ /* 0x040fe40000000000 */
[----:B------:R-:W-:Y:S02]  /*2280*/  @P5 SEL R14, R17, 0x1, !P3 ;  /* 0x00000001110e5807 */ /* 0x000fe40005800000 */
[C---:B------:R-:W-:Y:S02]  /*2290*/  @P3 SEL R9, R7.reuse, R9, P0 ;  /* 0x0000000907093207 */ /* 0x040fe40000000000 */
[----:B------:R-:W-:Y:S02]  /*22a0*/  SEL R5, R6, R5, !P5 ;  /* 0x0000000506057207 */ /* 0x000fe40006800000 */
[----:B------:R-:W-:Y:S02]  /*22b0*/  LOP3.LUT P2, RZ, R14, 0xff, RZ, 0xc0, !PT ;  /* 0x000000ff0eff7812 */ /* 0x000fe4000784c0ff */
[----:B------:R-:W-:-:S02]  /*22c0*/  SEL R7, R7, R9, !P5 ;  /* 0x0000000907077207 */ /* 0x000fc40006800000 */
[----:B--2---:R-:W-:-:S04]  /*22d0*/  ISETP.LT.U32.AND P0, PT, R2, R5, PT ;  /* 0x000000050200720c */ /* 0x004fc80003f01070 */
[----:B------:R-:W-:-:S04]  /*22e0*/  ISETP.LT.AND.EX P0, PT, R3, R7, PT, P0 ;  /* 0x000000070300720c */ /* 0x000fc80003f01300 */
[----:B------:R-:W-:Y:S02]  /*22f0*/  @P4 SEL R5, R2, R5, P0 ;  /* 0x0000000502054207 */ /* 0x000fe40000000000 */
[C---:B------:R-:W-:Y:S02]  /*2300*/  @P4 SEL R7, R3.reuse, R7, P0 ;  /* 0x0000000703074207 */ /* 0x040fe40000000000 */
[----:B------:R-:W-:Y:S02]  /*2310*/  @P2 SEL R26, R14, 0x1, !P4 ;  /* 0x000000010e1a2807 */ /* 0x000fe40006000000 */
[----:B------:R-:W-:Y:S02]  /*2320*/  SEL R24, R2, R5, !P2 ;  /* 0x0000000502187207 */ /* 0x000fe40005000000 */
[----:B------:R-:W-:Y:S01]  /*2330*/  SEL R3, R3, R7, !P2 ;  /* 0x0000000703037207 */ /* 0x000fe20005000000 */
[----:B------:R-:W-:Y:S06]  /*2340*/  BRA `(.L_x_293) ;  /* 0x0000003800a47947 */ /* 0x000fec0003800000 */
.L_x_280:
[----:B------:R-:W0:Y:S01]  /*2350*/  S2R R12, SR_LANEID ;  /* 0x00000000000c7919 */ /* 0x000e220000000000 */
[----:B------:R-:W-:Y:S01]  /*2360*/  LOP3.LUT R5, R4, 0x3e0, RZ, 0xc0, !PT ;  /* 0x000003e004057812 */ /* 0x000fe200078ec0ff */
[----:B------:R-:W-:Y:S04]  /*2370*/  BSSY.RECONVERGENT B1, `(.L_x_294) ;  /* 0x0000022000017945 */ /* 0x000fe80003800200 */
[----:B------:R-:W-:Y:S01]  /*2380*/  VIADD R7, R5, 0x20 ;  /* 0x0000002005077836 */ /* 0x000fe20000000000 */
[----:B------:R-:W-:-:S04]  /*2390*/  LOP3.LUT R5, RZ, R5, RZ, 0x33, !PT ;  /* 0x00000005ff057212 */ /* 0x000fc800078e33ff */
[----:B------:R-:W-:Y:S01]  /*23a0*/  ISETP.GT.U32.AND P0, PT, R7, R2, PT ;  /* 0x000000020700720c */ /* 0x000fe20003f04070 */
[----:B------:R-:W-:-:S05]  /*23b0*/  IMAD.IADD R5, R2, 0x1, R5 ;  /* 0x0000000102057824 */ /* 0x000fca00078e0205 */
[----:B------:R-:W-:-:S05]  /*23c0*/  SEL R5, R5, 0x1f, P0 ;  /* 0x0000001f05057807 */ /* 0x000fca0000000000 */
[----:B------:R1:W2:Y:S01]  /*23d0*/  SHFL.DOWN PT, R9, R24, 0x1, R5 ;  /* 0x0820000018097989 */ /* 0x0002a200000e0005 */
[CC--:B0-----:R-:W-:Y:S01]  /*23e0*/  ISETP.GE.AND P0, PT, R12.reuse, R5.reuse, PT ;  /* 0x000000050c00720c */ /* 0x0c1fe20003f06270 */
[C---:B------:R-:W-:Y:S01]  /*23f0*/  VIADD R6, R12.reuse, 0x2 ;  /* 0x000000020c067836 */ /* 0x040fe20000000000 */
[C---:B------:R-:W-:Y:S01]  /*2400*/  ISETP.NE.AND P1, PT, R12.reuse, RZ, PT ;  /* 0x000000ff0c00720c */ /* 0x040fe20003f25270 */
[C---:B------:R-:W-:Y:S02]  /*2410*/  VIADD R10, R12.reuse, 0x8 ;  /* 0x000000080c0a7836 */ /* 0x040fe40000000000 */
        /* <DEDUP_REMOVED lines=11> */
[----:B-1----:R-:W-:-:S04]  /*24d0*/  LOP3.LUT P4, R6, R26, 0xff, RZ, 0xc0, !PT ;  /* 0x000000ff1a067812 */ /* 0x002fc8000788c0ff */
[----:B------:R-:W-:-:S13]  /*24e0*/  PLOP3.LUT P0, PT, P4, P0, PT, 0x2f, 0xf2 ;  /* 0x0000000000f2781c */ /* 0x000fda0002700577 */
[----:B------:R-:W-:Y:S02]  /*24f0*/  @!P0 ISETP.LT.U32.AND P4, PT, R9, R24, PT ;  /* 0x000000180900820c */ /* 0x000fe40003f81070 */
[----:B------:R-:W-:Y:S02]  /*2500*/  @P0 ISETP.NE.AND P6, PT, R6, RZ, PT ;  /* 0x000000ff0600020c */ /* 0x000fe40003fc5270 */
[----:B------:R-:W-:Y:S02]  /*2510*/  @!P0 PRMT R26, R11, 0x7610, R26 ;  /* 0x000076100b1a8816 */ /* 0x000fe4000000001a */
[----:B0-----:R-:W-:Y:S02]  /*2520*/  @!P0 ISETP.LT.AND.EX P4, PT, R10, R3, PT, P4 ;  /* 0x000000030a00820c */ /* 0x001fe40003f81340 */
[----:B------:R-:W-:Y:S02]  /*2530*/  @P0 SEL R6, R7, R26, !P6 ;  /* 0x0000001a07060207 */ /* 0x000fe40007000000 */
[----:B------:R-:W-:-:S02]  /*2540*/  @!P0 SEL R24, R9, R24, P4 ;  /* 0x0000001809188207 */ /* 0x000fc40002000000 */
[----:B------:R-:W-:Y:S02]  /*2550*/  @!P0 SEL R3, R10, R3, P4 ;  /* 0x000000030a038207 */ /* 0x000fe40002000000 */
[----:B------:R-:W-:Y:S02]  /*2560*/  @P0 PRMT R26, R6, 0x7610, R26 ;  /* 0x00007610061a0816 */ /* 0x000fe4000000001a */
[----:B------:R-:W-:Y:S02]  /*2570*/  @P0 SEL R24, R9, R24, !P6 ;  /* 0x0000001809180207 */ /* 0x000fe40007000000 */
[----:B------:R-:W-:-:S07]  /*2580*/  @P0 SEL R3, R10, R3, !P6 ;  /* 0x000000030a030207 */ /* 0x000fce0007000000 */
.L_x_295:
[----:B------:R-:W-:Y:S05]  /*2590*/  BSYNC.RECONVERGENT B1 ;  /* 0x0000000000017941 */ /* 0x000fea0003800200 */
.L_x_294:
[----:B-1----:R-:W-:Y:S01]  /*25a0*/  LOP3.LUT R6, R26, 0xff, RZ, 0xc0, !PT ;  /* 0x000000ff1a067812 */ /* 0x002fe200078ec0ff */
[----:B------:R1:W2:Y:S01]  /*25b0*/  SHFL.DOWN PT, R9, R24, 0x2, R5 ;  /* 0x0840000018097989 */ /* 0x0002a200000e0005 */
[----:B------:R-:W-:Y:S01]  /*25c0*/  ISETP.GT.AND P4, PT, R8, R5, PT ;  /* 0x000000050800720c */ /* 0x000fe20003f84270 */
[----:B------:R-:W-:Y:S02]  /*25d0*/  BSSY.RECONVERGENT B1, `(.L_x_296) ;  /* 0x0000012000017945 */ /* 0x000fe40003800200 */
[----:B------:R1:W4:Y:S04]  /*25e0*/  SHFL.DOWN PT, R8, R3, 0x2, R5 ;  /* 0x0840000003087989 */ /* 0x00032800000e0005 */
[----:B---3--:R1:W3:Y:S01]  /*25f0*/  SHFL.DOWN PT, R7, R6, 0x2, R5 ;  /* 0x0840000006077989 */ /* 0x0082e200000e0005 */
[----:B------:R-:W-:Y:S05]  /*2600*/  @P5 BRA `(.L_x_297) ;  /* 0x0000000000385947 */ /* 0x000fea0003800000 */
[----:B---3--:R-:W-:Y:S01]  /*2610*/  LOP3.LUT P0, RZ, R7, 0xff, RZ, 0xc0, !PT ;  /* 0x000000ff07ff7812 */ /* 0x008fe2000780c0ff */
[----:B0-----:R-:W-:Y:S01]  /*2620*/  IMAD.MOV.U32 R10, RZ, RZ, 0x1 ;  /* 0x00000001ff0a7424 */ /* 0x001fe200078e00ff */
[----:B-1----:R-:W-:-:S04]  /*2630*/  LOP3.LUT P5, R6, R26, 0xff, RZ, 0xc0, !PT ;  /* 0x000000ff1a067812 */ /* 0x002fc800078ac0ff */
[----:B------:R-:W-:-:S13]  /*2640*/  PLOP3.LUT P0, PT, P5, P0, PT, 0x2f, 0xf2 ;  /* 0x0000000000f2781c */ /* 0x000fda0002f00577 */
[----:B--2---:R-:W-:Y:S02]  /*2650*/  @!P0 ISETP.LT.U32.AND P5, PT, R9, R24, PT ;  /* 0x000000180900820c */ /* 0x004fe40003fa1070 */
[----:B------:R-:W-:Y:S02]  /*2660*/  @P0 ISETP.NE.AND P6, PT, R6, RZ, PT ;  /* 0x000000ff0600020c */ /* 0x000fe40003fc5270 */
[----:B------:R-:W-:Y:S02]  /*2670*/  @!P0 PRMT R26, R10, 0x7610, R26 ;  /* 0x000076100a1a8816 */ /* 0x000fe4000000001a */
[----:B----4-:R-:W-:Y:S02]  /*2680*/  @!P0 ISETP.LT.AND.EX P5, PT, R8, R3, PT, P5 ;  /* 0x000000030800820c */ /* 0x010fe40003fa1350 */
[----:B------:R-:W-:Y:S02]  /*2690*/  @P0 SEL R6, R7, R26, !P6 ;  /* 0x0000001a07060207 */ /* 0x000fe40007000000 */
[----:B------:R-:W-:-:S02]  /*26a0*/  @!P0 SEL R24, R9, R24, P5 ;  /* 0x0000001809188207 */ /* 0x000fc40002800000 */
[----:B------:R-:W-:Y:S02]  /*26b0*/  @!P0 SEL R3, R8, R3, P5 ;  /* 0x0000000308038207 */ /* 0x000fe40002800000 */
[----:B------:R-:W-:Y:S02]  /*26c0*/  @P0 PRMT R26, R6, 0x7610, R26 ;  /* 0x00007610061a0816 */ /* 0x000fe4000000001a */
[----:B------:R-:W-:Y:S02]  /*26d0*/  @P0 SEL R24, R9, R24, !P6 ;  /* 0x0000001809180207 */ /* 0x000fe40007000000 */
[----:B------:R-:W-:-:S07]  /*26e0*/  @P0 SEL R3, R8, R3, !P6 ;  /* 0x0000000308030207 */ /* 0x000fce0007000000 */
.L_x_297:
[----:B------:R-:W-:Y:S05]  /*26f0*/  BSYNC.RECONVERGENT B1 ;  /* 0x0000000000017941 */ /* 0x000fea0003800200 */
.L_x_296:
[----:B-1----:R-:W-:Y:S01]  /*2700*/  LOP3.LUT R6, R26, 0xff, RZ, 0xc0, !PT ;  /* 0x000000ff1a067812 */ /* 0x002fe200078ec0ff */
[----:B--2---:R1:W2:Y:S01]  /*2710*/  SHFL.DOWN PT, R9, R24, 0x4, R5 ;  /* 0x0880000018097989 */ /* 0x0042a200000e0005 */
[----:B------:R-:W-:Y:S03]  /*2720*/  BSSY.RECONVERGENT B1, `(.L_x_298) ;  /* 0x0000012000017945 */ /* 0x000fe60003800200 */
[----:B----4-:R1:W4:Y:S04]  /*2730*/  SHFL.DOWN PT, R8, R3, 0x4, R5 ;  /* 0x0880000003087989 */ /* 0x01032800000e0005 */
        /* <DEDUP_REMOVED lines=16> */
.L_x_299:
[----:B------:R-:W-:Y:S05]  /*2840*/  BSYNC.RECONVERGENT B1 ;  /* 0x0000000000017941 */ /* 0x000fea0003800200 */
.L_x_298:
        /* <DEDUP_REMOVED lines=20> */
.L_x_301:
[----:B------:R-:W-:Y:S05]  /*2990*/  BSYNC.RECONVERGENT B1 ;  /* 0x0000000000017941 */ /* 0x000fea0003800200 */
.L_x_300:
[----:B----4-:R-:W-:Y:S01]  /*29a0*/  LOP3.LUT R8, R26, 0xff, RZ, 0xc0, !PT ;  /* 0x000000ff1a087812 */ /* 0x010fe200078ec0ff */
[----:B--2---:R2:W4:Y:S01]  /*29b0*/  SHFL.DOWN PT, R9, R24, 0x10, R5 ;  /* 0x0a00000018097989 */ /* 0x00452200000e0005 */
[----:B------:R-:W-:Y:S03]  /*29c0*/  BSSY.RECONVERGENT B1, `(.L_x_302) ;  /* 0x0000012000017945 */ /* 0x000fe60003800200 */
[----:B---3--:R2:W3:Y:S04]  /*29d0*/  SHFL.DOWN PT, R7, R8, 0x10, R5 ;  /* 0x0a00000008077989 */ /* 0x0084e800000e0005 */
[----:B-1----:R2:W1:Y:S01]  /*29e0*/  SHFL.DOWN PT, R6, R3, 0x10, R5 ;  /* 0x0a00000003067989 */ /* 0x00246200000e0005 */
[----:B------:R-:W-:Y:S05]  /*29f0*/  @P4 BRA `(.L_x_303) ;  /* 0x0000000000384947 */ /* 0x000fea0003800000 */
[----:B---3--:R-:W-:Y:S01]  /*2a00*/  LOP3.LUT P0, RZ, R7, 0xff, RZ, 0xc0, !PT ;  /* 0x000000ff07ff7812 */ /* 0x008fe2000780c0ff */
[----:B--2---:R-:W-:Y:S01]  /*2a10*/  IMAD.MOV.U32 R8, RZ, RZ, 0x1 ;  /* 0x00000001ff087424 */ /* 0x004fe200078e00ff */
[----:B------:R-:W-:-:S04]  /*2a20*/  LOP3.LUT P2, R5, R26, 0xff, RZ, 0xc0, !PT ;  /* 0x000000ff1a057812 */ /* 0x000fc8000784c0ff */
[----:B------:R-:W-:-:S13]  /*2a30*/  PLOP3.LUT P0, PT, P2, P0, PT, 0x2f, 0xf2 ;  /* 0x0000000000f2781c */ /* 0x000fda0001700577 */
[----:B----4-:R-:W-:Y:S02]  /*2a40*/  @!P0 ISETP.LT.U32.AND P2, PT, R9, R24, PT ;  /* 0x000000180900820c */ /* 0x010fe40003f41070 */
[----:B------:R-:W-:Y:S02]  /*2a50*/  @P0 ISETP.NE.AND P3, PT, R5, RZ, PT ;  /* 0x000000ff0500020c */ /* 0x000fe40003f65270 */
[----:B------:R-:W-:Y:S02]  /*2a60*/  @!P0 PRMT R26, R8, 0x7610, R26 ;  /* 0x00007610081a8816 */ /* 0x000fe4000000001a */
[----:B-1----:R-:W-:Y:S02]  /*2a70*/  @!P0 ISETP.LT.AND.EX P2, PT, R6, R3, PT, P2 ;  /* 0x000000030600820c */ /* 0x002fe40003f41320 */
[----:B------:R-:W-:Y:S02]  /*2a80*/  @P0 SEL R5, R7, R26, !P3 ;  /* 0x0000001a07050207 */ /* 0x000fe40005800000 */
[----:B------:R-:W-:-:S02]  /*2a90*/  @!P0 SEL R24, R9, R24, P2 ;  /* 0x0000001809188207 */ /* 0x000fc40001000000 */
[C---:B------:R-:W-:Y:S02]  /*2aa0*/  @!P0 SEL R3, R6.reuse, R3, P2 ;  /* 0x0000000306038207 */ /* 0x040fe40001000000 */
[----:B------:R-:W-:Y:S02]  /*2ab0*/  @P0 PRMT R26, R5, 0x7610, R26 ;  /* 0x00007610051a0816 */ /* 0x000fe4000000001a */
[----:B------:R-:W-:Y:S02]  /*2ac0*/  @P0 SEL R24, R9, R24, !P3 ;  /* 0x0000001809180207 */ /* 0x000fe40005800000 */
[----:B------:R-:W-:-:S07]  /*2ad0*/  @P0 SEL R3, R6, R3, !P3 ;  /* 0x0000000306030207 */ /* 0x000fce0005800000 */
.L_x_303:
[----:B------:R-:W-:Y:S05]  /*2ae0*/  BSYNC.RECONVERGENT B1 ;  /* 0x0000000000017941 */ /* 0x000fea0003800200 */
.L_x_302:
[----:B------:R-:W-:Y:S04]  /*2af0*/  BSSY.RECONVERGENT B1, `(.L_x_304) ;  /* 0x000000b000017945 */ /* 0x000fe80003800200 */
[----:B------:R-:W-:Y:S05]  /*2b00*/  @P1 BRA `(.L_x_305) ;  /* 0x0000000000241947 */ /* 0x000fea0003800000 */
[----:B---3--:R-:W3:Y:S01]  /*2b10*/  S2R R7, SR_CgaCtaId ;  /* 0x0000000000077919 */ /* 0x008ee20000008800 */
[----:B-1----:R-:W-:Y:S01]  /*2b20*/  MOV R6, 0x400 ;  /* 0x0000040000067802 */ /* 0x002fe20000000f00 */
[----:B------:R-:W-:Y:S01]  /*2b30*/  IMAD.MOV.U32 R25, RZ, RZ, R3 ;  /* 0x000000ffff197224 */ /* 0x000fe200078e0003 */
[----:B--2---:R-:W-:-:S04]  /*2b40*/  SHF.R.U32.HI R5, RZ, 0x1, R4 ;  /* 0x00000001ff057819 */ /* 0x004fc80000011604 */
[----:B------:R-:W-:Y:S02]  /*2b50*/  LOP3.LUT R5, R5, 0x1f0, RZ, 0xc0, !PT ;  /* 0x000001f005057812 */ /* 0x000fe400078ec0ff */
[----:B---3--:R-:W-:-:S05]  /*2b60*/  LEA R6, R7, R6, 0x18 ;  /* 0x0000000607067211 */ /* 0x008fca00078ec0ff */
[----:B------:R-:W-:-:S05]  /*2b70*/  IMAD.IADD R5, R5, 0x1, R6 ;  /* 0x0000000105057824 */ /* 0x000fca00078e0206 */
[----:B------:R1:W-:Y:S04]  /*2b80*/  STS.64 [R5+0x10], R24 ;  /* 0x0000101805007388 */ /* 0x0003e80000000a00 */
[----:B------:R1:W-:Y:S02]  /*2b90*/  STS.U8 [R5+0x8], R26 ;  /* 0x0000081a05007388 */ /* 0x0003e40000000000 */
.L_x_305:
[----:B------:R-:W-:Y:S05]  /*2ba0*/  BSYNC.RECONVERGENT B1 ;  /* 0x0000000000017941 */ /* 0x000fea0003800200 */
.L_x_304:
[----:B------:R-:W-:Y:S01]  /*2bb0*/  BAR.SYNC.DEFER_BLOCKING 0x0 ;  /* 0x0000000000007b1d */ /* 0x000fe20000010000 */
[----:B------:R-:W-:-:S13]  /*2bc0*/  ISETP.NE.AND P1, PT, R4, RZ, PT ;  /* 0x000000ff0400720c */ /* 0x000fda0003f25270 */
[----:B------:R-:W-:Y:S05]  /*2bd0*/  @P1 BRA `(.L_x_293) ;  /* 0x0000003000801947 */ /* 0x000fea0003800000 */
[C---:B------:R-:W-:Y:S02]  /*2be0*/  ISETP.GE.U32.AND P0, PT, R2.reuse, 0x21, PT ;  /* 0x000000210200780c */ /* 0x040fe40003f06070 */
[C---:B------:R-:W-:Y:S02]  /*2bf0*/  ISETP.GE.U32.AND P2, PT, R2.reuse, 0x41, PT ;  /* 0x000000410200780c */ /* 0x040fe40003f46070 */
[C---:B------:R-:W-:Y:S02]  /*2c00*/  ISETP.GE.U32.AND P3, PT, R2.reuse, 0x61, PT ;  /* 0x000000610200780c */ /* 0x040fe40003f66070 */
[----:B------:R-:W-:-:S07]  /*2c10*/  ISETP.GE.U32.AND P4, PT, R2, 0x81, PT ;  /* 0x000000810200780c */ /* 0x000fce0003f86070 */
[----:B------:R-:W-:Y:S06]  /*2c20*/  @!P0 BRA `(.L_x_306) ;  /* 0x00000000003c8947 */ /* 0x000fec0003800000 */
[----:B------:R-:W5:Y:S01]  /*2c30*/  S2UR UR5, SR_CgaCtaId ;  /* 0x00000000000579c3 */ /* 0x000f620000008800 */
[----:B------:R-:W-:Y:S01]  /*2c40*/  UMOV UR4, 0x400 ;  /* 0x0000040000047882 */ /* 0x000fe20000000000 */
[----:B------:R-:W-:Y:S01]  /*2c50*/  LOP3.LUT P5, RZ, R26, 0xff, RZ, 0xc0, !PT ;  /* 0x000000ff1aff7812 */ /* 0x000fe200078ac0ff */
[----:B-----5:R-:W-:-:S09]  /*2c60*/  ULEA UR4, UR5, UR4, 0x18 ;  /* 0x0000000405047291 */ /* 0x020fd2000f8ec0ff */
[----:B-1----:R-:W1:Y:S04]  /*2c70*/  LDS.U8 R6, [UR4+0x18] ;  /* 0x00001804ff067984 */ /* 0x002e680008000000 */
[----:B--2---:R-:W2:Y:S01]  /*2c80*/  LDS.64 R4, [UR4+0x20] ;  /* 0x00002004ff047984 */ /* 0x004ea20008000a00 */
[----:B-1----:R-:W-:Y:S02]  /*2c90*/  ISETP.NE.AND P6, PT, R6, RZ, PT ;  /* 0x000000ff0600720c */ /* 0x002fe40003fc5270 */
        /* <DEDUP_REMOVED lines=8> */
.L_x_306:
[----:B------:R-:W-:Y:S01]  /*2d20*/  ISETP.GE.U32.AND P5, PT, R2, 0xa1, PT ;  /* 0x000000a10200780c */ /* 0x000fe20003fa6070 */
[----:B------:R-:W-:-:S12]  /*2d30*/  @!P2 BRA `(.L_x_307) ;  /* 0x00000000003ca947 */ /* 0x000fd80003800000 */
        /* <DEDUP_REMOVED lines=15> */
.L_x_307:
        /* <DEDUP_REMOVED lines=17> */
.L_x_308:
[----:B------:R-:W-:Y:S01]  /*2f40*/  ISETP.GE.U32.AND P3, PT, R2, 0xe1, PT ;  /* 0x000000e10200780c */ /* 0x000fe20003f66070 */
[----:B------:R-:W-:-:S12]  /*2f50*/  @!P4 BRA `(.L_x_309) ;  /* 0x00000000003cc947 */ /* 0x000fd80003800000 */
[----:B------:R-:W5:Y:S01]  /*2f60*/  S2UR UR5, SR_CgaCtaId ;  /* 0x00000000000579c3 */ /* 0x000f620000008800 */
[----:B------:R-:W-:Y:S01]  /*2f70*/  UMOV UR4, 0x400 ;  /* 0x0000040000047882 */ /* 0x000fe20000000000 */
[----:B------:R-:W-:Y:S01]  /*2f80*/  LOP3.LUT P4, RZ, R26, 0xff, RZ, 0xc0, !PT ;  /* 0x000000ff1aff7812 */ /* 0x000fe2000788c0ff */
[----:B-----5:R-:W-:-:S09]  /*2f90*/  ULEA UR4, UR5, UR4, 0x18 ;  /* 0x0000000405047291 */ /* 0x020fd2000f8ec0ff */
[----:B------:R-:W5:Y:S04]  /*2fa0*/  LDS.U8 R2, [UR4+0x48] ;  /* 0x00004804ff027984 */ /* 0x000f680008000000 */
[----:B-12---:R-:W1:Y:S01]  /*2fb0*/  LDS.64 R4, [UR4+0x50] ;  /* 0x00005004ff047984 */ /* 0x006e620008000a00 */
[----:B-----5:R-:W-:Y:S02]  /*2fc0*/  ISETP.NE.AND P6, PT, R2, RZ, PT ;  /* 0x000000ff0200720c */ /* 0x020fe40003fc5270 */
[----:B-1----:R-:W-:Y:S02]  /*2fd0*/  ISETP.LT.U32.AND P0, PT, R4, R24, PT ;  /* 0x000000180400720c */ /* 0x002fe40003f01070 */
[----:B------:R-:W-:Y:S02]  /*2fe0*/  @P4 SEL R2, R26, 0x1, !P6 ;  /* 0x000000011a024807 */ /* 0x000fe40007000000 */
[----:B------:R-:W-:-:S02]  /*2ff0*/  ISETP.LT.AND.EX P0, PT, R5, R3, PT, P0 ;  /* 0x000000030500720c */ /* 0x000fc40003f01300 */
[----:B------:R-:W-:-:S05]  /*3000*/  PRMT R26, R2, 0x7610, R26 ;  /* 0x00007610021a7816 */ /* 0x000fca000000001a */
[C---:B------:R-:W-:Y:S02]  /*3010*/  @P6 SEL R24, R4.reuse, R24, P0 ;  /* 0x0000001804186207 */ /* 0x040fe40000000000 */
[C---:B------:R-:W-:Y:S02]  /*3020*/  @P6 SEL R3, R5.reuse, R3, P0 ;  /* 0x0000000305036207 */ /* 0x040fe40000000000 */
[----:B------:R-:W-:Y:S02]  /*3030*/  SEL R24, R4, R24, !P4 ;  /* 0x0000001804187207 */ /* 0x000fe40006000000 */
[----:B------:R-:W-:-:S07]  /*3040*/  SEL R3, R5, R3, !P4 ;  /* 0x0000000305037207 */ /* 0x000fce0006000000 */
.L_x_309:
[----:B------:R-:W-:Y:S05]  /*3050*/  @!P5 BRA `(.L_x_310) ;  /* 0x00000000003cd947 */ /* 0x000fea0003800000 */
        /* <DEDUP_REMOVED lines=15> */
.L_x_310:
        /* <DEDUP_REMOVED lines=16> */
.L_x_311:
        /* <DEDUP_REMOVED lines=17> */
.L_x_269:
[----:B------:R-:W0:Y:S01]  /*3360*/  S2R R4, SR_TID.X ;  /* 0x0000000000047919 */ /* 0x000e220000002100 */
[----:B------:R-:W1:Y:S01]  /*3370*/  LDCU.128 UR8, c[0x0][0x380] ;  /* 0x00007000ff0877ac */ /* 0x000e620008000c00 */
[----:B------:R-:W2:Y:S01]  /*3380*/  LDCU.64 UR6, c[0x0][0x3a0] ;  /* 0x00007400ff0677ac */ /* 0x000ea20008000a00 */
[----:B------:R-:W3:Y:S01]  /*3390*/  LDCU UR4, c[0x0][0x3cc] ;  /* 0x00007980ff0477ac */ /* 0x000ee20008000800 */
        /* <DEDUP_REMOVED lines=8> */
[----:B------:R-:W4:Y:S04]  /*3420*/  LDG.E R5, desc[UR12][R10.64] ;  /* 0x0000000c0a057981 */ /* 0x000f28000c1e1900 */
[----:B------:R-:W4:Y:S04]  /*3430*/  LDG.E R8, desc[UR12][R12.64] ;  /* 0x0000000c0c087981 */ /* 0x000f28000c1e1900 */
[----:B------:R-:W5:Y:S04]  /*3440*/  LDG.E R6, desc[UR12][R10.64+0x800] ;  /* 0x0008000c0a067981 */ /* 0x000f68000c1e1900 */
[----:B------:R-:W5:Y:S04]  /*3450*/  LDG.E R3, desc[UR12][R12.64+0x800] ;  /* 0x0008000c0c037981 */ /* 0x000f68000c1e1900 */
[----:B------:R-:W5:Y:S04]  /*3460*/  LDG.E R14, desc[UR12][R10.64+0x400] ;  /* 0x0004000c0a0e7981 */ /* 0x000f68000c1e1900 */
[----:B------:R-:W5:Y:S04]  /*3470*/  LDG.E R15, desc[UR12][R12.64+0x400] ;  /* 0x0004000c0c0f7981 */ /* 0x000f68000c1e1900 */
[----:B------:R0:W5:Y:S04]  /*3480*/  LDG.E R7, desc[UR12][R10.64+0xc00] ;  /* 0x000c000c0a077981 */ /* 0x000168000c1e1900 */
[----:B------:R1:W5:Y:S01]  /*3490*/  LDG.E R16, desc[UR12][R12.64+0xc00] ;  /* 0x000c000c0c107981 */ /* 0x000362000c1e1900 */
[----:B--2---:R-:W-:-:S02]  /*34a0*/  IADD3 R19, P1, PT, R9, UR6, RZ ;  /* 0x0000000609137c10 */ /* 0x004fc4000ff3e0ff */
[----:B----4-:R-:W-:Y:S01]  /*34b0*/  ISETP.NE.AND P0, PT, R5, R8, PT ;  /* 0x000000080500720c */ /* 0x010fe20003f05270 */
[C---:B------:R-:W-:Y:S02]  /*34c0*/  VIADD R5, R4.reuse, 0x100 ;  /* 0x0000010004057836 */ /* 0x040fe40000000000 */
[----:B------:R-:W-:-:S03]  /*34d0*/  VIADD R8, R4, 0x200 ;  /* 0x0000020004087836 */ /* 0x000fc60000000000 */
[----:B------:R-:W-:Y:S01]  /*34e0*/  SEL R24, R4, R5, P0 ;  /* 0x0000000504187207 */ /* 0x000fe20000000000 */
[----:B------:R-:W-:Y:S01]  /*34f0*/  IMAD.U32 R5, RZ, RZ, UR7 ;  /* 0x00000007ff057e24 */ /* 0x000fe2000f8e00ff */
[-C--:B------:R-:W-:Y:S01]  /*3500*/  IADD3 R17, P3, PT, R8, R19.reuse, RZ ;  /* 0x0000001308117210 */ /* 0x080fe20007f7e0ff */
[----:B---3--:R-:W-:Y:S01]  /*3510*/  IMAD.U32 R8, RZ, RZ, UR4 ;  /* 0x00000004ff087e24 */ /* 0x008fe2000f8e00ff */
[----:B------:R-:W-:Y:S01]  /*3520*/  IADD3 R24, P4, PT, R24, R19, RZ ;  /* 0x0000001318187210 */ /* 0x000fe20007f9e0ff */
[----:B0-----:R-:W-:Y:S01]  /*3530*/  IMAD.X R10, RZ, RZ, R5, P1 ;  /* 0x000000ffff0a7224 */ /* 0x001fe200008e0605 */
[----:B-----5:R-:W-:Y:S02]  /*3540*/  ISETP.NE.AND P2, PT, R6, R3, PT ;  /* 0x000000030600720c */ /* 0x020fe40003f45270 */
[C---:B------:R-:W-:Y:S01]  /*3550*/  ISETP.LT.U32.AND P1, PT, R17.reuse, R24, PT ;  /* 0x000000181100720c */ /* 0x040fe20003f21070 */
[--C-:B-1----:R-:W-:Y:S01]  /*3560*/  IMAD.X R13, RZ, RZ, R10.reuse, P3 ;  /* 0x000000ffff0d7224 */ /* 0x102fe200018e060a */
[----:B------:R-:W-:Y:S01]  /*3570*/  ISETP.NE.OR P0, PT, R14, R15, P0 ;  /* 0x0000000f0e00720c */ /* 0x000fe20000705670 */
[----:B------:R-:W-:Y:S01]  /*3580*/  IMAD.X R10, RZ, RZ, R10, P4 ;  /* 0x000000ffff0a7224 */ /* 0x000fe200020e060a */
[----:B------:R-:W-:-:S04]  /*3590*/  IADD3 R11, P3, PT, R17, 0x100, RZ ;  /* 0x00000100110b7810 */ /* 0x000fc80007f7e0ff */
[----:B------:R-:W-:-:S04]  /*35a0*/  ISETP.LT.AND.EX P1, PT, R13, R10, PT, P1 ;  /* 0x0000000a0d00720c */ /* 0x000fc80003f21310 */
[----:B------:R-:W-:Y:S02]  /*35b0*/  @P2 SEL R24, R17, R24, P1 ;  /* 0x0000001811182207 */ /* 0x000fe40000800000 */
[----:B------:R-:W-:Y:S02]  /*35c0*/  @P2 SEL R10, R13, R10, P1 ;  /* 0x0000000a0d0a2207 */ /* 0x000fe40000800000 */
[----:B------:R-:W-:Y:S02]  /*35d0*/  SEL R24, R24, R17, P0 ;  /* 0x0000001118187207 */ /* 0x000fe40000000000 */
[----:B------:R-:W-:Y:S01]  /*35e0*/  SEL R10, R10, R13, P0 ;  /* 0x0000000d0a0a7207 */ /* 0x000fe20000000000 */
[----:B------:R-:W-:Y:S01]  /*35f0*/  IMAD.X R13, RZ, RZ, R13, P3 ;  /* 0x000000ffff0d7224 */ /* 0x000fe200018e060d */
[----:B------:R-:W-:Y:S01]  /*3600*/  ISETP.NE.OR P0, PT, R6, R3, P0 ;  /* 0x000000030600720c */ /* 0x000fe20000705670 */
[----:B------:R-:W-:Y:S01]  /*3610*/  IMAD.SHL.U32 R6, R8, 0x400, RZ ;  /* 0x0000040008067824 */ /* 0x000fe200078e00ff */
[----:B------:R-:W-:-:S02]  /*3620*/  ISETP.NE.AND P2, PT, R7, R16, PT ;  /* 0x000000100700720c */ /* 0x000fc40003f45270 */
[----:B------:R-:W-:Y:S02]  /*3630*/  ISETP.LT.U32.AND P1, PT, R11, R24, PT ;  /* 0x000000180b00720c */ /* 0x000fe40003f21070 */
[----:B------:R-:W-:Y:S02]  /*3640*/  ISETP.GE.U32.AND P4, PT, R2, R6, PT ;  /* 0x000000060200720c */ /* 0x000fe40003f86070 */
[----:B------:R-:W-:Y:S02]  /*3650*/  ISETP.LT.AND.EX P1, PT, R13, R10, PT, P1 ;  /* 0x0000000a0d00720c */ /* 0x000fe40003f21310 */
[----:B------:R-:W-:-:S04]  /*3660*/  ISETP.NE.OR P3, PT, R7, R16, P0 ;  /* 0x000000100700720c */ /* 0x000fc80000765670 */
[----:B------:R-:W-:Y:S02]  /*3670*/  SEL R26, RZ, 0x1, !P3 ;  /* 0x00000001ff1a7807 */ /* 0x000fe40005800000 */
[----:B------:R-:W-:Y:S02]  /*3680*/  @P2 SEL R24, R11, R24, P1 ;  /* 0x000000180b182207 */ /* 0x000fe40000800000 */
[----:B------:R-:W-:Y:S02]  /*3690*/  @P2 SEL R10, R13, R10, P1 ;  /* 0x0000000a0d0a2207 */ /* 0x000fe40000800000 */
[----:B------:R-:W-:Y:S02]  /*36a0*/  SEL R24, R24, R11, P0 ;  /* 0x0000000b18187207 */ /* 0x000fe40000000000 */
[----:B------:R-:W-:Y:S01]  /*36b0*/  SEL R3, R10, R13, P0 ;  /* 0x0000000d0a037207 */ /* 0x000fe20000000000 */
[----:B------:R-:W-:Y:S06]  /*36c0*/  @!P4 BRA `(.L_x_312) ;  /* 0x000000180088c947 */ /* 0x000fec0003800000 */
[----:B------:R-:W-:Y:S01]  /*36d0*/  UIADD3 UR7, UPT, UPT, UR5, -0x400, URZ ;  /* 0xfffffc0005077890 */ /* 0x000fe2000fffe0ff */
[C-C-:B------:R-:W-:Y:S01]  /*36e0*/  IMAD.IADD R7, R9.reuse, 0x1, R6.reuse ;  /* 0x0000000109077824 */ /* 0x140fe200078e0206 */
[-C--:B------:R-:W-:Y:S01]  /*36f0*/  LOP3.LUT R11, RZ, R4.reuse, RZ, 0x33, !PT ;  /* 0x00000004ff0b7212 */ /* 0x080fe200078e33ff */
[----:B------:R-:W0:Y:S01]  /*3700*/  LDCU.64 UR8, c[0x0][0x3a0] ;  /* 0x00007400ff0877ac */ /* 0x000e220008000a00 */
[----:B------:R-:W-:Y:S02]  /*3710*/  IADD3 R10, PT, PT, R9, R4, R6 ;  /* 0x00000004090a7210 */ /* 0x000fe40007ffe006 */
[----:B------:R-:W-:Y:S01]  /*3720*/  ISETP.GT.U32.AND P0, PT, R7, UR7, PT ;  /* 0x0000000707007c0c */ /* 0x000fe2000bf04070 */
[----:B------:R-:W1:Y:S01]  /*3730*/  LDCU.64 UR10, c[0x0][0x3c8] ;  /* 0x00007900ff0a77ac */ /* 0x000e620008000a00 */
[----:B------:R-:W-:Y:S01]  /*3740*/  IADD3 R2, PT, PT, -R6, UR5, R11 ;  /* 0x0000000506027c10 */ /* 0x000fe2000fffe10b */
[----:B------:R-:W-:Y:S01]  /*3750*/  VIADD R10, R10, 0x400 ;  /* 0x000004000a0a7836 */ /* 0x000fe20000000000 */
[----:B------:R-:W-:-:S03]  /*3760*/  UMOV UR4, URZ ;  /* 0x000000ff00047c82 */ /* 0x000fc60008000000 */
[----:B------:R-:W-:Y:S02]  /*3770*/  IMAD.IADD R11, R2, 0x1, -R9 ;  /* 0x00000001020b7824 */ /* 0x000fe400078e0a09 */
[----:B------:R-:W-:-:S04]  /*3780*/  IMAD.MOV.U32 R9, RZ, RZ, R6 ;  /* 0x000000ffff097224 */ /* 0x000fc800078e0006 */
[----:B------:R-:W-:Y:S05]  /*3790*/  @P0 BRA `(.L_x_313) ;  /* 0x0000000400380947 */ /* 0x000fea0003800000 */
.L_x_314:
[----:B------:R-:W2:Y:S01]  /*37a0*/  LDC.64 R8, c[0x0][0x380] ;  /* 0x0000e000ff087b82 */ /* 0x000ea20000000a00 */
[----:B------:R-:W-:-:S07]  /*37b0*/  IMAD.IADD R5, R4, 0x1, R7 ;  /* 0x0000000104057824 */ /* 0x000fce00078e0207 */
[----:B------:R-:W3:Y:S01]  /*37c0*/  LDC.64 R12, c[0x0][0x388] ;  /* 0x0000e200ff0c7b82 */ /* 0x000ee20000000a00 */
[----:B--2---:R-:W-:-:S05]  /*37d0*/  IMAD.WIDE.U32 R8, R5, 0x4, R8 ;  /* 0x0000000405087825 */ /* 0x004fca00078e0008 */
[----:B------:R-:W2:Y:S01]  /*37e0*/  LDG.E R14, desc[UR12][R8.64] ;  /* 0x0000000c080e7981 */ /* 0x000ea2000c1e1900 */
[----:B---3--:R-:W-:-:S03]  /*37f0*/  IMAD.WIDE.U32 R12, R5, 0x4, R12 ;  /* 0x00000004050c7825 */ /* 0x008fc600078e000c */
[----:B------:R-:W3:Y:S04]  /*3800*/  LDG.E R16, desc[UR12][R8.64+0x400] ;  /* 0x0004000c08107981 */ /* 0x000ee8000c1e1900 */
[----:B------:R-:W2:Y:S04]  /*3810*/  LDG.E R19, desc[UR12][R12.64] ;  /* 0x0000000c0c137981 */ /* 0x000ea8000c1e1900 */
[----:B------:R-:W3:Y:S04]  /*3820*/  LDG.E R21, desc[UR12][R12.64+0x400] ;  /* 0x0004000c0c157981 */ /* 0x000ee8000c1e1900 */
[----:B------:R-:W4:Y:S04]  /*3830*/  LDG.E R6, desc[UR12][R8.64+0x800] ;  /* 0x0008000c08067981 */ /* 0x000f28000c1e1900 */
[----:B------:R-:W4:Y:S04]  /*3840*/  LDG.E R17, desc[UR12][R12.64+0x800] ;  /* 0x0008000c0c117981 */ /* 0x000f28000c1e1900 */
[----:B------:R5:W4:Y:S04]  /*3850*/  LDG.E R2, desc[UR12][R8.64+0xc00] ;  /* 0x000c000c08027981 */ /* 0x000b28000c1e1900 */
[----:B------:R3:W4:Y:S01]  /*3860*/  LDG.E R15, desc[UR12][R12.64+0xc00] ;  /* 0x000c000c0c0f7981 */ /* 0x000722000c1e1900 */
[----:B0-----:R-:W-:Y:S01]  /*3870*/  UMOV UR6, UR8 ;  /* 0x0000000800067c82 */ /* 0x001fe20008000000 */
[----:B------:R-:W-:Y:S01]  /*3880*/  LOP3.LUT P4, RZ, R26, 0xff, RZ, 0xc0, !PT ;  /* 0x000000ff1aff7812 */ /* 0x000fe2000788c0ff */
[----:B------:R-:W-:Y:S01]  /*3890*/  IMAD.MOV.U32 R18, RZ, RZ, R3 ;  /* 0x000000ffff127224 */ /* 0x000fe200078e0003 */
[----:B-1----:R-:W-:Y:S01]  /*38a0*/  UMOV UR5, UR10 ;  /* 0x0000000a00057c82 */ /* 0x002fe20008000000 */
[----:B--2---:R-:W-:-:S02]  /*38b0*/  ISETP.NE.AND P2, PT, R14, R19, PT ;  /* 0x000000130e00720c */ /* 0x004fc40003f45270 */
[----:B------:R-:W-:Y:S01]  /*38c0*/  IADD3 R14, P1, PT, R5, UR6, RZ ;  /* 0x00000006050e7c10 */ /* 0x000fe2000ff3e0ff */
[----:B------:R-:W-:-:S03]  /*38d0*/  IMAD.U32 R5, RZ, RZ, UR9 ;  /* 0x00000009ff057e24 */ /* 0x000fc6000f8e00ff */
[----:B------:R-:W-:Y:S01]  /*38e0*/  ISETP.LT.U32.AND P0, PT, R14, R24, PT ;  /* 0x000000180e00720c */ /* 0x000fe20003f01070 */
[----:B------:R-:W-:-:S05]  /*38f0*/  IMAD.X R3, RZ, RZ, R5, P1 ;  /* 0x000000ffff037224 */ /* 0x000fca00008e0605 */
[----:B------:R-:W-:Y:S02]  /*3900*/  ISETP.LT.AND.EX P0, PT, R3, R18, PT, P0 ;  /* 0x000000120300720c */ /* 0x000fe40003f01300 */
[----:B-----5:R-:W-:Y:S02]  /*3910*/  SEL R8, RZ, 0x1, !P2 ;  /* 0x00000001ff087807 */ /* 0x020fe40005000000 */
[C---:B------:R-:W-:Y:S01]  /*3920*/  @P2 SEL R24, R14.reuse, R24, P0 ;  /* 0x000000180e182207 */ /* 0x040fe20000000000 */
[----:B------:R-:W-:Y:S01]  /*3930*/  VIADD R19, R14, 0x100 ;  /* 0x000001000e137836 */ /* 0x000fe20000000000 */
[----:B------:R-:W-:Y:S02]  /*3940*/  @P4 SEL R8, R26, 0x1, !P2 ;  /* 0x000000011a084807 */ /* 0x000fe40005000000 */
[----:B------:R-:W-:Y:S02]  /*3950*/  IADD3 RZ, P5, PT, R14, 0x100, RZ ;  /* 0x000001000eff7810 */ /* 0x000fe40007fbe0ff */
[----:B---3--:R-:W-:-:S02]  /*3960*/  ISETP.NE.AND P3, PT, R16, R21, PT ;  /* 0x000000151000720c */ /* 0x008fc40003f65270 */
[C---:B------:R-:W-:Y:S02]  /*3970*/  @P2 SEL R18, R3.reuse, R18, P0 ;  /* 0x0000001203122207 */ /* 0x040fe40000000000 */
[----:B------:R-:W-:Y:S01]  /*3980*/  SEL R24, R14, R24, !P4 ;  /* 0x000000180e187207 */ /* 0x000fe20006000000 */
[----:B------:R-:W-:Y:S01]  /*3990*/  IMAD.X R12, RZ, RZ, R3, P5 ;  /* 0x000000ffff0c7224 */ /* 0x000fe200028e0603 */
[----:B------:R-:W-:Y:S02]  /*39a0*/  LOP3.LUT P1, RZ, R8, 0xff, RZ, 0xc0, !PT ;  /* 0x000000ff08ff7812 */ /* 0x000fe4000782c0ff */
[----:B------:R-:W-:Y:S02]  /*39b0*/  SEL R9, R3, R18, !P4 ;  /* 0x0000001203097207 */ /* 0x000fe40006000000 */
[----:B------:R-:W-:-:S04]  /*39c0*/  ISETP.LT.U32.AND P0, PT, R19, R24, PT ;  /* 0x000000181300720c */ /* 0x000fc80003f01070 */
[CC--:B------:R-:W-:Y:S02]  /*39d0*/  ISETP.LT.AND.EX P0, PT, R12.reuse, R9.reuse, PT, P0 ;  /* 0x000000090c00720c */ /* 0x0c0fe40003f01300 */
[----:B------:R-:W-:Y:S02]  /*39e0*/  SEL R16, RZ, 0x1, !P3 ;  /* 0x00000001ff107807 */ /* 0x000fe40005800000 */
[----:B------:R-:W-:Y:S02]  /*39f0*/  @P3 SEL R24, R19, R24, P0 ;  /* 0x0000001813183207 */ /* 0x000fe40000000000 */
[----:B------:R-:W-:Y:S02]  /*3a00*/  @P3 SEL R9, R12, R9, P0 ;  /* 0x000000090c093207 */ /* 0x000fe40000000000 */
[----:B------:R-:W-:Y:S02]  /*3a10*/  IADD3 R13, P0, PT, R14, 0x200, RZ ;  /* 0x000002000e0d7810 */ /* 0x000fe40007f1e0ff */
[----:B------:R-:W-:-:S02]  /*3a20*/  @P1 SEL R16, R8, 0x1, !P3 ;  /* 0x0000000108101807 */ /* 0x000fc40005800000 */
[----:B----4-:R-:W-:Y:S02]  /*3a30*/  ISETP.NE.AND P2, PT, R6, R17, PT ;  /* 0x000000110600720c */ /* 0x010fe40003f45270 */
[----:B------:R-:W-:Y:S02]  /*3a40*/  SEL R24, R19, R24, !P1 ;  /* 0x0000001813187207 */ /* 0x000fe40004800000 */
[----:B------:R-:W-:Y:S01]  /*3a50*/  SEL R6, R12, R9, !P1 ;  /* 0x000000090c067207 */ /* 0x000fe20004800000 */
[----:B------:R-:W-:Y:S01]  /*3a60*/  IMAD.X R9, RZ, RZ, R3, P0 ;  /* 0x000000ffff097224 */ /* 0x000fe200000e0603 */
[----:B------:R-:W-:Y:S02]  /*3a70*/  LOP3.LUT P1, RZ, R16, 0xff, RZ, 0xc0, !PT ;  /* 0x000000ff10ff7812 */ /* 0x000fe4000782c0ff */
[----:B------:R-:W-:-:S04]  /*3a80*/  ISETP.LT.U32.AND P0, PT, R13, R24, PT ;  /* 0x000000180d00720c */ /* 0x000fc80003f01070 */
[----:B------:R-:W-:Y:S01]  /*3a90*/  ISETP.LT.AND.EX P0, PT, R9, R6, PT, P0 ;  /* 0x000000060900720c */ /* 0x000fe20003f01300 */
[----:B------:R-:W-:-:S03]  /*3aa0*/  IMAD.U32 R8, RZ, RZ, UR11 ;  /* 0x0000000bff087e24 */ /* 0x000fc6000f8e00ff */
[----:B------:R-:W-:Y:S02]  /*3ab0*/  @P2 SEL R24, R13, R24, P0 ;  /* 0x000000180d182207 */ /* 0x000fe40000000000 */
[----:B------:R-:W-:Y:S02]  /*3ac0*/  @P2 SEL R6, R9, R6, P0 ;  /* 0x0000000609062207 */ /* 0x000fe40000000000 */
[----:B------:R-:W-:Y:S01]  /*3ad0*/  SEL R17, RZ, 0x1, !P2 ;  /* 0x00000001ff117807 */ /* 0x000fe20005000000 */
[----:B------:R-:W-:Y:S01]  /*3ae0*/  IMAD.SHL.U32 R12, R8, 0x400, RZ ;  /* 0x00000400080c7824 */ /* 0x000fe200078e00ff */
[----:B------:R-:W-:Y:S02]  /*3af0*/  @P1 SEL R17, R16, 0x1, !P2 ;  /* 0x0000000110111807 */ /* 0x000fe40005000000 */
[----:B------:R-:W-:Y:S02]  /*3b00*/  SEL R24, R13, R24, !P1 ;  /* 0x000000180d187207 */ /* 0x000fe40004800000 */
[----:B------:R-:W-:-:S02]  /*3b10*/  SEL R6, R9, R6, !P1 ;  /* 0x0000000609067207 */ /* 0x000fc40004800000 */
[----:B------:R-:W-:Y:S02]  /*3b20*/  ISETP.NE.AND P1, PT, R2, R15, PT ;  /* 0x0000000f0200720c */ /* 0x000fe40003f25270 */
[----:B------:R-:W-:Y:S02]  /*3b30*/  IADD3 R2, PT, PT, -R7, UR5, RZ ;  /* 0x0000000507027c10 */ /* 0x000fe4000fffe1ff */
[----:B------:R-:W-:Y:S02]  /*3b40*/  IADD3 R9, P0, PT, R14, 0x300, RZ ;  /* 0x000003000e097810 */ /* 0x000fe40007f1e0ff */
[----:B------:R-:W-:Y:S02]  /*3b50*/  ISETP.GE.U32.AND P3, PT, R2, R12, PT ;  /* 0x0000000c0200720c */ /* 0x000fe40003f66070 */
[----:B------:R-:W-:Y:S01]  /*3b60*/  LOP3.LUT P2, RZ, R17, 0xff, RZ, 0xc0, !PT ;  /* 0x000000ff11ff7812 */ /* 0x000fe2000784c0ff */
[----:B------:R-:W-:Y:S01]  /*3b70*/  IMAD.X R3, RZ, RZ, R3, P0 ;  /* 0x000000ffff037224 */ /* 0x000fe200000e0603 */
[----:B------:R-:W-:-:S04]  /*3b80*/  ISETP.LT.U32.AND P0, PT, R9, R24, PT ;  /* 0x000000180900720c */ /* 0x000fc80003f01070 */
[----:B------:R-:W-:-:S04]  /*3b90*/  ISETP.LT.AND.EX P0, PT, R3, R6, PT, P0 ;  /* 0x000000060300720c */ /* 0x000fc80003f01300 */
[----:B------:R-:W-:Y:S02]  /*3ba0*/  @P1 SEL R24, R9, R24, P0 ;  /* 0x0000001809181207 */ /* 0x000fe40000000000 */
[----:B------:R-:W-:Y:S02]  /*3bb0*/  @P1 SEL R6, R3, R6, P0 ;  /* 0x0000000603061207 */ /* 0x000fe40000000000 */
[----:B------:R-:W-:Y:S02]  /*3bc0*/  SEL R26, RZ, 0x1, !P1 ;  /* 0x00000001ff1a7807 */ /* 0x000fe40004800000 */
[----:B------:R-:W-:Y:S02]  /*3bd0*/  @P2 SEL R26, R17, 0x1, !P1 ;  /* 0x00000001111a2807 */ /* 0x000fe40004800000 */
[----:B------:R-:W-:Y:S02]  /*3be0*/  SEL R24, R9, R24, !P2 ;  /* 0x0000001809187207 */ /* 0x000fe40005000000 */
[----:B------:R-:W-:Y:S01]  /*3bf0*/  SEL R3, R3, R6, !P2 ;  /* 0x0000000603037207 */ /* 0x000fe20005000000 */
[----:B------:R-:W-:Y:S06]  /*3c00*/  @!P3 BRA `(.L_x_312) ;  /* 0x000000140038b947 */ /* 0x000fec0003800000 */
[C---:B------:R-:W-:Y:S01]  /*3c10*/  IMAD.IADD R7, R12.reuse, 0x1, R7 ;  /* 0x000000010c077824 */ /* 0x040fe200078e0207 */
[----:B------:R-:W-:Y:S01]  /*3c20*/  UIADD3 UR4, UPT, UPT, UR4, 0x1, URZ ;  /* 0x0000000104047890 */ /* 0x000fe2000fffe0ff */
[----:B------:R-:W-:Y:S02]  /*3c30*/  IMAD.IADD R10, R12, 0x1, R10 ;  /* 0x000000010c0a7824 */ /* 0x000fe400078e020a */
[----:B------:R-:W-:Y:S01]  /*3c40*/  IMAD.IADD R11, R11, 0x1, -R12 ;  /* 0x000000010b0b7824 */ /* 0x000fe200078e0a0c */
[----:B------:R-:W-:-:S13]  /*3c50*/  ISETP.GT.U32.AND P0, PT, R7, UR7, PT ;  /* 0x0000000707007c0c */ /* 0x000fda000bf04070 */
[----:B------:R-:W-:Y:S05]  /*3c60*/  @!P0 BRA `(.L_x_314) ;  /* 0xfffffff800cc8947 */ /* 0x000fea000383ffff */
[----:B------:R-:W-:-:S07]  /*3c70*/  IMAD.MOV.U32 R9, RZ, RZ, R12 ;  /* 0x000000ffff097224 */ /* 0x000fce00078e000c */
.L_x_313:
[----:B------:R-:W-:Y:S01]  /*3c80*/  IADD3 R13, PT, PT, -R7, UR5, RZ ;  /* 0x00000005070d7c10 */ /* 0x000fe2000fffe1ff */
[----:B------:R-:W-:Y:S03]  /*3c90*/  BSSY.RECONVERGENT B1, `(.L_x_312) ;  /* 0x0000145000017945 */ /* 0x000fe60003800200 */
[----:B------:R-:W-:-:S04]  /*3ca0*/  ISETP.GE.AND P0, PT, R4, R13, PT ;  /* 0x0000000d0400720c */ /* 0x000fc80003f06270 */
[----:B------:R-:W-:-:S13]  /*3cb0*/  ISETP.GE.U32.OR P0, PT, R7, UR5, P0 ;  /* 0x0000000507007c0c */ /* 0x000fda0008706470 */
[----:B------:R-:W-:Y:S05]  /*3cc0*/  @P0 BRA `(.L_x_315) ;  /* 0x0000001400040947 */ /* 0x000fea0003800000 */
[----:B------:R-:W-:Y:S01]  /*3cd0*/  LOP3.LUT R6, RZ, R4, RZ, 0x33, !PT ;  /* 0x00000004ff067212 */ /* 0x000fe200078e33ff */
[----:B------:R-:W-:Y:S01]  /*3ce0*/  IMAD.SHL.U32 R2, R0, 0x400, RZ ;  /* 0x0000040000027824 */ /* 0x000fe200078e00ff */
[----:B------:R-:W-:Y:S01]  /*3cf0*/  BSSY.RECONVERGENT B2, `(.L_x_316) ;  /* 0x00000a8000027945 */ /* 0x000fe20003800200 */
[----:B------:R-:W-:Y:S02]  /*3d00*/  IMAD R8, R8, UR4, RZ ;  /* 0x0000000408087c24 */ /* 0x000fe4000f8e02ff */
[----:B------:R-:W-:-:S05]  /*3d10*/  VIADD R6, R6, UR5 ;  /* 0x0000000506067c36 */ /* 0x000fca0008000000 */
[----:B------:R-:W-:Y:S01]  /*3d20*/  IADD3 R9, PT, PT, R6, -R9, -R2 ;  /* 0x8000000906097210 */ /* 0x000fe20007ffe802 */
[----:B------:R-:W-:-:S04]  /*3d30*/  IMAD.MOV.U32 R2, RZ, RZ, R4 ;  /* 0x000000ffff027224 */ /* 0x000fc800078e0004 */
[----:B------:R-:W-:-:S05]  /*3d40*/  IMAD R8, R8, -0x400, R9 ;  /* 0xfffffc0008087824 */ /* 0x000fca00078e0209 */
[C---:B------:R-:W-:Y:S02]  /*3d50*/  ISETP.GE.U32.AND P0, PT, R8.reuse, 0x700, PT ;  /* 0x000007000800780c */ /* 0x040fe40003f06070 */
[----:B------:R-:W-:-:S04]  /*3d60*/  LEA.HI R8, R8, 0x1, RZ, 0x18 ;  /* 0x0000000108087811 */ /* 0x000fc800078fc0ff */
[----:B------:R-:W-:-:S07]  /*3d70*/  LOP3.LUT R9, R8, 0x7, RZ, 0xc0, !PT ;  /* 0x0000000708097812 */ /* 0x000fce00078ec0ff */
[----:B------:R-:W-:Y:S05]  /*3d80*/  @!P0 BRA `(.L_x_317) ;  /* 0x0000000800788947 */ /* 0x000fea0003800000 */
[----:B------:R-:W2:Y:S01]  /*3d90*/  LDC.64 R12, c[0x0][0x380] ;  /* 0x0000e000ff0c7b82 */ /* 0x000ea20000000a00 */
[----:B------:R-:W-:Y:S01]  /*3da0*/  LEA.HI R11, R11, 0x1, RZ, 0x18 ;  /* 0x000000010b0b7811 */ /* 0x000fe200078fc0ff */
[----:B------:R-:W-:Y:S03]  /*3db0*/  BSSY.RECONVERGENT B3, `(.L_x_318) ;  /* 0x000009a000037945 */ /* 0x000fe60003800200 */
[----:B------:R-:W-:Y:S02]  /*3dc0*/  LOP3.LUT R2, R11, 0x1fffff8, RZ, 0xc0, !PT ;  /* 0x01fffff80b027812 */ /* 0x000fe400078ec0ff */
[----:B------:R-:W-:Y:S01]  /*3dd0*/  LOP3.LUT R11, R4, 0x400, RZ, 0xfc, !PT ;  /* 0x00000400040b7812 */ /* 0x000fe200078efcff */
[----:B------:R-:W3:Y:S02]  /*3de0*/  LDC.64 R14, c[0x0][0x388] ;  /* 0x0000e200ff0e7b82 */ /* 0x000ee40000000a00 */
[----:B------:R-:W-:-:S07]  /*3df0*/  IMAD.MOV R2, RZ, RZ, -R2 ;  /* 0x000000ffff027224 */ /* 0x000fce00078e0a02 */
.L_x_319:
[----:B------:R-:W-:-:S04]  /*3e00*/  VIADD R27, R10, 0xfffffc00 ;  /* 0xfffffc000a1b7836 */ /* 0x000fc80000000000 */
[----:B--2---:R-:W-:-:S04]  /*3e10*/  IMAD.WIDE.U32 R16, R27, 0x4, R12 ;  /* 0x000000041b107825 */ /* 0x004fc800078e000c */
[----:B---3--:R-:W-:Y:S02]  /*3e20*/  IMAD.WIDE.U32 R18, R27, 0x4, R14 ;  /* 0x000000041b127825 */ /* 0x008fe400078e000e */
[----:B------:R2:W3:Y:S04]  /*3e30*/  LDG.E R16, desc[UR12][R16.64] ;  /* 0x0000000c10107981 */ /* 0x0004e8000c1e1900 */
[----:B------:R-:W3:Y:S01]  /*3e40*/  LDG.E R19, desc[UR12][R18.64] ;  /* 0x0000000c12137981 */ /* 0x000ee2000c1e1900 */
[----:B------:R-:W-:-:S04]  /*3e50*/  VIADD R25, R10, 0xfffffd00 ;  /* 0xfffffd000a197836 */ /* 0x000fc80000000000 */
[----:B------:R-:W-:-:S04]  /*3e60*/  IMAD.WIDE.U32 R20, R25, 0x4, R12 ;  /* 0x0000000419147825 */ /* 0x000fc800078e000c */
[----:B------:R-:W-:Y:S02]  /*3e70*/  IMAD.WIDE.U32 R22, R25, 0x4, R14 ;  /* 0x0000000419167825 */ /* 0x000fe400078e000e */
[----:B------:R-:W4:Y:S04]  /*3e80*/  LDG.E R20, desc[UR12][R20.64] ;  /* 0x0000000c14147981 */ /* 0x000f28000c1e1900 */
[----:B------:R-:W4:Y:S01]  /*3e90*/  LDG.E R23, desc[UR12][R22.64] ;  /* 0x0000000c16177981 */ /* 0x000f22000c1e1900 */
[----:B------:R-:W-:Y:S02]  /*3ea0*/  LOP3.LUT P2, RZ, R26, 0xff, RZ, 0xc0, !PT ;  /* 0x000000ff1aff7812 */ /* 0x000fe4000784c0ff */
[----:B--2---:R-:W-:Y:S01]  /*3eb0*/  IADD3 R17, P3, PT, R27, UR6, RZ ;  /* 0x000000061b117c10 */ /* 0x004fe2000ff7e0ff */
[----:B------:R-:W-:-:S03]  /*3ec0*/  VIADD R27, R10, 0xfffffe00 ;  /* 0xfffffe000a1b7836 */ /* 0x000fc60000000000 */
[----:B------:R-:W-:Y:S01]  /*3ed0*/  ISETP.LT.U32.AND P0, PT, R17, R24, PT ;  /* 0x000000181100720c */ /* 0x000fe20003f01070 */
[----:B------:R-:W-:-:S05]  /*3ee0*/  IMAD.X R28, RZ, RZ, R5, P3 ;  /* 0x000000ffff1c7224 */ /* 0x000fca00018e0605 */
[----:B------:R-:W-:-:S04]  /*3ef0*/  ISETP.LT.AND.EX P0, PT, R28, R3, PT, P0 ;  /* 0x000000031c00720c */ /* 0x000fc80003f01300 */
[----:B------:R-:W-:Y:S02]  /*3f00*/  SEL R29, R17, R24, P0 ;  /* 0x00000018111d7207 */ /* 0x000fe40000000000 */
[CC--:B---3--:R-:W-:Y:S02]  /*3f10*/  ISETP.NE.AND P1, PT, R16.reuse, R19.reuse, P2 ;  /* 0x000000131000720c */ /* 0x0c8fe40001725270 */
[----:B------:R-:W-:Y:S01]  /*3f20*/  ISETP.NE.AND P3, PT, R16, R19, PT ;  /* 0x000000131000720c */ /* 0x000fe20003f65270 */
[----:B------:R-:W-:-:S05]  /*3f30*/  IMAD.WIDE.U32 R18, R27, 0x4, R14 ;  /* 0x000000041b127825 */ /* 0x000fca00078e000e */
[----:B------:R-:W2:Y:S05]  /*3f40*/  LDG.E R22, desc[UR12][R18.64] ;  /* 0x0000000c12167981 */ /* 0x000eaa000c1e1900 */
[----:B------:R-:W-:Y:S01]  /*3f50*/  @!P1 SEL R29, R17, R24, !P2 ;  /* 0x00000018111d9207 */ /* 0x000fe20005000000 */
[----:B------:R-:W-:-:S05]  /*3f60*/  IMAD.WIDE.U32 R16, R27, 0x4, R12 ;  /* 0x000000041b107825 */ /* 0x000fca00078e000c */
[----:B------:R3:W2:Y:S01]  /*3f70*/  LDG.E R21, desc[UR12][R16.64] ;  /* 0x0000000c10157981 */ /* 0x0006a2000c1e1900 */
[----:B------:R-:W-:-:S04]  /*3f80*/  @!P2 SEL R26, RZ, 0x1, !P3 ;  /* 0x00000001ff1aa807 */ /* 0x000fc80005800000 */
[----:B------:R-:W-:Y:S02]  /*3f90*/  SEL R26, R26, 0x1, !P1 ;  /* 0x000000011a1a7807 */ /* 0x000fe40004800000 */
[-C--:B------:R-:W-:Y:S02]  /*3fa0*/  SEL R24, R28, R3.reuse, P0 ;  /* 0x000000031c187207 */ /* 0x080fe40000000000 */
[----:B------:R-:W-:Y:S02]  /*3fb0*/  LOP3.LUT P3, RZ, R26, 0xff, RZ, 0xc0, !PT ;  /* 0x000000ff1aff7812 */ /* 0x000fe4000786c0ff */
[----:B---3--:R-:W-:Y:S02]  /*3fc0*/  IADD3 R16, P0, PT, R25, UR6, RZ ;  /* 0x0000000619107c10 */ /* 0x008fe4000ff1e0ff */
[----:B------:R-:W-:Y:S02]  /*3fd0*/  @!P1 SEL R24, R28, R3, !P2 ;  /* 0x000000031c189207 */ /* 0x000fe40005000000 */
[----:B----4-:R-:W-:Y:S01]  /*3fe0*/  ISETP.NE.AND P2, PT, R20, R23, P3 ;  /* 0x000000171400720c */ /* 0x010fe20001f45270 */
[----:B------:R-:W-:Y:S01]  /*3ff0*/  IMAD.X R25, RZ, RZ, R5, P0 ;  /* 0x000000ffff197224 */ /* 0x000fe200000e0605 */
[----:B------:R-:W-:-:S02]  /*4000*/  ISETP.LT.U32.AND P0, PT, R16, R29, PT ;  /* 0x0000001d1000720c */ /* 0x000fc40003f01070 */
[----:B------:R-:W-:Y:S02]  /*4010*/  ISETP.NE.AND P1, PT, R20, R23, PT ;  /* 0x000000171400720c */ /* 0x000fe40003f25270 */
[----:B------:R-:W-:Y:S01]  /*4020*/  ISETP.LT.AND.EX P0, PT, R25, R24, PT, P0 ;  /* 0x000000181900720c */ /* 0x000fe20003f01300 */
[----:B------:R-:W-:-:S03]  /*4030*/  VIADD R23, R10, 0xffffff00 ;  /* 0xffffff000a177836 */ /* 0x000fc60000000000 */
[CC--:B------:R-:W-:Y:S01]  /*4040*/  SEL R3, R16.reuse, R29.reuse, P0 ;  /* 0x0000001d10037207 */ /* 0x0c0fe20000000000 */
[C---:B------:R-:W-:Y:S02]  /*4050*/  IMAD.WIDE.U32 R18, R23.reuse, 0x4, R14 ;  /* 0x0000000417127825 */ /* 0x040fe400078e000e */
[----:B------:R-:W-:Y:S02]  /*4060*/  @!P2 SEL R3, R16, R29, !P3 ;  /* 0x0000001d1003a207 */ /* 0x000fe40005800000 */
[----:B------:R-:W-:Y:S01]  /*4070*/  IMAD.WIDE.U32 R16, R23, 0x4, R12 ;  /* 0x0000000417107825 */ /* 0x000fe200078e000c */
[----:B------:R3:W4:Y:S01]  /*4080*/  LDG.E R29, desc[UR12][R18.64] ;  /* 0x0000000c121d7981 */ /* 0x000722000c1e1900 */
[----:B------:R-:W-:-:S03]  /*4090*/  @!P3 SEL R26, RZ, 0x1, !P1 ;  /* 0x00000001ff1ab807 */ /* 0x000fc60004800000 */
[----:B------:R5:W4:Y:S01]  /*40a0*/  LDG.E R20, desc[UR12][R16.64] ;  /* 0x0000000c10147981 */ /* 0x000b22000c1e1900 */
[----:B------:R-:W-:Y:S02]  /*40b0*/  SEL R26, R26, 0x1, !P2 ;  /* 0x000000011a1a7807 */ /* 0x000fe40005000000 */
[CC--:B------:R-:W-:Y:S02]  /*40c0*/  SEL R28, R25.reuse, R24.reuse, P0 ;  /* 0x00000018191c7207 */ /* 0x0c0fe40000000000 */
[----:B------:R-:W-:Y:S01]  /*40d0*/  @!P2 SEL R28, R25, R24, !P3 ;  /* 0x00000018191ca207 */ /* 0x000fe20005800000 */
[----:B---3--:R-:W-:Y:S01]  /*40e0*/  IMAD.WIDE.U32 R18, R10, 0x4, R12 ;  /* 0x000000040a127825 */ /* 0x008fe200078e000c */
[----:B------:R-:W-:-:S03]  /*40f0*/  LOP3.LUT P2, RZ, R26, 0xff, RZ, 0xc0, !PT ;  /* 0x000000ff1aff7812 */ /* 0x000fc6000784c0ff */
[----:B-----5:R-:W-:Y:S02]  /*4100*/  IMAD.WIDE.U32 R16, R10, 0x4, R14 ;  /* 0x000000040a107825 */ /* 0x020fe400078e000e */
[----:B------:R-:W3:Y:S01]  /*4110*/  LDG.E R18, desc[UR12][R18.64] ;  /* 0x0000000c12127981 */ /* 0x000ee2000c1e1900 */
[----:B------:R-:W-:-:S05]  /*4120*/  IADD3 R27, P0, PT, R27, UR6, RZ ;  /* 0x000000061b1b7c10 */ /* 0x000fca000ff1e0ff */
[----:B------:R-:W-:Y:S01]  /*4130*/  IMAD.X R25, RZ, RZ, R5, P0 ;  /* 0x000000ffff197224 */ /* 0x000fe200000e0605 */
[----:B------:R-:W-:-:S04]  /*4140*/  ISETP.LT.U32.AND P0, PT, R27, R3, PT ;  /* 0x000000031b00720c */ /* 0x000fc80003f01070 */
[----:B------:R-:W-:Y:S02]  /*4150*/  ISETP.LT.AND.EX P0, PT, R25, R28, PT, P0 ;  /* 0x0000001c1900720c */ /* 0x000fe40003f01300 */
[CC--:B--2---:R-:W-:Y:S02]  /*4160*/  ISETP.NE.AND P1, PT, R21.reuse, R22.reuse, PT ;  /* 0x000000161500720c */ /* 0x0c4fe40003f25270 */
[----:B------:R-:W-:Y:S02]  /*4170*/  ISETP.NE.AND P3, PT, R21, R22, P2 ;  /* 0x000000161500720c */ /* 0x000fe40001765270 */
[----:B------:R2:W3:Y:S01]  /*4180*/  LDG.E R22, desc[UR12][R16.64] ;  /* 0x0000000c10167981 */ /* 0x0004e2000c1e1900 */
[----:B------:R-:W-:-:S10]  /*4190*/  SEL R21, R27, R3, P0 ;  /* 0x000000031b157207 */ /* 0x000fd40000000000 */
[----:B------:R-:W-:Y:S01]  /*41a0*/  @!P3 SEL R21, R27, R3, !P2 ;  /* 0x000000031b15b207 */ /* 0x000fe20005000000 */
[----:B------:R-:W-:Y:S01]  /*41b0*/  VIADD R3, R10, 0x100 ;  /* 0x000001000a037836 */ /* 0x000fe20000000000 */
[CC--:B------:R-:W-:Y:S02]  /*41c0*/  SEL R27, R25.reuse, R28.reuse, P0 ;  /* 0x0000001c191b7207 */ /* 0x0c0fe40000000000 */
[----:B------:R-:W-:Y:S01]  /*41d0*/  @!P3 SEL R27, R25, R28, !P2 ;  /* 0x0000001c191bb207 */ /* 0x000fe20005000000 */
[----:B------:R-:W-:-:S04]  /*41e0*/  IMAD.WIDE.U32 R24, R3, 0x4, R14 ;  /* 0x0000000403187825 */ /* 0x000fc800078e000e */
[----:B--2---:R-:W-:Y:S02]  /*41f0*/  IMAD.WIDE.U32 R16, R3, 0x4, R12 ;  /* 0x0000000403107825 */ /* 0x004fe400078e000c */
[----:B------:R-:W2:Y:S04]  /*4200*/  LDG.E R25, desc[UR12][R24.64] ;  /* 0x0000000c18197981 */ /* 0x000ea8000c1e1900 */
[----:B------:R5:W2:Y:S01]  /*4210*/  LDG.E R28, desc[UR12][R16.64] ;  /* 0x0000000c101c7981 */ /* 0x000aa2000c1e1900 */
[----:B------:R-:W-:-:S04]  /*4220*/  @!P2 SEL R26, RZ, 0x1, !P1 ;  /* 0x00000001ff1aa807 */ /* 0x000fc80004800000 */
[----:B------:R-:W-:-:S04]  /*4230*/  SEL R26, R26, 0x1, !P3 ;  /* 0x000000011a1a7807 */ /* 0x000fc80005800000 */
[----:B------:R-:W-:Y:S02]  /*4240*/  LOP3.LUT P2, RZ, R26, 0xff, RZ, 0xc0, !PT ;  /* 0x000000ff1aff7812 */ /* 0x000fe4000784c0ff */
[----:B------:R-:W-:Y:S02]  /*4250*/  IADD3 R23, P0, PT, R23, UR6, RZ ;  /* 0x0000000617177c10 */ /* 0x000fe4000ff1e0ff */
[CC--:B----4-:R-:W-:Y:S02]  /*4260*/  ISETP.NE.AND P3, PT, R20.reuse, R29.reuse, PT ;  /* 0x0000001d1400720c */ /* 0x0d0fe40003f65270 */
[----:B------:R-:W-:Y:S01]  /*4270*/  ISETP.NE.AND P1, PT, R20, R29, P2 ;  /* 0x0000001d1400720c */ /* 0x000fe20001725270 */
[----:B------:R-:W-:Y:S01]  /*4280*/  IMAD.X R20, RZ, RZ, R5, P0 ;  /* 0x000000ffff147224 */ /* 0x000fe200000e0605 */
[----:B------:R-:W-:-:S05]  /*4290*/  ISETP.LT.U32.AND P0, PT, R23, R21, PT ;  /* 0x000000151700720c */ /* 0x000fca0003f01070 */
[----:B------:R-:W-:Y:S02]  /*42a0*/  @!P2 SEL R26, RZ, 0x1, !P3 ;  /* 0x00000001ff1aa807 */ /* 0x000fe40005800000 */
[----:B------:R-:W-:Y:S02]  /*42b0*/  ISETP.LT.AND.EX P0, PT, R20, R27, PT, P0 ;  /* 0x0000001b1400720c */ /* 0x000fe40003f01300 */
[----:B------:R-:W-:Y:S02]  /*42c0*/  SEL R26, R26, 0x1, !P1 ;  /* 0x000000011a1a7807 */ /* 0x000fe40004800000 */
[----:B-----5:R-:W-:Y:S02]  /*42d0*/  SEL R16, R23, R21, P0 ;  /* 0x0000001517107207 */ /* 0x020fe40000000000 */
[----:B------:R-:W-:Y:S02]  /*42e0*/  LOP3.LUT P3, RZ, R26, 0xff, RZ, 0xc0, !PT ;  /* 0x000000ff1aff7812 */ /* 0x000fe4000786c0ff */
[----:B------:R-:W-:-:S02]  /*42f0*/  SEL R17, R20, R27, P0 ;  /* 0x0000001b14117207 */ /* 0x000fc40000000000 */
[----:B------:R-:W-:Y:S02]  /*4300*/  IADD3 R19, P0, PT, R10, UR6, RZ ;  /* 0x000000060a137c10 */ /* 0x000fe4000ff1e0ff */
[----:B------:R-:W-:Y:S02]  /*4310*/  @!P1 SEL R16, R23, R21, !P2 ;  /* 0x0000001517109207 */ /* 0x000fe40005000000 */
[----:B------:R-:W-:Y:S01]  /*4320*/  @!P1 SEL R17, R20, R27, !P2 ;  /* 0x0000001b14119207 */ /* 0x000fe20005000000 */
[----:B------:R-:W-:Y:S01]  /*4330*/  IMAD.X R24, RZ, RZ, R5, P0 ;  /* 0x000000ffff187224 */ /* 0x000fe200000e0605 */
[----:B------:R-:W-:Y:S01]  /*4340*/  ISETP.LT.U32.AND P0, PT, R19, R16, PT ;  /* 0x000000101300720c */ /* 0x000fe20003f01070 */
[----:B------:R-:W-:-:S03]  /*4350*/  VIADD R27, R10, 0x200 ;  /* 0x000002000a1b7836 */ /* 0x000fc60000000000 */
[----:B------:R-:W-:-:S04]  /*4360*/  ISETP.LT.AND.EX P0, PT, R24, R17, PT, P0 ;  /* 0x000000111800720c */ /* 0x000fc80003f01300 */
[----:B------:R-:W-:Y:S02]  /*4370*/  SEL R20, R19, R16, P0 ;  /* 0x0000001013147207 */ /* 0x000fe40000000000 */
[----:B------:R-:W-:Y:S01]  /*4380*/  SEL R23, R24, R17, P0 ;  /* 0x0000001118177207 */ /* 0x000fe20000000000 */
[----:B------:R-:W-:Y:S01]  /*4390*/  VIADD R29, R10, 0x300 ;  /* 0x000003000a1d7836 */ /* 0x000fe20000000000 */
[CC--:B---3--:R-:W-:Y:S02]  /*43a0*/  ISETP.NE.AND P2, PT, R18.reuse, R22.reuse, P3 ;  /* 0x000000161200720c */ /* 0x0c8fe40001f45270 */
[----:B------:R-:W-:-:S04]  /*43b0*/  ISETP.NE.AND P1, PT, R18, R22, PT ;  /* 0x000000161200720c */ /* 0x000fc80003f25270 */
[----:B------:R-:W-:-:S07]  /*43c0*/  @!P3 SEL R26, RZ, 0x1, !P1 ;  /* 0x00000001ff1ab807 */ /* 0x000fce0004800000 */
[----:B------:R-:W-:Y:S01]  /*43d0*/  @!P2 SEL R20, R19, R16, !P3 ;  /* 0x000000101314a207 */ /* 0x000fe20005800000 */
[----:B------:R-:W-:Y:S01]  /*43e0*/  IMAD.WIDE.U32 R18, R27, 0x4, R14 ;  /* 0x000000041b127825 */ /* 0x000fe200078e000e */
[----:B------:R-:W-:-:S03]  /*43f0*/  @!P2 SEL R23, R24, R17, !P3 ;  /* 0x000000111817a207 */ /* 0x000fc60005800000 */
[----:B------:R-:W-:Y:S01]  /*4400*/  IMAD.WIDE.U32 R16, R27, 0x4, R12 ;  /* 0x000000041b107825 */ /* 0x000fe200078e000c */
[----:B------:R-:W-:Y:S01]  /*4410*/  IADD3 R21, P1, PT, R3, UR6, RZ ;  /* 0x0000000603157c10 */ /* 0x000fe2000ff3e0ff */
[----:B------:R-:W3:Y:S01]  /*4420*/  LDG.E R18, desc[UR12][R18.64] ;  /* 0x0000000c12127981 */ /* 0x000ee2000c1e1900 */
[----:B------:R-:W-:-:S03]  /*4430*/  SEL R22, R26, 0x1, !P2 ;  /* 0x000000011a167807 */ /* 0x000fc60005000000 */
[----:B------:R4:W3:Y:S01]  /*4440*/  LDG.E R3, desc[UR12][R16.64] ;  /* 0x0000000c10037981 */ /* 0x0008e2000c1e1900 */
[----:B------:R-:W-:Y:S01]  /*4450*/  LOP3.LUT P2, RZ, R22, 0xff, RZ, 0xc0, !PT ;  /* 0x000000ff16ff7812 */ /* 0x000fe2000784c0ff */
[----:B------:R-:W-:-:S03]  /*4460*/  IMAD.X R24, RZ, RZ, R5, P1 ;  /* 0x000000ffff187224 */ /* 0x000fc600008e0605 */
[----:B--2---:R-:W-:Y:S02]  /*4470*/  ISETP.NE.AND P3, PT, R28, R25, P2 ;  /* 0x000000191c00720c */ /* 0x004fe40001765270 */
[----:B------:R-:W-:-:S04]  /*4480*/  ISETP.LT.U32.AND P0, PT, R21, R20, PT ;  /* 0x000000141500720c */ /* 0x000fc80003f01070 */
[----:B------:R-:W-:Y:S02]  /*4490*/  ISETP.LT.AND.EX P0, PT, R24, R23, PT, P0 ;  /* 0x000000171800720c */ /* 0x000fe40003f01300 */
[----:B------:R-:W-:Y:S02]  /*44a0*/  ISETP.NE.AND P1, PT, R28, R25, PT ;  /* 0x000000191c00720c */ /* 0x000fe40003f25270 */
[-C--:B------:R-:W-:Y:S01]  /*44b0*/  SEL R25, R21, R20.reuse, P0 ;  /* 0x0000001415197207 */ /* 0x080fe20000000000 */
[----:B----4-:R-:W-:Y:S02]  /*44c0*/  IMAD.WIDE.U32 R16, R29, 0x4, R14 ;  /* 0x000000041d107825 */ /* 0x010fe400078e000e */
[----:B------:R-:W-:Y:S02]  /*44d0*/  @!P3 SEL R25, R21, R20, !P2 ;  /* 0x000000141519b207 */ /* 0x000fe40005000000 */
[----:B------:R-:W-:Y:S02]  /*44e0*/  IMAD.WIDE.U32 R20, R29, 0x4, R12 ;  /* 0x000000041d147825 */ /* 0x000fe400078e000c */
[----:B------:R-:W2:Y:S04]  /*44f0*/  LDG.E R17, desc[UR12][R16.64] ;  /* 0x0000000c10117981 */ /* 0x000ea8000c1e1900 */
[----:B------:R4:W2:Y:S01]  /*4500*/  LDG.E R20, desc[UR12][R20.64] ;  /* 0x0000000c14147981 */ /* 0x0008a2000c1e1900 */
[----:B------:R-:W-:-:S02]  /*4510*/  @!P2 SEL R22, RZ, 0x1, !P1 ;  /* 0x00000001ff16a807 */ /* 0x000fc40004800000 */
[-C--:B------:R-:W-:Y:S02]  /*4520*/  SEL R19, R24, R23.reuse, P0 ;  /* 0x0000001718137207 */ /* 0x080fe40000000000 */
[----:B------:R-:W-:Y:S02]  /*4530*/  SEL R22, R22, 0x1, !P3 ;  /* 0x0000000116167807 */ /* 0x000fe40005800000 */
[----:B------:R-:W-:Y:S02]  /*4540*/  @!P3 SEL R19, R24, R23, !P2 ;  /* 0x000000171813b207 */ /* 0x000fe40005000000 */
[----:B------:R-:W-:Y:S02]  /*4550*/  LOP3.LUT P1, RZ, R22, 0xff, RZ, 0xc0, !PT ;  /* 0x000000ff16ff7812 */ /* 0x000fe4000782c0ff */
[----:B------:R-:W-:-:S05]  /*4560*/  IADD3 R24, P0, PT, R27, UR6, RZ ;  /* 0x000000061b187c10 */ /* 0x000fca000ff1e0ff */
[----:B------:R-:W-:Y:S01]  /*4570*/  IMAD.X R26, RZ, RZ, R5, P0 ;  /* 0x000000ffff1a7224 */ /* 0x000fe200000e0605 */
[----:B------:R-:W-:-:S04]  /*4580*/  ISETP.LT.U32.AND P0, PT, R24, R25, PT ;  /* 0x000000191800720c */ /* 0x000fc80003f01070 */
[----:B------:R-:W-:-:S04]  /*4590*/  ISETP.LT.AND.EX P0, PT, R26, R19, PT, P0 ;  /* 0x000000131a00720c */ /* 0x000fc80003f01300 */
[----:B----4-:R-:W-:Y:S01]  /*45a0*/  SEL R21, R26, R19, P0 ;  /* 0x000000131a157207 */ /* 0x010fe20000000000 */
[----:B------:R-:W-:Y:S02]  /*45b0*/  VIADD R2, R2, 0x8 ;  /* 0x0000000802027836 */ /* 0x000fe40000000000 */
[----:B------:R-:W-:Y:S02]  /*45c0*/  VIADD R11, R11, 0x800 ;  /* 0x000008000b0b7836 */ /* 0x000fe40000000000 */
[----:B------:R-:W-:Y:S01]  /*45d0*/  VIADD R10, R10, 0x800 ;  /* 0x000008000a0a7836 */ /* 0x000fe20000000000 */
[CC--:B---3--:R-:W-:Y:S02]  /*45e0*/  ISETP.NE.AND P3, PT, R3.reuse, R18.reuse, P1 ;  /* 0x000000120300720c */ /* 0x0c8fe40000f65270 */
[----:B------:R-:W-:Y:S02]  /*45f0*/  ISETP.NE.AND P2, PT, R3, R18, PT ;  /* 0x000000120300720c */ /* 0x000fe40003f45270 */
[----:B------:R-:W-:-:S02]  /*4600*/  SEL R18, R24, R25, P0 ;  /* 0x0000001918127207 */ /* 0x000fc40000000000 */
[----:B------:R-:W-:Y:S02]  /*4610*/  IADD3 R29, P0, PT, R29, UR6, RZ ;  /* 0x000000061d1d7c10 */ /* 0x000fe4000ff1e0ff */
[----:B------:R-:W-:-:S05]  /*4620*/  @!P1 SEL R22, RZ, 0x1, !P2 ;  /* 0x00000001ff169807 */ /* 0x000fca0005000000 */
[----:B------:R-:W-:Y:S01]  /*4630*/  @!P3 SEL R18, R24, R25, !P1 ;  /* 0x000000191812b207 */ /* 0x000fe20004800000 */
[----:B------:R-:W-:Y:S01]  /*4640*/  IMAD.X R16, RZ, RZ, R5, P0 ;  /* 0x000000ffff107224 */ /* 0x000fe200000e0605 */
[----:B------:R-:W-:Y:S02]  /*4650*/  SEL R22, R22, 0x1, !P3 ;  /* 0x0000000116167807 */ /* 0x000fe40005800000 */
[----:B------:R-:W-:Y:S02]  /*4660*/  @!P3 SEL R21, R26, R19, !P1 ;  /* 0x000000131a15b207 */ /* 0x000fe40004800000 */
[----:B------:R-:W-:Y:S02]  /*4670*/  ISETP.LT.U32.AND P0, PT, R29, R18, PT ;  /* 0x000000121d00720c */ /* 0x000fe40003f01070 */
[----:B------:R-:W-:Y:S02]  /*4680*/  LOP3.LUT P2, RZ, R22, 0xff, RZ, 0xc0, !PT ;  /* 0x000000ff16ff7812 */ /* 0x000fe4000784c0ff */
[----:B------:R-:W-:-:S04]  /*4690*/  ISETP.LT.AND.EX P0, PT, R16, R21, PT, P0 ;  /* 0x000000151000720c */ /* 0x000fc80003f01300 */
[----:B------:R-:W-:Y:S02]  /*46a0*/  SEL R24, R29, R18, P0 ;  /* 0x000000121d187207 */ /* 0x000fe40000000000 */
[----:B------:R-:W-:Y:S02]  /*46b0*/  SEL R3, R16, R21, P0 ;  /* 0x0000001510037207 */ /* 0x000fe40000000000 */
[----:B------:R-:W-:Y:S02]  /*46c0*/  ISETP.NE.AND P0, PT, R2, RZ, PT ;  /* 0x000000ff0200720c */ /* 0x000fe40003f05270 */
[CC--:B--2---:R-:W-:Y:S02]  /*46d0*/  ISETP.NE.AND P3, PT, R20.reuse, R17.reuse, P2 ;  /* 0x000000111400720c */ /* 0x0c4fe40001765270 */
[----:B------:R-:W-:-:S04]  /*46e0*/  ISETP.NE.AND P1, PT, R20, R17, PT ;  /* 0x000000111400720c */ /* 0x000fc80003f25270 */
[----:B------:R-:W-:-:S04]  /*46f0*/  @!P2 SEL R22, RZ, 0x1, !P1 ;  /* 0x00000001ff16a807 */ /* 0x000fc80004800000 */
[----:B------:R-:W-:-:S03]  /*4700*/  SEL R22, R22, 0x1, !P3 ;  /* 0x0000000116167807 */ /* 0x000fc60005800000 */
[----:B------:R-:W-:Y:S02]  /*4710*/  @!P3 SEL R24, R29, R18, !P2 ;  /* 0x000000121d18b207 */ /* 0x000fe40005000000 */
[----:B------:R-:W-:Y:S02]  /*4720*/  @!P3 SEL R3, R16, R21, !P2 ;  /* 0x000000151003b207 */ /* 0x000fe40005000000 */
[----:B------:R-:W-:Y:S01]  /*4730*/  PRMT R26, R22, 0x7610, R26 ;  /* 0x00007610161a7816 */ /* 0x000fe2000000001a */
[----:B------:R-:W-:Y:S06]  /*4740*/  @P0 BRA `(.L_x_319) ;  /* 0xfffffff400ac0947 */ /* 0x000fec000383ffff */
[----:B01----:R-:W-:Y:S05]  /*4750*/  BSYNC.RECONVERGENT B3 ;  /* 0x0000000000037941 */ /* 0x003fea0003800200 */
.L_x_318:
[----:B------:R-:W-:-:S07]  /*4760*/  VIADD R2, R11, 0xfffffc00 ;  /* 0xfffffc000b027836 */ /* 0x000fce0000000000 */
.L_x_317:
[----:B01----:R-:W-:Y:S05]  /*4770*/  BSYNC.RECONVERGENT B2 ;  /* 0x0000000000027941 */ /* 0x003fea0003800200 */
.L_x_316:
[----:B------:R-:W-:-:S13]  /*4780*/  ISETP.NE.AND P0, PT, R9, RZ, PT ;  /* 0x000000ff0900720c */ /* 0x000fda0003f05270 */
[----:B------:R-:W-:Y:S05]  /*4790*/  @!P0 BRA `(.L_x_315) ;  /* 0x0000000800508947 */ /* 0x000fea0003800000 */
[----:B------:R-:W-:Y:S01]  /*47a0*/  ISETP.GE.U32.AND P0, PT, R9, 0x4, PT ;  /* 0x000000040900780c */ /* 0x000fe20003f06070 */
[----:B------:R-:W-:Y:S01]  /*47b0*/  BSSY.RECONVERGENT B2, `(.L_x_320) ;  /* 0x000004e000027945 */ /* 0x000fe20003800200 */
[----:B------:R-:W-:-:S11]  /*47c0*/  LOP3.LUT P1, R9, R8, 0x3, RZ, 0xc0, !PT ;  /* 0x0000000308097812 */ /* 0x000fd6000782c0ff */
[----:B------:R-:W-:Y:S05]  /*47d0*/  @!P0 BRA `(.L_x_321) ;  /* 0x00000004002c8947 */ /* 0x000fea0003800000 */
[----:B------:R-:W0:Y:S01]  /*47e0*/  LDC.64 R10, c[0x0][0x380] ;  /* 0x0000e000ff0a7b82 */ /* 0x000e220000000a00 */
[----:B------:R-:W-:-:S07]  /*47f0*/  IMAD.IADD R23, R2, 0x1, R7 ;  /* 0x0000000102177824 */ /* 0x000fce00078e0207 */
[----:B------:R-:W1:Y:S01]  /*4800*/  LDC.64 R12, c[0x0][0x388] ;  /* 0x0000e200ff0c7b82 */ /* 0x000e620000000a00 */
[----:B0-----:R-:W-:-:S05]  /*4810*/  IMAD.WIDE.U32 R14, R23, 0x4, R10 ;  /* 0x00000004170e7825 */ /* 0x001fca00078e000a */
[----:B------:R0:W2:Y:S01]  /*4820*/  LDG.E R27, desc[UR12][R14.64] ;  /* 0x0000000c0e1b7981 */ /* 0x0000a2000c1e1900 */
[----:B-1----:R-:W-:-:S05]  /*4830*/  IMAD.WIDE.U32 R28, R23, 0x4, R12 ;  /* 0x00000004171c7825 */ /* 0x002fca00078e000c */
[----:B------:R-:W2:Y:S01]  /*4840*/  LDG.E R8, desc[UR12][R28.64] ;  /* 0x0000000c1c087981 */ /* 0x000ea2000c1e1900 */
[----:B------:R-:W-:-:S04]  /*4850*/  VIADD R25, R23, 0x100 ;  /* 0x0000010017197836 */ /* 0x000fc80000000000 */
[----:B------:R-:W-:-:S04]  /*4860*/  IMAD.WIDE.U32 R16, R25, 0x4, R12 ;  /* 0x0000000419107825 */ /* 0x000fc800078e000c */
[----:B0-----:R-:W-:Y:S02]  /*4870*/  IMAD.WIDE.U32 R14, R25, 0x4, R10 ;  /* 0x00000004190e7825 */ /* 0x001fe400078e000a */
[----:B------:R0:W3:Y:S04]  /*4880*/  LDG.E R16, desc[UR12][R16.64] ;  /* 0x0000000c10107981 */ /* 0x0000e8000c1e1900 */
[----:B------:R-:W3:Y:S01]  /*4890*/  LDG.E R22, desc[UR12][R14.64] ;  /* 0x0000000c0e167981 */ /* 0x000ee2000c1e1900 */
[----:B0-----:R-:W-:-:S04]  /*48a0*/  VIADD R17, R23, 0x200 ;  /* 0x0000020017117836 */ /* 0x001fc80000000000 */
[----:B------:R-:W-:-:S04]  /*48b0*/  IMAD.WIDE.U32 R18, R17, 0x4, R10 ;  /* 0x0000000411127825 */ /* 0x000fc800078e000a */
[----:B------:R-:W-:Y:S02]  /*48c0*/  IMAD.WIDE.U32 R20, R17, 0x4, R12 ;  /* 0x0000000411147825 */ /* 0x000fe400078e000c */
[----:B------:R-:W4:Y:S04]  /*48d0*/  LDG.E R18, desc[UR12][R18.64] ;  /* 0x0000000c12127981 */ /* 0x000f28000c1e1900 */
[----:B------:R-:W4:Y:S01]  /*48e0*/  LDG.E R21, desc[UR12][R20.64] ;  /* 0x0000000c14157981 */ /* 0x000f22000c1e1900 */
[----:B------:R-:W-:-:S04]  /*48f0*/  VIADD R29, R23, 0x300 ;  /* 0x00000300171d7836 */ /* 0x000fc80000000000 */
[----:B------:R-:W-:-:S04]  /*4900*/  IMAD.WIDE.U32 R10, R29, 0x4, R10 ;  /* 0x000000041d0a7825 */ /* 0x000fc800078e000a */
[----:B------:R-:W-:Y:S02]  /*4910*/  IMAD.WIDE.U32 R12, R29, 0x4, R12 ;  /* 0x000000041d0c7825 */ /* 0x000fe400078e000c */
[----:B------:R-:W5:Y:S04]  /*4920*/  LDG.E R10, desc[UR12][R10.64] ;  /* 0x0000000c0a0a7981 */ /* 0x000f68000c1e1900 */
[----:B------:R0:W5:Y:S01]  /*4930*/  LDG.E R13, desc[UR12][R12.64] ;  /* 0x0000000c0c0d7981 */ /* 0x000162000c1e1900 */
[----:B------:R-:W-:Y:S02]  /*4940*/  LOP3.LUT P3, RZ, R26, 0xff, RZ, 0xc0, !PT ;  /* 0x000000ff1aff7812 */ /* 0x000fe4000786c0ff */
[----:B------:R-:W-:Y:S02]  /*4950*/  IADD3 R23, P2, PT, R23, UR6, RZ ;  /* 0x0000000617177c10 */ /* 0x000fe4000ff5e0ff */
[----:B------:R-:W-:Y:S01]  /*4960*/  IADD3 R25, P5, PT, R25, UR6, RZ ;  /* 0x0000000619197c10 */ /* 0x000fe2000ffbe0ff */
[----:B------:R-:W-:Y:S01]  /*4970*/  VIADD R2, R2, 0x400 ;  /* 0x0000040002027836 */ /* 0x000fe20000000000 */
[----:B--2---:R-:W-:-:S02]  /*4980*/  ISETP.NE.AND P0, PT, R27, R8, PT ;  /* 0x000000081b00720c */ /* 0x004fc40003f05270 */
[----:B------:R-:W-:-:S05]  /*4990*/  ISETP.NE.AND P4, PT, R27, R8, P3 ;  /* 0x000000081b00720c */ /* 0x000fca0001f85270 */
[----:B------:R-:W-:Y:S01]  /*49a0*/  @!P3 SEL R26, RZ, 0x1, !P0 ;  /* 0x00000001ff1ab807 */ /* 0x000fe20004000000 */
[----:B------:R-:W-:-:S03]  /*49b0*/  IMAD.X R8, RZ, RZ, R5, P2 ;  /* 0x000000ffff087224 */ /* 0x000fc600010e0605 */
[----:B------:R-:W-:Y:S02]  /*49c0*/  SEL R26, R26, 0x1, !P4 ;  /* 0x000000011a1a7807 */ /* 0x000fe40006000000 */
[----:B------:R-:W-:Y:S02]  /*49d0*/  ISETP.LT.U32.AND P0, PT, R23, R24, PT ;  /* 0x000000181700720c */ /* 0x000fe40003f01070 */
[----:B------:R-:W-:Y:S02]  /*49e0*/  LOP3.LUT P2, RZ, R26, 0xff, RZ, 0xc0, !PT ;  /* 0x000000ff1aff7812 */ /* 0x000fe4000784c0ff */
[----:B------:R-:W-:-:S04]  /*49f0*/  ISETP.LT.AND.EX P0, PT, R8, R3, PT, P0 ;  /* 0x000000030800720c */ /* 0x000fc80003f01300 */
[C---:B0-----:R-:W-:Y:S02]  /*4a00*/  SEL R12, R23.reuse, R24, P0 ;  /* 0x00000018170c7207 */ /* 0x041fe40000000000 */
[-C--:B------:R-:W-:Y:S02]  /*4a10*/  SEL R20, R8, R3.reuse, P0 ;  /* 0x0000000308147207 */ /* 0x080fe40000000000 */
[----:B---3--:R-:W-:Y:S02]  /*4a20*/  ISETP.NE.AND P0, PT, R22, R16, PT ;  /* 0x000000101600720c */ /* 0x008fe40003f05270 */
[----:B------:R-:W-:Y:S02]  /*4a30*/  @!P4 SEL R12, R23, R24, !P3 ;  /* 0x00000018170cc207 */ /* 0x000fe40005800000 */
[----:B------:R-:W-:Y:S02]  /*4a40*/  @!P4 SEL R20, R8, R3, !P3 ;  /* 0x000000030814c207 */ /* 0x000fe40005800000 */
[----:B------:R-:W-:-:S02]  /*4a50*/  ISETP.NE.AND P4, PT, R22, R16, P2 ;  /* 0x000000101600720c */ /* 0x000fc40001785270 */
[----:B------:R-:W-:Y:S01]  /*4a60*/  @!P2 SEL R26, RZ, 0x1, !P0 ;  /* 0x00000001ff1aa807 */ /* 0x000fe20004000000 */
[----:B------:R-:W-:-:S03]  /*4a70*/  IMAD.X R3, RZ, RZ, R5, P5 ;  /* 0x000000ffff037224 */ /* 0x000fc600028e0605 */
        /* <DEDUP_REMOVED lines=11> */
[----:B------:R-:W-:Y:S01]  /*4b30*/  IMAD.X R3, RZ, RZ, R5, P0 ;  /* 0x000000ffff037224 */ /* 0x000fe200000e0605 */
        /* <DEDUP_REMOVED lines=11> */
[----:B------:R-:W-:Y:S01]  /*4bf0*/  IMAD.X R8, RZ, RZ, R5, P5 ;  /* 0x000000ffff087224 */ /* 0x000fe200028e0605 */
[----:B------:R-:W-:-:S02]  /*4c00*/  ISETP.LT.U32.AND P0, PT, R29, R12, PT ;  /* 0x0000000c1d00720c */ /* 0x000fc40003f01070 */
[----:B------:R-:W-:Y:S02]  /*4c10*/  ISETP.NE.AND P3, PT, R10, R13, PT ;  /* 0x0000000d0a00720c */ /* 0x000fe40003f65270 */
[CC--:B------:R-:W-:Y:S02]  /*4c20*/  ISETP.LT.AND.EX P0, PT, R8.reuse, R11.reuse, PT, P0 ;  /* 0x0000000b0800720c */ /* 0x0c0fe40003f01300 */
[----:B------:R-:W-:Y:S02]  /*4c30*/  @!P2 SEL R26, RZ, 0x1, !P3 ;  /* 0x00000001ff1aa807 */ /* 0x000fe40005800000 */
[----:B------:R-:W-:Y:S02]  /*4c40*/  SEL R24, R29, R12, P0 ;  /* 0x0000000c1d187207 */ /* 0x000fe40000000000 */
[----:B------:R-:W-:Y:S02]  /*4c50*/  SEL R3, R8, R11, P0 ;  /* 0x0000000b08037207 */ /* 0x000fe40000000000 */
[----:B------:R-:W-:-:S02]  /*4c60*/  SEL R26, R26, 0x1, !P4 ;  /* 0x000000011a1a7807 */ /* 0x000fc40006000000 */
[----:B------:R-:W-:Y:S02]  /*4c70*/  @!P4 SEL R24, R29, R12, !P2 ;  /* 0x0000000c1d18c207 */ /* 0x000fe40005000000 */
[----:B------:R-:W-:-:S07]  /*4c80*/  @!P4 SEL R3, R8, R11, !P2 ;  /* 0x0000000b0803c207 */ /* 0x000fce0005000000 */
.L_x_321:
[----:B------:R-:W-:Y:S05]  /*4c90*/  BSYNC.RECONVERGENT B2 ;  /* 0x0000000000027941 */ /* 0x000fea0003800200 */
.L_x_320:
[----:B------:R-:W-:Y:S05]  /*4ca0*/  @!P1 BRA `(.L_x_315) ;  /* 0x00000004000c9947 */ /* 0x000fea0003800000 */
[----:B------:R-:W-:Y:S01]  /*4cb0*/  ISETP.NE.AND P0, PT, R9, 0x1, PT ;  /* 0x000000010900780c */ /* 0x000fe20003f05270 */
[----:B------:R-:W-:Y:S01]  /*4cc0*/  BSSY.RECONVERGENT B2, `(.L_x_322) ;  /* 0x000002a000027945 */ /* 0x000fe20003800200 */
[----:B------:R-:W-:-:S11]  /*4cd0*/  LOP3.LUT P1, RZ, R6, 0x100, RZ, 0xc0, !PT ;  /* 0x0000010006ff7812 */ /* 0x000fd6000782c0ff */
[----:B------:R-:W-:Y:S05]  /*4ce0*/  @!P0 BRA `(.L_x_323) ;  /* 0x00000000009c8947 */ /* 0x000fea0003800000 */
[----:B------:R-:W0:Y:S01]  /*4cf0*/  LDC.64 R10, c[0x0][0x380] ;  /* 0x0000e000ff0a7b82 */ /* 0x000e220000000a00 */
[----:B------:R-:W-:-:S07]  /*4d00*/  IMAD.IADD R17, R2, 0x1, R7 ;  /* 0x0000000102117824 */ /* 0x000fce00078e0207 */
[----:B------:R-:W1:Y:S01]  /*4d10*/  LDC.64 R8, c[0x0][0x388] ;  /* 0x0000e200ff087b82 */ /* 0x000e620000000a00 */
[C---:B------:R-:W-:Y:S02]  /*4d20*/  VIADD R19, R17.reuse, 0x100 ;  /* 0x0000010011137836 */ /* 0x040fe40000000000 */
[----:B0-----:R-:W-:-:S06]  /*4d30*/  IMAD.WIDE.U32 R12, R17, 0x4, R10 ;  /* 0x00000004110c7825 */ /* 0x001fcc00078e000a */
[----:B------:R-:W2:Y:S01]  /*4d40*/  LDG.E R12, desc[UR12][R12.64] ;  /* 0x0000000c0c0c7981 */ /* 0x000ea2000c1e1900 */
[----:B-1----:R-:W-:-:S06]  /*4d50*/  IMAD.WIDE.U32 R14, R17, 0x4, R8 ;  /* 0x00000004110e7825 */ /* 0x002fcc00078e0008 */
[----:B------:R-:W2:Y:S01]  /*4d60*/  LDG.E R15, desc[UR12][R14.64] ;  /* 0x0000000c0e0f7981 */ /* 0x000ea2000c1e1900 */
[----:B------:R-:W-:-:S04]  /*4d70*/  IMAD.WIDE.U32 R10, R19, 0x4, R10 ;  /* 0x00000004130a7825 */ /* 0x000fc800078e000a */
[----:B------:R-:W-:Y:S02]  /*4d80*/  IMAD.WIDE.U32 R8, R19, 0x4, R8 ;  /* 0x0000000413087825 */ /* 0x000fe400078e0008 */
[----:B------:R-:W3:Y:S04]  /*4d90*/  LDG.E R10, desc[UR12][R10.64] ;  /* 0x0000000c0a0a7981 */ /* 0x000ee8000c1e1900 */
[----:B------:R0:W3:Y:S01]  /*4da0*/  LDG.E R21, desc[UR12][R8.64] ;  /* 0x0000000c08157981 */ /* 0x0000e2000c1e1900 */
[----:B------:R-:W-:Y:S02]  /*4db0*/  LOP3.LUT P2, RZ, R26, 0xff, RZ, 0xc0, !PT ;  /* 0x000000ff1aff7812 */ /* 0x000fe4000784c0ff */
[----:B------:R-:W-:-:S04]  /*4dc0*/  IADD3 R17, P4, PT, R17, UR6, RZ ;  /* 0x0000000611117c10 */ /* 0x000fc8000ff9e0ff */
[----:B------:R-:W-:Y:S01]  /*4dd0*/  ISETP.LT.U32.AND P0, PT, R17, R24, PT ;  /* 0x000000181100720c */ /* 0x000fe20003f01070 */
[----:B------:R-:W-:-:S05]  /*4de0*/  IMAD.X R6, RZ, RZ, R5, P4 ;  /* 0x000000ffff067224 */ /* 0x000fca00020e0605 */
[----:B------:R-:W-:-:S04]  /*4df0*/  ISETP.LT.AND.EX P0, PT, R6, R3, PT, P0 ;  /* 0x000000030600720c */ /* 0x000fc80003f01300 */
[----:B0-----:R-:W-:Y:S02]  /*4e00*/  SEL R8, R17, R24, P0 ;  /* 0x0000001811087207 */ /* 0x001fe40000000000 */
[----:B------:R-:W-:Y:S01]  /*4e10*/  SEL R9, R6, R3, P0 ;  /* 0x0000000306097207 */ /* 0x000fe20000000000 */
[----:B------:R-:W-:Y:S01]  /*4e20*/  VIADD R2, R2, 0x200 ;  /* 0x0000020002027836 */ /* 0x000fe20000000000 */
[CC--:B--2---:R-:W-:Y:S02]  /*4e30*/  ISETP.NE.AND P5, PT, R12.reuse, R15.reuse, PT ;  /* 0x0000000f0c00720c */ /* 0x0c4fe40003fa5270 */
[----:B------:R-:W-:Y:S02]  /*4e40*/  ISETP.NE.AND P3, PT, R12, R15, P2 ;  /* 0x0000000f0c00720c */ /* 0x000fe40001765270 */
[----:B------:R-:W-:-:S04]  /*4e50*/  @!P2 SEL R26, RZ, 0x1, !P5 ;  /* 0x00000001ff1aa807 */ /* 0x000fc80006800000 */
[----:B------:R-:W-:Y:S02]  /*4e60*/  SEL R26, R26, 0x1, !P3 ;  /* 0x000000011a1a7807 */ /* 0x000fe40005800000 */
[----:B------:R-:W-:Y:S02]  /*4e70*/  IADD3 R19, P5, PT, R19, UR6, RZ ;  /* 0x0000000613137c10 */ /* 0x000fe4000ffbe0ff */
[----:B------:R-:W-:-:S03]  /*4e80*/  LOP3.LUT P4, RZ, R26, 0xff, RZ, 0xc0, !PT ;  /* 0x000000ff1aff7812 */ /* 0x000fc6000788c0ff */
[----:B------:R-:W-:Y:S02]  /*4e90*/  @!P3 SEL R8, R17, R24, !P2 ;  /* 0x000000181108b207 */ /* 0x000fe40005000000 */
[----:B------:R-:W-:Y:S02]  /*4ea0*/  @!P3 SEL R9, R6, R3, !P2 ;  /* 0x000000030609b207 */ /* 0x000fe40005000000 */
[CC--:B---3--:R-:W-:Y:S01]  /*4eb0*/  ISETP.NE.AND P3, PT, R10.reuse, R21.reuse, P4 ;  /* 0x000000150a00720c */ /* 0x0c8fe20002765270 */
[----:B------:R-:W-:Y:S01]  /*4ec0*/  IMAD.X R6, RZ, RZ, R5, P5 ;  /* 0x000000ffff067224 */ /* 0x000fe200028e0605 */
        /* <DEDUP_REMOVED lines=9> */
.L_x_323:
[----:B------:R-:W-:Y:S05]  /*4f60*/  BSYNC.RECONVERGENT B2 ;  /* 0x0000000000027941 */ /* 0x000fea0003800200 */
.L_x_322:
[----:B------:R-:W-:Y:S05]  /*4f70*/  @P1 BRA `(.L_x_315) ;  /* 0x0000000000581947 */ /* 0x000fea0003800000 */
[----:B------:R-:W0:Y:S01]  /*4f80*/  LDC.64 R8, c[0x0][0x380] ;  /* 0x0000e000ff087b82 */ /* 0x000e220000000a00 */
[----:B------:R-:W-:-:S07]  /*4f90*/  IMAD.IADD R13, R2, 0x1, R7 ;  /* 0x00000001020d7824 */ /* 0x000fce00078e0207 */
[----:B------:R-:W1:Y:S01]  /*4fa0*/  LDC.64 R10, c[0x0][0x388] ;  /* 0x0000e200ff0a7b82 */ /* 0x000e620000000a00 */
[----:B0-----:R-:W-:-:S06]  /*4fb0*/  IMAD.WIDE.U32 R6, R13, 0x4, R8 ;  /* 0x000000040d067825 */ /* 0x001fcc00078e0008 */
[----:B------:R-:W2:Y:S01]  /*4fc0*/  LDG.E R6, desc[UR12][R6.64] ;  /* 0x0000000c06067981 */ /* 0x000ea2000c1e1900 */
[----:B-1----:R-:W-:-:S06]  /*4fd0*/  IMAD.WIDE.U32 R8, R13, 0x4, R10 ;  /* 0x000000040d087825 */ /* 0x002fcc00078e000a */
[----:B------:R-:W2:Y:S01]  /*4fe0*/  LDG.E R9, desc[UR12][R8.64] ;  /* 0x0000000c08097981 */ /* 0x000ea2000c1e1900 */
[----:B------:R-:W-:Y:S02]  /*4ff0*/  LOP3.LUT P3, RZ, R26, 0xff, RZ, 0xc0, !PT ;  /* 0x000000ff1aff7812 */ /* 0x000fe4000786c0ff */
[----:B------:R-:W-:-:S05]  /*5000*/  IADD3 R13, P0, PT, R13, UR6, RZ ;  /* 0x000000060d0d7c10 */ /* 0x000fca000ff1e0ff */
[----:B------:R-:W-:Y:S01]  /*5010*/  IMAD.X R10, RZ, RZ, R5, P0 ;  /* 0x000000ffff0a7224 */ /* 0x000fe200000e0605 */
[----:B------:R-:W-:-:S04]  /*5020*/  ISETP.LT.U32.AND P0, PT, R13, R24, PT ;  /* 0x000000180d00720c */ /* 0x000fc80003f01070 */
[----:B------:R-:W-:-:S04]  /*5030*/  ISETP.LT.AND.EX P0, PT, R10, R3, PT, P0 ;  /* 0x000000030a00720c */ /* 0x000fc80003f01300 */
[----:B------:R-:W-:Y:S02]  /*5040*/  SEL R2, R13, R24, P0 ;  /* 0x000000180d027207 */ /* 0x000fe40000000000 */
[----:B------:R-:W-:Y:S02]  /*5050*/  SEL R5, R10, R3, P0 ;  /* 0x000000030a057207 */ /* 0x000fe40000000000 */
[CC--:B--2---:R-:W-:Y:S02]  /*5060*/  ISETP.NE.AND P2, PT, R6.reuse, R9.reuse, P3 ;  /* 0x000000090600720c */ /* 0x0c4fe40001f45270 */
[----:B------:R-:W-:-:S04]  /*5070*/  ISETP.NE.AND P1, PT, R6, R9, PT ;  /* 0x000000090600720c */ /* 0x000fc80003f25270 */
[----:B------:R-:W-:-:S07]  /*5080*/  @!P3 SEL R26, RZ, 0x1, !P1 ;  /* 0x00000001ff1ab807 */ /* 0x000fce0004800000 */
[----:B------:R-:W-:Y:S02]  /*5090*/  @!P2 SEL R2, R13, R24, !P3 ;  /* 0x000000180d02a207 */ /* 0x000fe40005800000 */
[----:B------:R-:W-:Y:S02]  /*50a0*/  @!P2 SEL R5, R10, R3, !P3 ;  /* 0x000000030a05a207 */ /* 0x000fe40005800000 */
[----:B------:R-:W-:Y:S01]  /*50b0*/  SEL R26, R26, 0x1, !P2 ;  /* 0x000000011a1a7807 */ /* 0x000fe20005000000 */
[----:B------:R-:W-:Y:S02]  /*50c0*/  IMAD.MOV.U32 R24, RZ, RZ, R2 ;  /* 0x000000ffff187224 */ /* 0x000fe400078e0002 */
[----:B------:R-:W-:-:S07]  /*50d0*/  IMAD.MOV.U32 R3, RZ, RZ, R5 ;  /* 0x000000ffff037224 */ /* 0x000fce00078e0005 */
.L_x_315:
[----:B01----:R-:W-:Y:S05]  /*50e0*/  BSYNC.RECONVERGENT B1 ;  /* 0x0000000000017941 */ /* 0x003fea0003800200 */
.L_x_312:
[----:B------:R-:W0:Y:S01]  /*50f0*/  S2R R8, SR_LANEID ;  /* 0x0000000000087919 */ /* 0x000e220000000000 */
[----:B------:R-:W-:Y:S01]  /*5100*/  LOP3.LUT R5, R26, 0xff, RZ, 0xc0, !PT ;  /* 0x000000ff1a057812 */ /* 0x000fe200078ec0ff */
[----:B------:R-:W-:Y:S01]  /*5110*/  BSSY.RECONVERGENT B1, `(.L_x_324) ;  /* 0x0000016000017945 */ /* 0x000fe20003800200 */
[----:B------:R1:W2:Y:S04]  /*5120*/  SHFL.DOWN PT, R7, R24, 0x1, 0x1f ;  /* 0x08201f0018077f89 */ /* 0x0002a800000e0000 */
[----:B------:R1:W3:Y:S04]  /*5130*/  SHFL.DOWN PT, R6, R3, 0x1, 0x1f ;  /* 0x08201f0003067f89 */ /* 0x0002e800000e0000 */
[----:B------:R-:W4:Y:S01]  /*5140*/  SHFL.DOWN PT, R5, R5, 0x1, 0x1f ;  /* 0x08201f0005057f89 */ /* 0x000f2200000e0000 */
        /* <DEDUP_REMOVED lines=18> */
.L_x_325:
[----:B------:R-:W-:Y:S05]  /*5270*/  BSYNC.RECONVERGENT B1 ;  /* 0x0000000000017941 */ /* 0x000fea0003800200 */
.L_x_324:
        /* <DEDUP_REMOVED lines=23> */
.L_x_327:
[----:B------:R-:W-:Y:S05]  /*53f0*/  BSYNC.RECONVERGENT B1 ;  /* 0x0000000000017941 */ /* 0x000fea0003800200 */
.L_x_326:
        /* <DEDUP_REMOVED lines=20> */
.L_x_329:
[----:B------:R-:W-:Y:S05]  /*5540*/  BSYNC.RECONVERGENT B1 ;  /* 0x0000000000017941 */ /* 0x000fea0003800200 */
.L_x_328:
        /* <DEDUP_REMOVED lines=20> */
.L_x_331:
[----:B------:R-:W-:Y:S05]  /*5690*/  BSYNC.RECONVERGENT B1 ;  /* 0x0000000000017941 */ /* 0x000fea0003800200 */
.L_x_330:
        /* <DEDUP_REMOVED lines=20> */
.L_x_333:
[----:B------:R-:W-:Y:S05]  /*57e0*/  BSYNC.RECONVERGENT B1 ;  /* 0x0000000000017941 */ /* 0x000fea0003800200 */
.L_x_332:
        /* <DEDUP_REMOVED lines=11> */
.L_x_335:
[----:B------:R-:W-:Y:S05]  /*58a0*/  BSYNC.RECONVERGENT B1 ;  /* 0x0000000000017941 */ /* 0x000fea0003800200 */
.L_x_334:
        /* <DEDUP_REMOVED lines=82> */
[----:B------:R-:W-:-:S07]  /*5dd0*/  SEL R3, R3, R7, !P2 ;  /* 0x0000000703037207 */ /* 0x000fce0005000000 */
.L_x_293:
[----:B------:R-:W-:Y:S05]  /*5de0*/  BSYNC.RECONVERGENT B0 ;  /* 0x0000000000007941 */ /* 0x000fea0003800200 */
.L_x_268:
[----:B------:R-:W-:Y:S05]  /*5df0*/  @P1 EXIT ;  /* 0x000000000000194d */ /* 0x000fea0003800000 */
[----:B012---:R-:W0:Y:S01]  /*5e00*/  LDC.64 R4, c[0x0][0x3a8] ;  /* 0x0000ea00ff047b82 */ /* 0x007e220000000a00 */
[----:B------:R-:W-:Y:S02]  /*5e10*/  IMAD.MOV.U32 R25, RZ, RZ, R3 ;  /* 0x000000ffff197224 */ /* 0x000fe400078e0003 */
[----:B0-----:R-:W-:-:S05]  /*5e20*/  IMAD.WIDE.U32 R4, R0, 0x10, R4 ;  /* 0x0000001000047825 */ /* 0x001fca00078e0004 */
[----:B------:R-:W-:Y:S04]  /*5e30*/  STG.E.64 desc[UR12][R4.64+0x8], R24 ;  /* 0x0000081804007986 */ /* 0x000fe8000c101b0c */
[----:B------:R-:W-:Y:S01]  /*5e40*/  STG.E.U8 desc[UR12][R4.64], R26 ;  /* 0x0000001a04007986 */ /* 0x000fe2000c10110c */
[----:B------:R-:W-:Y:S05]  /*5e50*/  EXIT ;  /* 0x000000000000794d */ /* 0x000fea0003800000 */
.L_x_336:
        /* <DEDUP_REMOVED lines=10> */
.L_x_490:


//--------------------- .text._ZN3cub18CUB_300001_SM_10006detail6reduce28DeviceReduceSingleTileKernelINS2_10policy_hubIN4cuda3std3__45tupleIJblEEEjN6thrust24THRUST_300001_SM_1000_NS8cuda_cub9__find_if7functorIS9_EEE10Policy1000ENSB_12zip_iteratorINS8_IJNSD_26transform_input_iterator_tIbNSC_6detail35transform_pair_of_input_iterators_tIbNSB_6detail15normal_iteratorINSB_10device_ptrIiEEEESQ_NS7_8equal_toIiEEEENS7_10__not_fn_tINS7_10__identityEEEEENSB_17counting_iteratorIlNSB_11use_defaultESZ_SZ_EEEEEEEPS9_jSF_S9_S9_SV_EEvT0_T1_T2_T3_T4_T6_ --------------------------
	.section	.text._ZN3cub18CUB_300001_SM_10006detail6reduce28DeviceReduceSingleTileKernelINS2_10policy_hubIN4cuda3std3__45tupleIJblEEEjN6thrust24THRUST_300001_SM_1000_NS8cuda_cub9__find_if7functorIS9_EEE10Policy1000ENSB_12zip_iteratorINS8_IJNSD_26transform_input_iterator_tIbNSC_6detail35transform_pair_of_input_iterators_tIbNSB_6detail15normal_iteratorINSB_10device_ptrIiEEEESQ_NS7_8equal_toIiEEEENS7_10__not_fn_tINS7_10__identityEEEEENSB_17counting_iteratorIlNSB_11use_defaultESZ_SZ_EEEEEEEPS9_jSF_S9_S9_SV_EEvT0_T1_T2_T3_T4_T6_,"ax",@progbits
	.align	128
        .global         _ZN3cub18CUB_300001_SM_10006detail6reduce28DeviceReduceSingleTileKernelINS2_10policy_hubIN4cuda3std3__45tupleIJblEEEjN6thrust24THRUST_300001_SM_1000_NS8cuda_cub9__find_if7functorIS9_EEE10Policy1000ENSB_12zip_iteratorINS8_IJNSD_26transform_input_iterator_tIbNSC_6detail35transform_pair_of_input_iterators_tIbNSB_6detail15normal_iteratorINSB_10device_ptrIiEEEESQ_NS7_8equal_toIiEEEENS7_10__not_fn_tINS7_10__identityEEEEENSB_17counting_iteratorIlNSB_11use_defaultESZ_SZ_EEEEEEEPS9_jSF_S9_S9_SV_EEvT0_T1_T2_T3_T4_T6_
        .type           _ZN3cub18CUB_300001_SM_10006detail6reduce28DeviceReduceSingleTileKernelINS2_10policy_hubIN4cuda3std3__45tupleIJblEEEjN6thrust24THRUST_300001_SM_1000_NS8cuda_cub9__find_if7functorIS9_EEE10Policy1000ENSB_12zip_iteratorINS8_IJNSD_26transform_input_iterator_tIbNSC_6detail35transform_pair_of_input_iterators_tIbNSB_6detail15normal_iteratorINSB_10device_ptrIiEEEESQ_NS7_8equal_toIiEEEENS7_10__not_fn_tINS7_10__identityEEEEENSB_17counting_iteratorIlNSB_11use_defaultESZ_SZ_EEEEEEEPS9_jSF_S9_S9_SV_EEvT0_T1_T2_T3_T4_T6_,@function
        .size           _ZN3cub18CUB_300001_SM_10006detail6reduce28DeviceReduceSingleTileKernelINS2_10policy_hubIN4cuda3std3__45tupleIJblEEEjN6thrust24THRUST_300001_SM_1000_NS8cuda_cub9__find_if7functorIS9_EEE10Policy1000ENSB_12zip_iteratorINS8_IJNSD_26transform_input_iterator_tIbNSC_6detail35transform_pair_of_input_iterators_tIbNSB_6detail15normal_iteratorINSB_10device_ptrIiEEEESQ_NS7_8equal_toIiEEEENS7_10__not_fn_tINS7_10__identityEEEEENSB_17counting_iteratorIlNSB_11use_defaultESZ_SZ_EEEEEEEPS9_jSF_S9_S9_SV_EEvT0_T1_T2_T3_T4_T6_,(.L_x_491 - _ZN3cub18CUB_300001_SM_10006detail6reduce28DeviceReduceSingleTileKernelINS2_10policy_hubIN4cuda3std3__45tupleIJblEEEjN6thrust24THRUST_300001_SM_1000_NS8cuda_cub9__find_if7functorIS9_EEE10Policy1000ENSB_12zip_iteratorINS8_IJNSD_26transform_input_iterator_tIbNSC_6detail35transform_pair_of_input_iterators_tIbNSB_6detail15normal_iteratorINSB_10device_ptrIiEEEESQ_NS7_8equal_toIiEEEENS7_10__not_fn_tINS7_10__identityEEEEENSB_17counting_iteratorIlNSB_11use_defaultESZ_SZ_EEEEEEEPS9_jSF_S9_S9_SV_EEvT0_T1_T2_T3_T4_T6_)
        .other          _ZN3cub18CUB_300001_SM_10006detail6reduce28DeviceReduceSingleTileKernelINS2_10policy_hubIN4cuda3std3__45tupleIJblEEEjN6thrust24THRUST_300001_SM_1000_NS8cuda_cub9__find_if7functorIS9_EEE10Policy1000ENSB_12zip_iteratorINS8_IJNSD_26transform_input_iterator_tIbNSC_6detail35transform_pair_of_input_iterators_tIbNSB_6detail15normal_iteratorINSB_10device_ptrIiEEEESQ_NS7_8equal_toIiEEEENS7_10__not_fn_tINS7_10__identityEEEEENSB_17counting_iteratorIlNSB_11use_defaultESZ_SZ_EEEEEEEPS9_jSF_S9_S9_SV_EEvT0_T1_T2_T3_T4_T6_,@"STO_CUDA_ENTRY STV_DEFAULT"
_ZN3cub18CUB_300001_SM_10006detail6reduce28DeviceReduceSingleTileKernelINS2_10policy_hubIN4cuda3std3__45tupleIJblEEEjN6thrust24THRUST_300001_SM_1000_NS8cuda_cub9__find_if7functorIS9_EEE10Policy1000ENSB_12zip_iteratorINS8_IJNSD_26transform_input_iterator_tIbNSC_6detail35transform_pair_of_input_iterators_tIbNSB_6detail15normal_iteratorINSB_10device_ptrIiEEEESQ_NS7_8equal_toIiEEEENS7_10__not_fn_tINS7_10__identityEEEEENSB_17counting_iteratorIlNSB_11use_defaultESZ_SZ_EEEEEEEPS9_jSF_S9_S9_SV_EEvT0_T1_T2_T3_T4_T6_:
.text._ZN3cub18CUB_300001_SM_10006detail6reduce28DeviceReduceSingleTileKernelINS2_10policy_hubIN4cuda3std3__45tupleIJblEEEjN6thrust24THRUST_300001_SM_1000_NS8cuda_cub9__find_if7functorIS9_EEE10Policy1000ENSB_12zip_iteratorINS8_IJNSD_26transform_input_iterator_tIbNSC_6detail35transform_pair_of_input_iterators_tIbNSB_6detail15normal_iteratorINSB_10device_ptrIiEEEESQ_NS7_8equal_toIiEEEENS7_10__not_fn_tINS7_10__identityEEEEENSB_17counting_iteratorIlNSB_11use_defaultESZ_SZ_EEEEEEEPS9_jSF_S9_S9_SV_EEvT0_T1_T2_T3_T4_T6_:
        /* <DEDUP_REMOVED lines=14> */
.L_x_337:
[----:B------:R-:W-:Y:S01]  /*00e0*/  UISETP.GT.U32.AND UP0, UPT, UR4, 0x3ff, UPT ;  /* 0x000003ff0400788c */ /* 0x000fe2000bf04070 */
[----:B------:R-:W-:Y:S08]  /*00f0*/  BSSY.RECONVERGENT B0, `(.L_x_338) ;  /* 0x0000589000007945 */ /* 0x000ff00003800200 */
[----:B------:R-:W-:Y:S05]  /*0100*/  BRA.U UP0, `(.L_x_339) ;  /* 0x00000031000c7547 */ /* 0x000fea000b800000 */
[----:B------:R-:W0:Y:S01]  /*0110*/  S2R R11, SR_TID.X ;  /* 0x00000000000b7919 */ /* 0x000e220000002100 */
[----:B------:R-:W2:Y:S08]  /*0120*/  LDC.64 R2, c[0x0][0x380] ;  /* 0x0000e000ff027b82 */ /* 0x000eb00000000a00 */
[----:B------:R-:W3:Y:S01]  /*0130*/  LDC.64 R4, c[0x0][0x388] ;  /* 0x0000e200ff047b82 */ /* 0x000ee20000000a00 */
[----:B------:R-:W-:Y:S01]  /*0140*/  IMAD.MOV.U32 R20, RZ, RZ, RZ ;  /* 0x000000ffff147224 */ /* 0x000fe200078e00ff */
        /* <DEDUP_REMOVED lines=10> */
[----:B------:R-:W-:Y:S01]  /*01f0*/  BSSY.RECONVERGENT B1, `(.L_x_340) ;  /* 0x0000121000017945 */ /* 0x000fe20003800200 */
[----:B------:R-:W-:-:S03]  /*0200*/  IMAD.MOV.U32 R27, RZ, RZ, RZ ;  /* 0x000000ffff1b7224 */ /* 0x000fc600078e00ff */
[----:B------:R-:W-:Y:S02]  /*0210*/  ISETP.GE.U32.AND P2, PT, R13, UR4, PT ;  /* 0x000000040d007c0c */ /* 0x000fe4000bf46070 */
        /* <DEDUP_REMOVED lines=18> */
.L_x_344:
        /* <DEDUP_REMOVED lines=18> */
[----:B------:R-:W-:Y:S01]  /*0460*/  LOP3.LUT P5, RZ, R28, 0xff, RZ, 0xc0, !PT ;  /* 0x000000ff1cff7812 */ /* 0x000fe200078ac0ff */
[----:B------:R-:W-:Y:S01]  /*0470*/  VIADD R14, R14, 0x8 ;  /* 0x000000080e0e7836 */ /* 0x000fe20000000000 */
[C---:B------:R-:W-:Y:S01]  /*0480*/  IADD3 R19, P3, PT, R13.reuse, UR6, RZ ;  /* 0x000000060d137c10 */ /* 0x040fe2000ff7e0ff */
[----:B------:R-:W-:Y:S01]  /*0490*/  VIADD R13, R13, 0x800 ;  /* 0x000008000d0d7836 */ /* 0x000fe20000000000 */
[----:B--2---:R-:W-:-:S02]  /*04a0*/  ISETP.NE.AND P0, PT, R22, R31, PT ;  /* 0x0000001f1600720c */ /* 0x004fc40003f05270 */
[----:B------:R-:W-:Y:S01]  /*04b0*/  ISETP.NE.AND P2, PT, R22, R31, P5 ;  /* 0x0000001f1600720c */ /* 0x000fe20002f45270 */
[----:B------:R-:W-:-:S06]  /*04c0*/  IMAD.X R22, RZ, RZ, UR7, P3 ;  /* 0x00000007ff167e24 */ /* 0x000fcc00098e06ff */
        /* <DEDUP_REMOVED lines=8> */
[----:B------:R-:W-:Y:S02]  /*0550*/  @!P2 SEL R9, R19, R20, !P5 ;  /* 0x000000141309a207 */ /* 0x000fe40006800000 */
[CC--:B------:R-:W-:Y:S02]  /*0560*/  SEL R20, R22.reuse, R27.reuse, P0 ;  /* 0x0000001b16147207 */ /* 0x0c0fe40000000000 */
        /* <DEDUP_REMOVED lines=11> */
[CC--:B------:R-:W-:Y:S02]  /*0620*/  SEL R8, R7.reuse, R20.reuse, P0 ;  /* 0x0000001407087207 */ /* 0x0c0fe40000000000 */
        /* <DEDUP_REMOVED lines=10> */
[CC--:B------:R-:W-:Y:S02]  /*06d0*/  ISETP.LT.AND.EX P0, PT, R7.reuse, R8.reuse, PT, P0 ;  /* 0x000000080700720c */ /* 0x0c0fe40003f01300 */
[----:B------:R-:W-:Y:S02]  /*06e0*/  @!P3 SEL R28, RZ, 0x1, !P6 ;  /* 0x00000001ff1cb807 */ /* 0x000fe40007000000 */
[-C--:B------:R-:W-:Y:S02]  /*06f0*/  SEL R9, R6, R27.reuse, P0 ;  /* 0x0000001b06097207 */ /* 0x080fe40000000000 */
        /* <DEDUP_REMOVED lines=27> */
[----:B------:R-:W-:Y:S02]  /*08b0*/  @!P3 SEL R28, RZ, 0x1, !P0 ;  /* 0x00000001ff1cb807 */ /* 0x000fe40004000000 */
[----:B------:R-:W-:-:S02]  /*08c0*/  IADD3 R6, P6, PT, R19, 0x500, RZ ;  /* 0x0000050013067810 */ /* 0x000fc40007fde0ff */
[----:B------:R-:W-:Y:S02]  /*08d0*/  SEL R28, R28, 0x1, !P4 ;  /* 0x000000011c1c7807 */ /* 0x000fe40006000000 */
[----:B------:R-:W-:Y:S01]  /*08e0*/  @!P5 SEL R26, R7, R8, !P2 ;  /* 0x00000008071ad207 */ /* 0x000fe20005000000 */
[----:B------:R-:W-:Y:S01]  /*08f0*/  IMAD.X R7, RZ, RZ, R22, P6 ;  /* 0x000000ffff077224 */ /* 0x000fe200030e0616 */
[----:B------:R-:W-:Y:S02]  /*0900*/  ISETP.LT.U32.AND P0, PT, R6, R9, PT ;  /* 0x000000090600720c */ /* 0x000fe40003f01070 */
[----:B------:R-:W-:Y:S02]  /*0910*/  LOP3.LUT P2, RZ, R28, 0xff, RZ, 0xc0, !PT ;  /* 0x000000ff1cff7812 */ /* 0x000fe4000784c0ff */
[----:B------:R-:W-:-:S04]  /*0920*/  ISETP.LT.AND.EX P0, PT, R7, R26, PT, P0 ;  /* 0x0000001a0700720c */ /* 0x000fc80003f01300 */
[CC--:B------:R-:W-:Y:S02]  /*0930*/  SEL R21, R6.reuse, R9.reuse, P0 ;  /* 0x0000000906157207 */ /* 0x0c0fe40000000000 */
[CC--:B------:R-:W-:Y:S02]  /*0940*/  SEL R20, R7.reuse, R26.reuse, P0 ;  /* 0x0000001a07147207 */ /* 0x0c0fe40000000000 */
[----:B------:R-:W-:Y:S02]  /*0950*/  @!P4 SEL R21, R6, R9, !P3 ;  /* 0x000000090615c207 */ /* 0x000fe40005800000 */
[----:B------:R-:W-:Y:S02]  /*0960*/  @!P4 SEL R20, R7, R26, !P3 ;  /* 0x0000001a0714c207 */ /* 0x000fe40005800000 */
[----:B------:R-:W-:Y:S02]  /*0970*/  IADD3 R8, P0, PT, R19, 0x600, RZ ;  /* 0x0000060013087810 */ /* 0x000fe40007f1e0ff */
[----:B------:R-:W-:-:S02]  /*0980*/  ISETP.NE.AND P3, PT, R17, R18, PT ;  /* 0x000000121100720c */ /* 0x000fc40003f65270 */
[----:B------:R-:W-:Y:S01]  /*0990*/  ISETP.NE.AND P4, PT, R17, R18, P2 ;  /* 0x000000121100720c */ /* 0x000fe20001785270 */
[----:B------:R-:W-:Y:S01]  /*09a0*/  IMAD.X R9, RZ, RZ, R22, P0 ;  /* 0x000000ffff097224 */ /* 0x000fe200000e0616 */
[----:B------:R-:W-:Y:S02]  /*09b0*/  @!P2 SEL R28, RZ, 0x1, !P3 ;  /* 0x00000001ff1ca807 */ /* 0x000fe40005800000 */
[----:B------:R-:W-:Y:S02]  /*09c0*/  ISETP.LT.U32.AND P0, PT, R8, R21, PT ;  /* 0x000000150800720c */ /* 0x000fe40003f01070 */
[----:B------:R-:W-:Y:S02]  /*09d0*/  SEL R28, R28, 0x1, !P4 ;  /* 0x000000011c1c7807 */ /* 0x000fe40006000000 */
[----:B------:R-:W-:Y:S02]  /*09e0*/  IADD3 R19, P5, PT, R19, 0x700, RZ ;  /* 0x0000070013137810 */ /* 0x000fe40007fbe0ff */
[----:B------:R-:W-:-:S02]  /*09f0*/  ISETP.LT.AND.EX P0, PT, R9, R20, PT, P0 ;  /* 0x000000140900720c */ /* 0x000fc40003f01300 */
[----:B------:R-:W-:Y:S01]  /*0a00*/  LOP3.LUT P3, RZ, R28, 0xff, RZ, 0xc0, !PT ;  /* 0x000000ff1cff7812 */ /* 0x000fe2000786c0ff */
[----:B------:R-:W-:Y:S01]  /*0a10*/  IMAD.X R22, RZ, RZ, R22, P5 ;  /* 0x000000ffff167224 */ /* 0x000fe200028e0616 */
[-C--:B------:R-:W-:Y:S02]  /*0a20*/  SEL R6, R8, R21.reuse, P0 ;  /* 0x0000001508067207 */ /* 0x080fe40000000000 */
[CC--:B------:R-:W-:Y:S02]  /*0a30*/  SEL R7, R9.reuse, R20.reuse, P0 ;  /* 0x0000001409077207 */ /* 0x0c0fe40000000000 */
[----:B------:R-:W-:Y:S02]  /*0a40*/  ISETP.NE.AND P5, PT, R14, RZ, PT ;  /* 0x000000ff0e00720c */ /* 0x000fe40003fa5270 */
[----:B------:R-:W-:Y:S02]  /*0a50*/  @!P4 SEL R6, R8, R21, !P2 ;  /* 0x000000150806c207 */ /* 0x000fe40005000000 */
[----:B------:R-:W-:-:S02]  /*0a60*/  @!P4 SEL R7, R9, R20, !P2 ;  /* 0x000000140907c207 */ /* 0x000fc40005000000 */
[----:B------:R-:W-:Y:S02]  /*0a70*/  ISETP.NE.AND P4, PT, R15, R16, P3 ;  /* 0x000000100f00720c */ /* 0x000fe40001f85270 */
        /* <DEDUP_REMOVED lines=8> */
[----:B------:R-:W-:Y:S01]  /*0b00*/  @!P4 SEL R27, R22, R7, !P3 ;  /* 0x00000007161bc207 */ /* 0x000fe20005800000 */
[----:B------:R-:W-:Y:S06]  /*0b10*/  @P5 BRA `(.L_x_344) ;  /* 0xfffffff800085947 */ /* 0x000fec000383ffff */
.L_x_343:
[----:B------:R-:W-:Y:S05]  /*0b20*/  BSYNC.RECONVERGENT B2 ;  /* 0x0000000000027941 */ /* 0x000fea0003800200 */
.L_x_342:
        /* <DEDUP_REMOVED lines=16> */
[----:B------:R0:W5:Y:S04]  /*0c30*/  LDG.E R14, desc[UR8][R2.64+0xc00] ;  /* 0x000c0008020e7981 */ /* 0x000168000c1e1900 */
[----:B------:R1:W5:Y:S01]  /*0c40*/  LDG.E R17, desc[UR8][R4.64+0xc00] ;  /* 0x000c000804117981 */ /* 0x000362000c1e1900 */
[----:B------:R-:W-:-:S02]  /*0c50*/  LOP3.LUT P3, RZ, R28, 0xff, RZ, 0xc0, !PT ;  /* 0x000000ff1cff7812 */ /* 0x000fc4000786c0ff */
[----:B--2---:R-:W-:-:S05]  /*0c60*/  IADD3 R19, P2, PT, R13, UR10, RZ ;  /* 0x0000000a0d137c10 */ /* 0x004fca000ff5e0ff */
[----:B------:R-:W-:Y:S02]  /*0c70*/  IMAD.X R16, RZ, RZ, UR11, P2 ;  /* 0x0000000bff107e24 */ /* 0x000fe400090e06ff */
[----:B0-----:R-:W-:-:S05]  /*0c80*/  VIADD R2, R13, 0x100 ;  /* 0x000001000d027836 */ /* 0x001fca0000000000 */
[----:B------:R-:W-:-:S05]  /*0c90*/  IADD3 R3, P5, PT, R2, UR10, RZ ;  /* 0x0000000a02037c10 */ /* 0x000fca000ffbe0ff */
[----:B-1----:R-:W-:Y:S02]  /*0ca0*/  IMAD.X R4, RZ, RZ, UR11, P5 ;  /* 0x0000000bff047e24 */ /* 0x002fe4000a8e06ff */
[----:B------:R-:W-:Y:S01]  /*0cb0*/  VIADD R2, R13, 0x200 ;  /* 0x000002000d027836 */ /* 0x000fe20000000000 */
[CC--:B----4-:R-:W-:Y:S02]  /*0cc0*/  ISETP.NE.AND P0, PT, R6.reuse, R7.reuse, PT ;  /* 0x000000070600720c */ /* 0x0d0fe40003f05270 */
[----:B------:R-:W-:Y:S02]  /*0cd0*/  ISETP.NE.AND P4, PT, R6, R7, P3 ;  /* 0x000000070600720c */ /* 0x000fe40001f85270 */
[----:B------:R-:W-:-:S04]  /*0ce0*/  @!P3 SEL R28, RZ, 0x1, !P0 ;  /* 0x00000001ff1cb807 */ /* 0x000fc80004000000 */
[----:B------:R-:W-:Y:S02]  /*0cf0*/  SEL R28, R28, 0x1, !P4 ;  /* 0x000000011c1c7807 */ /* 0x000fe40006000000 */
[----:B------:R-:W-:Y:S02]  /*0d00*/  ISETP.LT.U32.AND P0, PT, R19, R20, PT ;  /* 0x000000141300720c */ /* 0x000fe40003f01070 */
[----:B------:R-:W-:Y:S02]  /*0d10*/  LOP3.LUT P2, RZ, R28, 0xff, RZ, 0xc0, !PT ;  /* 0x000000ff1cff7812 */ /* 0x000fe4000784c0ff */
[----:B------:R-:W-:-:S04]  /*0d20*/  ISETP.LT.AND.EX P0, PT, R16, R27, PT, P0 ;  /* 0x0000001b1000720c */ /* 0x000fc80003f01300 */
[CC--:B------:R-:W-:Y:S02]  /*0d30*/  SEL R6, R19.reuse, R20.reuse, P0 ;  /* 0x0000001413067207 */ /* 0x0c0fe40000000000 */
[----:B------:R-:W-:Y:S02]  /*0d40*/  SEL R5, R16, R27, P0 ;  /* 0x0000001b10057207 */ /* 0x000fe40000000000 */
[----:B---3--:R-:W-:Y:S02]  /*0d50*/  ISETP.NE.AND P0, PT, R8, R9, PT ;  /* 0x000000090800720c */ /* 0x008fe40003f05270 */
[----:B------:R-:W-:Y:S02]  /*0d60*/  @!P4 SEL R6, R19, R20, !P3 ;  /* 0x000000141306c207 */ /* 0x000fe40005800000 */
[----:B------:R-:W-:Y:S02]  /*0d70*/  @!P4 SEL R5, R16, R27, !P3 ;  /* 0x0000001b1005c207 */ /* 0x000fe40005800000 */
[----:B------:R-:W-:-:S02]  /*0d80*/  ISETP.NE.AND P4, PT, R8, R9, P2 ;  /* 0x000000090800720c */ /* 0x000fc40001785270 */
[----:B------:R-:W-:-:S04]  /*0d90*/  @!P2 SEL R28, RZ, 0x1, !P0 ;  /* 0x00000001ff1ca807 */ /* 0x000fc80004000000 */
        /* <DEDUP_REMOVED lines=27> */
[-C--:B------:R-:W-:Y:S02]  /*0f50*/  ISETP.LT.AND.EX P0, PT, R3, R4.reuse, PT, P0 ;  /* 0x000000040300720c */ /* 0x080fe40003f01300 */
[----:B------:R-:W-:Y:S01]  /*0f60*/  @!P2 SEL R28, RZ, 0x1, !P3 ;  /* 0x00000001ff1ca807 */ /* 0x000fe20005800000 */
[----:B------:R-:W-:Y:S01]  /*0f70*/  VIADD R13, R13, 0x400 ;  /* 0x000004000d0d7836 */ /* 0x000fe20000000000 */
[----:B------:R-:W-:Y:S02]  /*0f80*/  SEL R20, R2, R5, P0 ;  /* 0x0000000502147207 */ /* 0x000fe40000000000 */
[----:B------:R-:W-:Y:S02]  /*0f90*/  SEL R27, R3, R4, P0 ;  /* 0x00000004031b7207 */ /* 0x000fe40000000000 */
[----:B------:R-:W-:-:S02]  /*0fa0*/  SEL R28, R28, 0x1, !P4 ;  /* 0x000000011c1c7807 */ /* 0x000fc40006000000 */
[----:B------:R-:W-:Y:S02]  /*0fb0*/  @!P4 SEL R20, R2, R5, !P2 ;  /* 0x000000050214c207 */ /* 0x000fe40005000000 */
[----:B------:R-:W-:-:S07]  /*0fc0*/  @!P4 SEL R27, R3, R4, !P2 ;  /* 0x00000004031bc207 */ /* 0x000fce0005000000 */
.L_x_346:
[----:B------:R-:W-:Y:S05]  /*0fd0*/  BSYNC.RECONVERGENT B2 ;  /* 0x0000000000027941 */ /* 0x000fea0003800200 */
.L_x_345:
        /* <DEDUP_REMOVED lines=42> */
.L_x_348:
[----:B------:R-:W-:Y:S05]  /*1280*/  BSYNC.RECONVERGENT B2 ;  /* 0x0000000000027941 */ /* 0x000fea0003800200 */
.L_x_347:
        /* <DEDUP_REMOVED lines=23> */
.L_x_341:
[----:B------:R-:W-:Y:S05]  /*1400*/  BSYNC.RECONVERGENT B1 ;  /* 0x0000000000017941 */ /* 0x000fea0003800200 */
.L_x_340:
[----:B------:R-:W-:-:S09]  /*1410*/  UISETP.GE.U32.AND UP0, UPT, UR4, 0x100, UPT ;  /* 0x000001000400788c */ /* 0x000fd2000bf06070 */
        /* <DEDUP_REMOVED lines=25> */
.L_x_351:
[----:B------:R-:W-:Y:S05]  /*15b0*/  BSYNC.RECONVERGENT B1 ;  /* 0x0000000000017941 */ /* 0x000fea0003800200 */
.L_x_350:
        /* <DEDUP_REMOVED lines=23> */
.L_x_353:
[----:B------:R-:W-:Y:S05]  /*1730*/  BSYNC.RECONVERGENT B1 ;  /* 0x0000000000017941 */ /* 0x000fea0003800200 */
.L_x_352:
        /* <DEDUP_REMOVED lines=20> */
.L_x_355:
[----:B------:R-:W-:Y:S05]  /*1880*/  BSYNC.RECONVERGENT B1 ;  /* 0x0000000000017941 */ /* 0x000fea0003800200 */
.L_x_354:
        /* <DEDUP_REMOVED lines=20> */
.L_x_357:
[----:B------:R-:W-:Y:S05]  /*19d0*/  BSYNC.RECONVERGENT B1 ;  /* 0x0000000000017941 */ /* 0x000fea0003800200 */
.L_x_356:
        /* <DEDUP_REMOVED lines=20> */
.L_x_359:
[----:B------:R-:W-:Y:S05]  /*1b20*/  BSYNC.RECONVERGENT B1 ;  /* 0x0000000000017941 */ /* 0x000fea0003800200 */
.L_x_358:
[----:B------:R-:W-:Y:S04]  /*1b30*/  BSSY.RECONVERGENT B1, `(.L_x_360) ;  /* 0x000000b000017945 */ /* 0x000fe80003800200 */
[----:B------:R-:W-:Y:S05]  /*1b40*/  @P1 BRA `(.L_x_361) ;  /* 0x0000000000241947 */ /* 0x000fea0003800000 */
[----:B--2---:R-:W2:Y:S01]  /*1b50*/  S2R R4, SR_CgaCtaId ;  /* 0x0000000000047919 */ /* 0x004ea20000008800 */
[----:B0-----:R-:W-:Y:S01]  /*1b60*/  MOV R3, 0x400 ;  /* 0x0000040000037802 */ /* 0x001fe20000000f00 */
[----:B------:R-:W-:Y:S01]  /*1b70*/  IMAD.MOV.U32 R21, RZ, RZ, R27 ;  /* 0x000000ffff157224 */ /* 0x000fe200078e001b */
[----:B------:R-:W-:-:S04]  /*1b80*/  SHF.R.U32.HI R2, RZ, 0x1, R11 ;  /* 0x00000001ff027819 */ /* 0x000fc8000001160b */
[----:B------:R-:W-:Y:S02]  /*1b90*/  LOP3.LUT R2, R2, 0x1f0, RZ, 0xc0, !PT ;  /* 0x000001f002027812 */ /* 0x000fe400078ec0ff */
[----:B--2---:R-:W-:-:S05]  /*1ba0*/  LEA R3, R4, R3, 0x18 ;  /* 0x0000000304037211 */ /* 0x004fca00078ec0ff */
[----:B------:R-:W-:-:S05]  /*1bb0*/  IMAD.IADD R3, R2, 0x1, R3 ;  /* 0x0000000102037824 */ /* 0x000fca00078e0203 */
[----:B------:R0:W-:Y:S04]  /*1bc0*/  STS.64 [R3+0x10], R20 ;  /* 0x0000101403007388 */ /* 0x0001e80000000a00 */
[----:B------:R0:W-:Y:S02]  /*1bd0*/  STS.U8 [R3+0x8], R28 ;  /* 0x0000081c03007388 */ /* 0x0001e40000000000 */
.L_x_361:
[----:B------:R-:W-:Y:S05]  /*1be0*/  BSYNC.RECONVERGENT B1 ;  /* 0x0000000000017941 */ /* 0x000fea0003800200 */
.L_x_360:
        /* <DEDUP_REMOVED lines=15> */
[----:B-----5:R-:W-:-:S04]  /*1ce0*/  ISETP.NE.AND P2, PT, R10, RZ, PT ;  /* 0x000000ff0a00720c */ /* 0x020fc80003f45270 */
[----:B------:R-:W-:Y:S02]  /*1cf0*/  @P4 SEL R10, R28, 0x1, !P2 ;  /* 0x000000011c0a4807 */ /* 0x000fe40005000000 */
[-C--:B--2---:R-:W-:Y:S01]  /*1d00*/  ISETP.LT.U32.AND P0, PT, R4, R20.reuse, PT ;  /* 0x000000140400720c */ /* 0x084fe20003f01070 */
[----:B------:R-:W-:Y:S01]  /*1d10*/  LDS.U8 R28, [UR5+0x78] ;  /* 0x00007805ff1c7984 */ /* 0x000fe20008000000 */
[----:B------:R-:W-:Y:S02]  /*1d20*/  LOP3.LUT P3, RZ, R10, 0xff, RZ, 0xc0, !PT ;  /* 0x000000ff0aff7812 */ /* 0x000fe4000786c0ff */
[----:B------:R-:W-:Y:S02]  /*1d30*/  ISETP.LT.AND.EX P0, PT, R5, R27, PT, P0 ;  /* 0x0000001b0500720c */ /* 0x000fe40003f01300 */
[----:B----4-:R-:W-:Y:S02]  /*1d40*/  ISETP.NE.AND P5, PT, R12, RZ, PT ;  /* 0x000000ff0c00720c */ /* 0x010fe40003fa5270 */
[----:B-1-3--:R-:W-:-:S02]  /*1d50*/  @P2 SEL R20, R4, R20, P0 ;  /* 0x0000001404142207 */ /* 0x00afc40000000000 */
[C---:B------:R-:W-:Y:S02]  /*1d60*/  @P2 SEL R27, R5.reuse, R27, P0 ;  /* 0x0000001b051b2207 */ /* 0x040fe40000000000 */
[----:B------:R-:W-:Y:S02]  /*1d70*/  SEL R11, R4, R20, !P4 ;  /* 0x00000014040b7207 */ /* 0x000fe40006000000 */
[----:B------:R-:W-:Y:S02]  /*1d80*/  SEL R13, R5, R27, !P4 ;  /* 0x0000001b050d7207 */ /* 0x000fe40006000000 */
[----:B------:R-:W-:Y:S01]  /*1d90*/  ISETP.LT.U32.AND P0, PT, R6, R11, PT ;  /* 0x0000000b0600720c */ /* 0x000fe20003f01070 */
[----:B------:R-:W-:Y:S01]  /*1da0*/  LDS.64 R4, [UR5+0x60] ;  /* 0x00006005ff047984 */ /* 0x000fe20008000a00 */
[----:B------:R-:W-:Y:S02]  /*1db0*/  @P3 SEL R12, R10, 0x1, !P5 ;  /* 0x000000010a0c3807 */ /* 0x000fe40006800000 */
[----:B------:R-:W-:Y:S01]  /*1dc0*/  ISETP.LT.AND.EX P0, PT, R7, R13, PT, P0 ;  /* 0x0000000d0700720c */ /* 0x000fe20003f01300 */
[----:B------:R-:W1:Y:S01]  /*1dd0*/  LDS.U8 R10, [UR5+0x58] ;  /* 0x00005805ff0a7984 */ /* 0x000e620008000000 */
[----:B------:R-:W-:-:S02]  /*1de0*/  LOP3.LUT P2, RZ, R12, 0xff, RZ, 0xc0, !PT ;  /* 0x000000ff0cff7812 */ /* 0x000fc4000784c0ff */
[----:B------:R-:W-:Y:S02]  /*1df0*/  @P5 SEL R11, R6, R11, P0 ;  /* 0x0000000b060b5207 */ /* 0x000fe40000000000 */
[----:B------:R-:W-:Y:S02]  /*1e00*/  ISETP.NE.AND P4, PT, R14, RZ, PT ;  /* 0x000000ff0e00720c */ /* 0x000fe40003f85270 */
[C---:B------:R-:W-:Y:S02]  /*1e10*/  @P5 SEL R13, R7.reuse, R13, P0 ;  /* 0x0000000d070d5207 */ /* 0x040fe40000000000 */
[----:B------:R-:W-:Y:S02]  /*1e20*/  SEL R11, R6, R11, !P3 ;  /* 0x0000000b060b7207 */ /* 0x000fe40005800000 */
[----:B------:R-:W-:Y:S02]  /*1e30*/  SEL R13, R7, R13, !P3 ;  /* 0x0000000d070d7207 */ /* 0x000fe40005800000 */
[----:B------:R-:W-:Y:S01]  /*1e40*/  ISETP.LT.U32.AND P0, PT, R8, R11, PT ;  /* 0x0000000b0800720c */ /* 0x000fe20003f01070 */
[----:B------:R-:W-:Y:S01]  /*1e50*/  LDS.64 R6, [UR5+0x70] ;  /* 0x00007005ff067984 */ /* 0x000fe20008000a00 */
[----:B------:R-:W-:-:S02]  /*1e60*/  @P2 SEL R14, R12, 0x1, !P4 ;  /* 0x000000010c0e2807 */ /* 0x000fc40006000000 */
[----:B------:R-:W-:Y:S01]  /*1e70*/  ISETP.LT.AND.EX P0, PT, R9, R13, PT, P0 ;  /* 0x0000000d0900720c */ /* 0x000fe20003f01300 */
[----:B------:R-:W2:Y:S01]  /*1e80*/  LDS.U8 R12, [UR5+0x68] ;  /* 0x00006805ff0c7984 */ /* 0x000ea20008000000 */
[----:B------:R-:W-:Y:S02]  /*1e90*/  ISETP.NE.AND P3, PT, R15, RZ, PT ;  /* 0x000000ff0f00720c */ /* 0x000fe40003f65270 */
[----:B------:R-:W-:Y:S02]  /*1ea0*/  @P4 SEL R11, R8, R11, P0 ;  /* 0x0000000b080b4207 */ /* 0x000fe40000000000 */
[----:B------:R-:W-:Y:S02]  /*1eb0*/  LOP3.LUT P5, RZ, R14, 0xff, RZ, 0xc0, !PT ;  /* 0x000000ff0eff7812 */ /* 0x000fe400078ac0ff */
[----:B------:R-:W-:Y:S02]  /*1ec0*/  @P4 SEL R13, R9, R13, P0 ;  /* 0x0000000d090d4207 */ /* 0x000fe40000000000 */
[----:B------:R-:W-:-:S02]  /*1ed0*/  SEL R11, R8, R11, !P2 ;  /* 0x0000000b080b7207 */ /* 0x000fc40005000000 */
[----:B------:R-:W-:Y:S02]  /*1ee0*/  SEL R13, R9, R13, !P2 ;  /* 0x0000000d090d7207 */ /* 0x000fe40005000000 */
[----:B0-----:R-:W-:Y:S01]  /*1ef0*/  ISETP.LT.U32.AND P0, PT, R2, R11, PT ;  /* 0x0000000b0200720c */ /* 0x001fe20003f01070 */
[----:B------:R-:W0:Y:S03]  /*1f00*/  LDS.64 R8, [UR5+0x80] ;  /* 0x00008005ff087984 */ /* 0x000e260008000a00 */
[----:B------:R-:W-:Y:S02]  /*1f10*/  ISETP.LT.AND.EX P0, PT, R3, R13, PT, P0 ;  /* 0x0000000d0300720c */ /* 0x000fe40003f01300 */
[----:B------:R-:W-:Y:S02]  /*1f20*/  @P5 SEL R15, R14, 0x1, !P3 ;  /* 0x000000010e0f5807 */ /* 0x000fe40005800000 */
[----:B------:R-:W-:-:S02]  /*1f30*/  @P3 SEL R11, R2, R11, P0 ;  /* 0x0000000b020b3207 */ /* 0x000fc40000000000 */
[----:B-1----:R-:W-:Y:S02]  /*1f40*/  ISETP.NE.AND P2, PT, R10, RZ, PT ;  /* 0x000000ff0a00720c */ /* 0x002fe40003f45270 */
[----:B------:R-:W-:Y:S02]  /*1f50*/  @P3 SEL R13, R3, R13, P0 ;  /* 0x0000000d030d3207 */ /* 0x000fe40000000000 */
[----:B------:R-:W-:Y:S02]  /*1f60*/  SEL R11, R2, R11, !P5 ;  /* 0x0000000b020b7207 */ /* 0x000fe40006800000 */
[----:B------:R-:W-:Y:S02]  /*1f70*/  LOP3.LUT P4, RZ, R15, 0xff, RZ, 0xc0, !PT ;  /* 0x000000ff0fff7812 */ /* 0x000fe4000788c0ff */
[----:B------:R-:W-:Y:S02]  /*1f80*/  SEL R13, R3, R13, !P5 ;  /* 0x0000000d030d7207 */ /* 0x000fe40006800000 */
[----:B------:R-:W-:-:S04]  /*1f90*/  ISETP.LT.U32.AND P0, PT, R4, R11, PT ;  /* 0x0000000b0400720c */ /* 0x000fc80003f01070 */
[----:B------:R-:W-:Y:S02]  /*1fa0*/  ISETP.LT.AND.EX P0, PT, R5, R13, PT, P0 ;  /* 0x0000000d0500720c */ /* 0x000fe40003f01300 */
[----:B--2---:R-:W-:Y:S02]  /*1fb0*/  ISETP.NE.AND P3, PT, R12, RZ, PT ;  /* 0x000000ff0c00720c */ /* 0x004fe40003f65270 */
[C---:B------:R-:W-:Y:S02]  /*1fc0*/  @P2 SEL R11, R4.reuse, R11, P0 ;  /* 0x0000000b040b2207 */ /* 0x040fe40000000000 */
[----:B------:R-:W-:Y:S02]  /*1fd0*/  @P4 SEL R10, R15, 0x1, !P2 ;  /* 0x000000010f0a4807 */ /* 0x000fe40005000000 */
[----:B------:R-:W-:Y:S02]  /*1fe0*/  @P2 SEL R13, R5, R13, P0 ;  /* 0x0000000d050d2207 */ /* 0x000fe40000000000 */
[----:B------:R-:W-:-:S02]  /*1ff0*/  SEL R3, R4, R11, !P4 ;  /* 0x0000000b04037207 */ /* 0x000fc40006000000 */
[----:B------:R-:W-:Y:S02]  /*2000*/  LOP3.LUT P5, RZ, R10, 0xff, RZ, 0xc0, !PT ;  /* 0x000000ff0aff7812 */ /* 0x000fe400078ac0ff */
[----:B------:R-:W-:Y:S02]  /*2010*/  SEL R5, R5, R13, !P4 ;  /* 0x0000000d05057207 */ /* 0x000fe40006000000 */
[----:B------:R-:W-:Y:S02]  /*2020*/  ISETP.LT.U32.AND P0, PT, R6, R3, PT ;  /* 0x000000030600720c */ /* 0x000fe40003f01070 */
        /* <DEDUP_REMOVED lines=16> */
.L_x_349:
        /* <DEDUP_REMOVED lines=36> */
.L_x_364:
[----:B------:R-:W-:Y:S05]  /*2370*/  BSYNC.RECONVERGENT B1 ;  /* 0x0000000000017941 */ /* 0x000fea0003800200 */
.L_x_363:
        /* <DEDUP_REMOVED lines=21> */
.L_x_366:
[----:B------:R-:W-:Y:S05]  /*24d0*/  BSYNC.RECONVERGENT B1 ;  /* 0x0000000000017941 */ /* 0x000fea0003800200 */
.L_x_365:
        /* <DEDUP_REMOVED lines=20> */
.L_x_368:
[----:B------:R-:W-:Y:S05]  /*2620*/  BSYNC.RECONVERGENT B1 ;  /* 0x0000000000017941 */ /* 0x000fea0003800200 */
.L_x_367:
        /* <DEDUP_REMOVED lines=20> */
.L_x_370:
[----:B------:R-:W-:Y:S05]  /*2770*/  BSYNC.RECONVERGENT B1 ;  /* 0x0000000000017941 */ /* 0x000fea0003800200 */
.L_x_369:
        /* <DEDUP_REMOVED lines=20> */
.L_x_372:
[----:B------:R-:W-:Y:S05]  /*28c0*/  BSYNC.RECONVERGENT B1 ;  /* 0x0000000000017941 */ /* 0x000fea0003800200 */
.L_x_371:
[----:B------:R-:W-:Y:S04]  /*28d0*/  BSSY.RECONVERGENT B1, `(.L_x_373) ;  /* 0x000000b000017945 */ /* 0x000fe80003800200 */
[----:B------:R-:W-:Y:S05]  /*28e0*/  @P1 BRA `(.L_x_374) ;  /* 0x0000000000241947 */ /* 0x000fea0003800000 */
[----:B0-----:R-:W0:Y:S01]  /*28f0*/  S2R R4, SR_CgaCtaId ;  /* 0x0000000000047919 */ /* 0x001e220000008800 */
[----:B------:R-:W-:Y:S01]  /*2900*/  MOV R3, 0x400 ;  /* 0x0000040000037802 */ /* 0x000fe20000000f00 */
[----:B------:R-:W-:Y:S01]  /*2910*/  IMAD.MOV.U32 R21, RZ, RZ, R27 ;  /* 0x000000ffff157224 */ /* 0x000fe200078e001b */
[----:B--234-:R-:W-:-:S04]  /*2920*/  SHF.R.U32.HI R2, RZ, 0x1, R11 ;  /* 0x00000001ff027819 */ /* 0x01cfc8000001160b */
[----:B------:R-:W-:Y:S02]  /*2930*/  LOP3.LUT R2, R2, 0x1f0, RZ, 0xc0, !PT ;  /* 0x000001f002027812 */ /* 0x000fe400078ec0ff */
[----:B0-----:R-:W-:-:S05]  /*2940*/  LEA R3, R4, R3, 0x18 ;  /* 0x0000000304037211 */ /* 0x001fca00078ec0ff */
[----:B------:R-:W-:-:S05]  /*2950*/  IMAD.IADD R3, R2, 0x1, R3 ;  /* 0x0000000102037824 */ /* 0x000fca00078e0203 */
[----:B------:R0:W-:Y:S04]  /*2960*/  STS.64 [R3+0x10], R20 ;  /* 0x0000101403007388 */ /* 0x0001e80000000a00 */
[----:B------:R0:W-:Y:S02]  /*2970*/  STS.U8 [R3+0x8], R28 ;  /* 0x0000081c03007388 */ /* 0x0001e40000000000 */
.L_x_374:
[----:B------:R-:W-:Y:S05]  /*2980*/  BSYNC.RECONVERGENT B1 ;  /* 0x0000000000017941 */ /* 0x000fea0003800200 */
.L_x_373:
[----:B------:R-:W-:Y:S01]  /*2990*/  BAR.SYNC.DEFER_BLOCKING 0x0 ;  /* 0x0000000000007b1d */ /* 0x000fe20000010000 */
[----:B------:R-:W-:-:S13]  /*29a0*/  ISETP.NE.AND P1, PT, R11, RZ, PT ;  /* 0x000000ff0b00720c */ /* 0x000fda0003f25270 */
[----:B------:R-:W-:Y:S05]  /*29b0*/  @P1 BRA `(.L_x_362) ;  /* 0x0000002c00f01947 */ /* 0x000fea0003800000 */
[----:B------:R-:W-:Y:S02]  /*29c0*/  UISETP.GE.U32.AND UP0, UPT, UR4, 0x21, UPT ;  /* 0x000000210400788c */ /* 0x000fe4000bf06070 */
[----:B------:R-:W-:Y:S02]  /*29d0*/  UISETP.GE.U32.AND UP1, UPT, UR4, 0x41, UPT ;  /* 0x000000410400788c */ /* 0x000fe4000bf26070 */
[----:B------:R-:W-:Y:S02]  /*29e0*/  UISETP.GE.U32.AND UP2, UPT, UR4, 0x61, UPT ;  /* 0x000000610400788c */ /* 0x000fe4000bf46070 */
[----:B------:R-:W-:Y:S02]  /*29f0*/  UISETP.GE.U32.AND UP3, UPT, UR4, 0x81, UPT ;  /* 0x000000810400788c */ /* 0x000fe4000bf66070 */
[----:B------:R-:W-:Y:S02]  /*2a00*/  UISETP.GE.U32.AND UP4, UPT, UR4, 0xa1, UPT ;  /* 0x000000a10400788c */ /* 0x000fe4000bf86070 */
[----:B------:R-:W-:-:S02]  /*2a10*/  UISETP.GE.U32.AND UP5, UPT, UR4, 0xc1, UPT ;  /* 0x000000c10400788c */ /* 0x000fc4000bfa6070 */
[----:B------:R-:W-:Y:S01]  /*2a20*/  UISETP.GE.U32.AND UP6, UPT, UR4, 0xe1, UPT ;  /* 0x000000e10400788c */ /* 0x000fe2000bfc6070 */
        /* <DEDUP_REMOVED lines=16> */
.L_x_375:
        /* <DEDUP_REMOVED lines=16> */
.L_x_376:
        /* <DEDUP_REMOVED lines=16> */
.L_x_377:
        /* <DEDUP_REMOVED lines=16> */
.L_x_378:
        /* <DEDUP_REMOVED lines=16> */
.L_x_379:
        /* <DEDUP_REMOVED lines=16> */
.L_x_380:
        /* <DEDUP_REMOVED lines=17> */
.L_x_339:
        /* <DEDUP_REMOVED lines=15> */
[----:B------:R-:W-:Y:S01]  /*3230*/  UIADD3 UR5, UPT, UPT, UR4, -0x400, URZ ;  /* 0xfffffc0004057890 */ /* 0x000fe2000fffe0ff */
[----:B------:R-:W-:-:S03]  /*3240*/  IMAD.MOV.U32 R22, RZ, RZ, 0x400 ;  /* 0x00000400ff167424 */ /* 0x000fc600078e00ff */
[----:B------:R-:W-:Y:S01]  /*3250*/  UISETP.GE.U32.AND UP0, UPT, UR5, 0x400, UPT ;  /* 0x000004000500788c */ /* 0x000fe2000bf06070 */
[----:B---3--:R-:W-:Y:S01]  /*3260*/  ISETP.NE.AND P0, PT, R6, R7, PT ;  /* 0x000000070600720c */ /* 0x008fe20003f05270 */
[----:B------:R-:W-:-:S03]  /*3270*/  VIADD R6, R21, 0x200 ;  /* 0x0000020015067836 */ /* 0x000fc60000000000 */
[----:B------:R-:W-:Y:S02]  /*3280*/  SEL R20, R21, R20, P0 ;  /* 0x0000001415147207 */ /* 0x000fe40000000000 */
[----:B--2---:R-:W-:Y:S02]  /*3290*/  IADD3 R15, P1, PT, R6, UR6, RZ ;  /* 0x00000006060f7c10 */ /* 0x004fe4000ff3e0ff */
[----:B------:R-:W-:Y:S02]  /*32a0*/  IADD3 R20, P3, PT, R20, UR6, RZ ;  /* 0x0000000614147c10 */ /* 0x000fe4000ff7e0ff */
[----:B----4-:R-:W-:Y:S01]  /*32b0*/  ISETP.NE.AND P2, PT, R10, R11, PT ;  /* 0x0000000b0a00720c */ /* 0x010fe20003f45270 */
[----:B------:R-:W-:Y:S01]  /*32c0*/  IMAD.X R6, RZ, RZ, UR7, P1 ;  /* 0x00000007ff067e24 */ /* 0x000fe200088e06ff */
[C---:B------:R-:W-:Y:S01]  /*32d0*/  ISETP.LT.U32.AND P1, PT, R15.reuse, R20, PT ;  /* 0x000000140f00720c */ /* 0x040fe20003f21070 */
[----:B------:R-:W-:Y:S01]  /*32e0*/  IMAD.X R27, RZ, RZ, UR7, P3 ;  /* 0x00000007ff1b7e24 */ /* 0x000fe200098e06ff */
[----:B------:R-:W-:-:S02]  /*32f0*/  IADD3 R7, P3, PT, R15, 0x100, RZ ;  /* 0x000001000f077810 */ /* 0x000fc40007f7e0ff */
[----:B-----5:R-:W-:Y:S02]  /*3300*/  ISETP.NE.OR P0, PT, R8, R9, P0 ;  /* 0x000000090800720c */ /* 0x020fe40000705670 */
[----:B------:R-:W-:-:S05]  /*3310*/  ISETP.LT.AND.EX P1, PT, R6, R27, PT, P1 ;  /* 0x0000001b0600720c */ /* 0x000fca0003f21310 */
        /* <DEDUP_REMOVED lines=8> */
[----:B------:R-:W-:Y:S02]  /*33a0*/  ISETP.LT.AND.EX P1, PT, R6, R27, PT, P1 ;  /* 0x0000001b0600720c */ /* 0x000fe40003f21310 */
[----:B------:R-:W-:Y:S02]  /*33b0*/  ISETP.NE.OR P3, PT, R12, R13, P0 ;  /* 0x0000000d0c00720c */ /* 0x000fe40000765670 */
[----:B------:R-:W-:Y:S02]  /*33c0*/  @P2 SEL R20, R7, R20, P1 ;  /* 0x0000001407142207 */ /* 0x000fe40000800000 */
[----:B------:R-:W-:Y:S02]  /*33d0*/  @P2 SEL R27, R6, R27, P1 ;  /* 0x0000001b061b2207 */ /* 0x000fe40000800000 */
[----:B------:R-:W-:-:S02]  /*33e0*/  SEL R28, RZ, 0x1, !P3 ;  /* 0x00000001ff1c7807 */ /* 0x000fc40005800000 */
[----:B------:R-:W-:Y:S02]  /*33f0*/  SEL R20, R20, R7, P0 ;  /* 0x0000000714147207 */ /* 0x000fe40000000000 */
[----:B------:R-:W-:Y:S01]  /*3400*/  SEL R27, R27, R6, P0 ;  /* 0x000000061b1b7207 */ /* 0x000fe20000000000 */
[----:B------:R-:W-:Y:S06]  /*3410*/  BRA.U !UP0, `(.L_x_381) ;  /* 0x0000000508107547 */ /* 0x000fec000b800000 */
[----:B------:R-:W-:Y:S01]  /*3420*/  IMAD.MOV.U32 R22, RZ, RZ, 0x400 ;  /* 0x00000400ff167424 */ /* 0x000fe200078e00ff */
[----:B------:R-:W0:Y:S01]  /*3430*/  LDCU UR4, c[0x0][0x3b0] ;  /* 0x00007600ff0477ac */ /* 0x000e220008000800 */
[----:B------:R-:W2:Y:S01]  /*3440*/  LDCU.64 UR6, c[0x0][0x3a0] ;  /* 0x00007400ff0677ac */ /* 0x000ea20008000a00 */
[----:B------:R-:W-:-:S04]  /*3450*/  NOP ;  /* 0x0000000000007918 */ /* 0x000fc80000000000 */
.L_x_383:
[----:B------:R-:W-:-:S04]  /*3460*/  IMAD.WIDE.U32 R6, R22, 0x4, R2 ;  /* 0x0000000416067825 */ /* 0x000fc800078e0002 */
[----:B------:R-:W-:Y:S01]  /*3470*/  IMAD.WIDE.U32 R8, R22, 0x4, R4 ;  /* 0x0000000416087825 */ /* 0x000fe200078e0004 */
        /* <DEDUP_REMOVED lines=8> */
[----:B------:R-:W-:-:S02]  /*3500*/  LOP3.LUT P2, RZ, R28, 0xff, RZ, 0xc0, !PT ;  /* 0x000000ff1cff7812 */ /* 0x000fc4000784c0ff */
[----:B---3--:R-:W-:Y:S02]  /*3510*/  ISETP.NE.AND P3, PT, R10, R11, PT ;  /* 0x0000000b0a00720c */ /* 0x008fe40003f65270 */
[----:B--2---:R-:W-:Y:S02]  /*3520*/  IADD3 R10, P1, P4, R21, UR6, R22 ;  /* 0x00000006150a7c10 */ /* 0x004fe4000fc3e016 */
[----:B-1----:R-:W-:Y:S02]  /*3530*/  SEL R6, RZ, 0x1, !P3 ;  /* 0x00000001ff067807 */ /* 0x002fe40005800000 */
[C---:B------:R-:W-:Y:S02]  /*3540*/  ISETP.LT.U32.AND P0, PT, R10.reuse, R20, PT ;  /* 0x000000140a00720c */ /* 0x040fe40003f01070 */
[----:B------:R-:W-:Y:S02]  /*3550*/  IADD3.X R11, PT, PT, RZ, UR7, RZ, P1, P4 ;  /* 0x00000007ff0b7c10 */ /* 0x000fe40008fe84ff */
[----:B------:R-:W-:-:S02]  /*3560*/  IADD3 R7, P4, PT, R10, 0x100, RZ ;  /* 0x000001000a077810 */ /* 0x000fc40007f9e0ff */
[C---:B------:R-:W-:Y:S02]  /*3570*/  ISETP.LT.AND.EX P0, PT, R11.reuse, R27, PT, P0 ;  /* 0x0000001b0b00720c */ /* 0x040fe40003f01300 */
[----:B----4-:R-:W-:Y:S01]  /*3580*/  ISETP.NE.AND P1, PT, R12, R13, PT ;  /* 0x0000000d0c00720c */ /* 0x010fe20003f25270 */
[----:B0-----:R-:W-:Y:S01]  /*3590*/  IMAD.X R8, RZ, RZ, R11, P4 ;  /* 0x000000ffff087224 */ /* 0x001fe200020e060b */
[C---:B------:R-:W-:Y:S02]  /*35a0*/  @P3 SEL R20, R10.reuse, R20, P0 ;  /* 0x000000140a143207 */ /* 0x040fe40000000000 */
[----:B------:R-:W-:Y:S02]  /*35b0*/  @P3 SEL R27, R11, R27, P0 ;  /* 0x0000001b0b1b3207 */ /* 0x000fe40000000000 */
[----:B------:R-:W-:Y:S02]  /*35c0*/  SEL R20, R10, R20, !P2 ;  /* 0x000000140a147207 */ /* 0x000fe40005000000 */
[----:B------:R-:W-:-:S02]  /*35d0*/  @P2 SEL R6, R28, 0x1, !P3 ;  /* 0x000000011c062807 */ /* 0x000fc40005800000 */
[----:B------:R-:W-:Y:S02]  /*35e0*/  SEL R27, R11, R27, !P2 ;  /* 0x0000001b0b1b7207 */ /* 0x000fe40005000000 */
[CC--:B------:R-:W-:Y:S02]  /*35f0*/  ISETP.LT.U32.AND P0, PT, R7.reuse, R20.reuse, PT ;  /* 0x000000140700720c */ /* 0x0c0fe40003f01070 */
[----:B------:R-:W-:Y:S02]  /*3600*/  LOP3.LUT P3, RZ, R6, 0xff, RZ, 0xc0, !PT ;  /* 0x000000ff06ff7812 */ /* 0x000fe4000786c0ff */
[----:B------:R-:W-:Y:S02]  /*3610*/  ISETP.LT.AND.EX P0, PT, R8, R27, PT, P0 ;  /* 0x0000001b0800720c */ /* 0x000fe40003f01300 */
[----:B-----5:R-:W-:Y:S02]  /*3620*/  ISETP.NE.AND P2, PT, R14, R15, PT ;  /* 0x0000000f0e00720c */ /* 0x020fe40003f45270 */
[----:B------:R-:W-:-:S02]  /*3630*/  @P1 SEL R20, R7, R20, P0 ;  /* 0x0000001407141207 */ /* 0x000fc40000000000 */
[----:B------:R-:W-:Y:S02]  /*3640*/  @P1 SEL R27, R8, R27, P0 ;  /* 0x0000001b081b1207 */ /* 0x000fe40000000000 */
[----:B------:R-:W-:Y:S02]  /*3650*/  IADD3 R9, P0, PT, R10, 0x200, RZ ;  /* 0x000002000a097810 */ /* 0x000fe40007f1e0ff */
[----:B------:R-:W-:Y:S02]  /*3660*/  SEL R20, R7, R20, !P3 ;  /* 0x0000001407147207 */ /* 0x000fe40005800000 */
[----:B------:R-:W-:Y:S02]  /*3670*/  SEL R12, RZ, 0x1, !P1 ;  /* 0x00000001ff0c7807 */ /* 0x000fe40004800000 */
[----:B------:R-:W-:Y:S01]  /*3680*/  @P3 SEL R12, R6, 0x1, !P1 ;  /* 0x00000001060c3807 */ /* 0x000fe20004800000 */
[----:B------:R-:W-:Y:S01]  /*3690*/  IMAD.X R6, RZ, RZ, R11, P0 ;  /* 0x000000ffff067224 */ /* 0x000fe200000e060b */
[----:B------:R-:W-:-:S02]  /*36a0*/  SEL R27, R8, R27, !P3 ;  /* 0x0000001b081b7207 */ /* 0x000fc40005800000 */
[CC--:B------:R-:W-:Y:S02]  /*36b0*/  ISETP.LT.U32.AND P0, PT, R9.reuse, R20.reuse, PT ;  /* 0x000000140900720c */ /* 0x0c0fe40003f01070 */
[----:B------:R-:W-:Y:S02]  /*36c0*/  LOP3.LUT P4, RZ, R12, 0xff, RZ, 0xc0, !PT ;  /* 0x000000ff0cff7812 */ /* 0x000fe4000788c0ff */
[CC--:B------:R-:W-:Y:S02]  /*36d0*/  ISETP.LT.AND.EX P0, PT, R6.reuse, R27.reuse, PT, P0 ;  /* 0x0000001b0600720c */ /* 0x0c0fe40003f01300 */
[----:B------:R-:W-:Y:S02]  /*36e0*/  SEL R8, RZ, 0x1, !P2 ;  /* 0x00000001ff087807 */ /* 0x000fe40005000000 */
[----:B------:R-:W-:Y:S02]  /*36f0*/  @P2 SEL R20, R9, R20, P0 ;  /* 0x0000001409142207 */ /* 0x000fe40000000000 */
[----:B------:R-:W-:-:S02]  /*3700*/  @P2 SEL R27, R6, R27, P0 ;  /* 0x0000001b061b2207 */ /* 0x000fc40000000000 */
[----:B------:R-:W-:Y:S02]  /*3710*/  SEL R20, R9, R20, !P4 ;  /* 0x0000001409147207 */ /* 0x000fe40006000000 */
[----:B------:R-:W-:Y:S02]  /*3720*/  IADD3 R9, PT, PT, -R22, UR4, RZ ;  /* 0x0000000416097c10 */ /* 0x000fe4000fffe1ff */
[----:B------:R-:W-:Y:S02]  /*3730*/  IADD3 R7, P0, PT, R10, 0x300, RZ ;  /* 0x000003000a077810 */ /* 0x000fe40007f1e0ff */
[----:B------:R-:W-:Y:S02]  /*3740*/  ISETP.NE.AND P1, PT, R16, R17, PT ;  /* 0x000000111000720c */ /* 0x000fe40003f25270 */
[----:B------:R-:W-:Y:S02]  /*3750*/  @P4 SEL R8, R12, 0x1, !P2 ;  /* 0x000000010c084807 */ /* 0x000fe40005000000 */
[----:B------:R-:W-:-:S02]  /*3760*/  ISETP.GE.U32.AND P3, PT, R9, 0x400, PT ;  /* 0x000004000900780c */ /* 0x000fc40003f66070 */
[----:B------:R-:W-:Y:S01]  /*3770*/  SEL R27, R6, R27, !P4 ;  /* 0x0000001b061b7207 */ /* 0x000fe20006000000 */
[----:B------:R-:W-:Y:S01]  /*3780*/  IMAD.X R6, RZ, RZ, R11, P0 ;  /* 0x000000ffff067224 */ /* 0x000fe200000e060b */
[----:B------:R-:W-:Y:S02]  /*3790*/  LOP3.LUT P2, RZ, R8, 0xff, RZ, 0xc0, !PT ;  /* 0x000000ff08ff7812 */ /* 0x000fe4000784c0ff */
[----:B------:R-:W-:Y:S02]  /*37a0*/  ISETP.LT.U32.AND P0, PT, R7, R20, PT ;  /* 0x000000140700720c */ /* 0x000fe40003f01070 */
[----:B------:R-:W-:Y:S02]  /*37b0*/  SEL R28, RZ, 0x1, !P1 ;  /* 0x00000001ff1c7807 */ /* 0x000fe40004800000 */
[----:B------:R-:W-:-:S04]  /*37c0*/  ISETP.LT.AND.EX P0, PT, R6, R27, PT, P0 ;  /* 0x0000001b0600720c */ /* 0x000fc80003f01300 */
[C---:B------:R-:W-:Y:S02]  /*37d0*/  @P1 SEL R20, R7.reuse, R20, P0 ;  /* 0x0000001407141207 */ /* 0x040fe40000000000 */
[----:B------:R-:W-:Y:S02]  /*37e0*/  @P1 SEL R27, R6, R27, P0 ;  /* 0x0000001b061b1207 */ /* 0x000fe40000000000 */
[----:B------:R-:W-:Y:S02]  /*37f0*/  @P2 SEL R28, R8, 0x1, !P1 ;  /* 0x00000001081c2807 */ /* 0x000fe40004800000 */
[----:B------:R-:W-:Y:S02]  /*3800*/  SEL R20, R7, R20, !P2 ;  /* 0x0000001407147207 */ /* 0x000fe40005000000 */
[----:B------:R-:W-:Y:S01]  /*3810*/  SEL R27, R6, R27, !P2 ;  /* 0x0000001b061b7207 */ /* 0x000fe20005000000 */
[----:B------:R-:W-:Y:S06]  /*3820*/  @!P3 BRA `(.L_x_382) ;  /* 0x000000140018b947 */ /* 0x000fec0003800000 */
[----:B------:R-:W-:-:S05]  /*3830*/  VIADD R22, R22, 0x400 ;  /* 0x0000040016167836 */ /* 0x000fca0000000000 */
[----:B------:R-:W-:-:S13]  /*3840*/  ISETP.GT.U32.AND P0, PT, R22, UR5, PT ;  /* 0x0000000516007c0c */ /* 0x000fda000bf04070 */
[----:B------:R-:W-:Y:S05]  /*3850*/  @!P0 BRA `(.L_x_383) ;  /* 0xfffffffc00008947 */ /* 0x000fea000383ffff */
.L_x_381:
[----:B------:R-:W-:Y:S01]  /*3860*/  IADD3 R2, PT, PT, -R22, UR4, RZ ;  /* 0x0000000416027c10 */ /* 0x000fe2000fffe1ff */
[----:B------:R-:W-:Y:S03]  /*3870*/  BSSY.RECONVERGENT B1, `(.L_x_382) ;  /* 0x0000141000017945 */ /* 0x000fe60003800200 */
[----:B------:R-:W-:-:S04]  /*3880*/  ISETP.GE.AND P0, PT, R21, R2, PT ;  /* 0x000000021500720c */ /* 0x000fc80003f06270 */
[----:B------:R-:W-:-:S13]  /*3890*/  ISETP.GE.U32.OR P0, PT, R22, UR4, P0 ;  /* 0x0000000416007c0c */ /* 0x000fda0008706470 */
[----:B------:R-:W-:Y:S05]  /*38a0*/  @P0 BRA `(.L_x_384) ;  /* 0x0000001000f40947 */ /* 0x000fea0003800000 */
[----:B------:R-:W-:Y:S01]  /*38b0*/  LOP3.LUT R23, RZ, R21, RZ, 0x33, !PT ;  /* 0x00000015ff177212 */ /* 0x000fe200078e33ff */
[----:B------:R-:W-:Y:S01]  /*38c0*/  BSSY.RECONVERGENT B2, `(.L_x_385) ;  /* 0x00000a5000027945 */ /* 0x000fe20003800200 */
[----:B------:R-:W-:Y:S02]  /*38d0*/  IMAD.MOV.U32 R3, RZ, RZ, R21 ;  /* 0x000000ffff037224 */ /* 0x000fe400078e0015 */
[----:B------:R-:W-:-:S04]  /*38e0*/  IADD3 R23, PT, PT, -R22, UR4, R23 ;  /* 0x0000000416177c10 */ /* 0x000fc8000fffe117 */
[C---:B------:R-:W-:Y:S02]  /*38f0*/  ISETP.GE.U32.AND P0, PT, R23.reuse, 0x700, PT ;  /* 0x000007001700780c */ /* 0x040fe40003f06070 */
[----:B------:R-:W-:-:S04]  /*3900*/  LEA.HI R24, R23, 0x1, RZ, 0x18 ;  /* 0x0000000117187811 */ /* 0x000fc800078fc0ff */
[----:B------:R-:W-:-:S07]  /*3910*/  LOP3.LUT R34, R24, 0x7, RZ, 0xc0, !PT ;  /* 0x0000000718227812 */ /* 0x000fce00078ec0ff */
[----:B------:R-:W-:Y:S05]  /*3920*/  @!P0 BRA `(.L_x_386) ;  /* 0x0000000800788947 */ /* 0x000fea0003800000 */
[----:B------:R-:W0:Y:S01]  /*3930*/  LDC.64 R4, c[0x0][0x380] ;  /* 0x0000e000ff047b82 */ /* 0x000e220000000a00 */
[----:B------:R-:W-:Y:S01]  /*3940*/  LOP3.LUT R29, R24, 0x1fffff8, RZ, 0xc0, !PT ;  /* 0x01fffff8181d7812 */ /* 0x000fe200078ec0ff */
[----:B------:R-:W-:Y:S01]  /*3950*/  BSSY.RECONVERGENT B3, `(.L_x_387) ;  /* 0x000009a000037945 */ /* 0x000fe20003800200 */
[C---:B------:R-:W-:Y:S01]  /*3960*/  LOP3.LUT R26, R21.reuse, 0x400, RZ, 0xfc, !PT ;  /* 0x00000400151a7812 */ /* 0x040fe200078efcff */
[----:B------:R-:W-:Y:S02]  /*3970*/  IMAD.IADD R25, R21, 0x1, R22 ;  /* 0x0000000115197824 */ /* 0x000fe400078e0216 */
[----:B------:R-:W-:Y:S02]  /*3980*/  IMAD.MOV R29, RZ, RZ, -R29 ;  /* 0x000000ffff1d7224 */ /* 0x000fe400078e0a1d */
[----:B------:R-:W2:Y:S05]  /*3990*/  LDC.64 R2, c[0x0][0x388] ;  /* 0x0000e200ff027b82 */ /* 0x000eaa0000000a00 */
.L_x_388:
[----:B0-----:R-:W-:-:S04]  /*39a0*/  IMAD.WIDE.U32 R6, R25, 0x4, R4 ;  /* 0x0000000419067825 */ /* 0x001fc800078e0004 */
[C---:B--2---:R-:W-:Y:S01]  /*39b0*/  IMAD.WIDE.U32 R8, R25.reuse, 0x4, R2 ;  /* 0x0000000419087825 */ /* 0x044fe200078e0002 */
[----:B------:R0:W2:Y:S04]  /*39c0*/  LDG.E R32, desc[UR8][R6.64] ;  /* 0x0000000806207981 */ /* 0x0000a8000c1e1900 */
[----:B------:R3:W2:Y:S01]  /*39d0*/  LDG.E R37, desc[UR8][R8.64] ;  /* 0x0000000808257981 */ /* 0x0006a2000c1e1900 */
[----:B------:R-:W-:-:S04]  /*39e0*/  VIADD R33, R25, 0x100 ;  /* 0x0000010019217836 */ /* 0x000fc80000000000 */
[----:B------:R-:W-:-:S04]  /*39f0*/  IMAD.WIDE.U32 R10, R33, 0x4, R4 ;  /* 0x00000004210a7825 */ /* 0x000fc800078e0004 */
[----:B------:R-:W-:Y:S01]  /*3a00*/  IMAD.WIDE.U32 R12, R33, 0x4, R2 ;  /* 0x00000004210c7825 */ /* 0x000fe200078e0002 */
[----:B------:R4:W5:Y:S04]  /*3a10*/  LDG.E R31, desc[UR8][R10.64] ;  /* 0x000000080a1f7981 */ /* 0x000968000c1e1900 */
[----:B------:R1:W5:Y:S01]  /*3a20*/  LDG.E R18, desc[UR8][R12.64] ;  /* 0x000000080c127981 */ /* 0x000362000c1e1900 */
[----:B------:R-:W-:-:S04]  /*3a30*/  VIADD R35, R25, 0x200 ;  /* 0x0000020019237836 */ /* 0x000fc80000000000 */
[----:B------:R-:W-:-:S04]  /*3a40*/  IMAD.WIDE.U32 R16, R35, 0x4, R4 ;  /* 0x0000000423107825 */ /* 0x000fc800078e0004 */
[----:B------:R-:W-:Y:S01]  /*3a50*/  IMAD.WIDE.U32 R14, R35, 0x4, R2 ;  /* 0x00000004230e7825 */ /* 0x000fe200078e0002 */
[----:B------:R-:W5:Y:S04]  /*3a60*/  LDG.E R30, desc[UR8][R16.64] ;  /* 0x00000008101e7981 */ /* 0x000f68000c1e1900 */
[----:B------:R1:W5:Y:S01]  /*3a70*/  LDG.E R39, desc[UR8][R14.64] ;  /* 0x000000080e277981 */ /* 0x000362000c1e1900 */
[----:B------:R-:W-:-:S04]  /*3a80*/  VIADD R19, R25, 0x300 ;  /* 0x0000030019137836 */ /* 0x000fc80000000000 */
[----:B0-----:R-:W-:-:S04]  /*3a90*/  IMAD.WIDE.U32 R6, R19, 0x4, R4 ;  /* 0x0000000413067825 */ /* 0x001fc800078e0004 */
[----:B---3--:R-:W-:Y:S01]  /*3aa0*/  IMAD.WIDE.U32 R8, R19, 0x4, R2 ;  /* 0x0000000413087825 */ /* 0x008fe200078e0002 */
[----:B------:R0:W3:Y:S04]  /*3ab0*/  LDG.E R36, desc[UR8][R6.64] ;  /* 0x0000000806247981 */ /* 0x0000e8000c1e1900 */
[----:B------:R0:W3:Y:S01]  /*3ac0*/  LDG.E R43, desc[UR8][R8.64] ;  /* 0x00000008082b7981 */ /* 0x0000e2000c1e1900 */
[----:B------:R-:W-:-:S04]  /*3ad0*/  VIADD R41, R25, 0x400 ;  /* 0x0000040019297836 */ /* 0x000fc80000000000 */
[----:B----4-:R-:W-:-:S04]  /*3ae0*/  IMAD.WIDE.U32 R10, R41, 0x4, R4 ;  /* 0x00000004290a7825 */ /* 0x010fc800078e0004 */
[----:B-1----:R-:W-:Y:S01]  /*3af0*/  IMAD.WIDE.U32 R12, R41, 0x4, R2 ;  /* 0x00000004290c7825 */ /* 0x002fe200078e0002 */
[----:B------:R1:W4:Y:S04]  /*3b00*/  LDG.E R38, desc[UR8][R10.64] ;  /* 0x000000080a267981 */ /* 0x000328000c1e1900 */
[----:B------:R1:W4:Y:S01]  /*3b10*/  LDG.E R45, desc[UR8][R12.64] ;  /* 0x000000080c2d7981 */ /* 0x000322000c1e1900 */
[----:B------:R-:W-:-:S04]  /*3b20*/  VIADD R40, R25, 0x500 ;  /* 0x0000050019287836 */ /* 0x000fc80000000000 */
[----:B------:R-:W-:-:S04]  /*3b30*/  IMAD.WIDE.U32 R14, R40, 0x4, R4 ;  /* 0x00000004280e7825 */ /* 0x000fc800078e0004 */
[----:B------:R-:W-:Y:S02]  /*3b40*/  IMAD.WIDE.U32 R16, R40, 0x4, R2 ;  /* 0x0000000428107825 */ /* 0x000fe400078e0002 */
[----:B------:R1:W4:Y:S04]  /*3b50*/  LDG.E R14, desc[UR8][R14.64] ;  /* 0x000000080e0e7981 */ /* 0x000328000c1e1900 */
[----:B------:R-:W4:Y:S01]  /*3b60*/  LDG.E R17, desc[UR8][R16.64] ;  /* 0x0000000810117981 */ /* 0x000f22000c1e1900 */
[----:B------:R-:W-:-:S04]  /*3b70*/  VIADD R42, R25, 0x600 ;  /* 0x00000600192a7836 */ /* 0x000fc80000000000 */
[----:B0-----:R-:W-:-:S04]  /*3b80*/  IMAD.WIDE.U32 R6, R42, 0x4, R4 ;  /* 0x000000042a067825 */ /* 0x001fc800078e0004 */
[----:B------:R-:W-:Y:S02]  /*3b90*/  IMAD.WIDE.U32 R8, R42, 0x4, R2 ;  /* 0x000000042a087825 */ /* 0x000fe400078e0002 */
[----:B------:R-:W4:Y:S04]  /*3ba0*/  LDG.E R6, desc[UR8][R6.64] ;  /* 0x0000000806067981 */ /* 0x000f28000c1e1900 */
[----:B------:R0:W4:Y:S01]  /*3bb0*/  LDG.E R9, desc[UR8][R8.64] ;  /* 0x0000000808097981 */ /* 0x000122000c1e1900 */
[----:B------:R-:W-:-:S04]  /*3bc0*/  VIADD R44, R25, 0x700 ;  /* 0x00000700192c7836 */ /* 0x000fc80000000000 */
[----:B-1----:R-:W-:-:S04]  /*3bd0*/  IMAD.WIDE.U32 R10, R44, 0x4, R4 ;  /* 0x000000042c0a7825 */ /* 0x002fc800078e0004 */
[----:B------:R-:W-:Y:S02]  /*3be0*/  IMAD.WIDE.U32 R12, R44, 0x4, R2 ;  /* 0x000000042c0c7825 */ /* 0x000fe400078e0002 */
[----:B------:R1:W4:Y:S04]  /*3bf0*/  LDG.E R10, desc[UR8][R10.64] ;  /* 0x000000080a0a7981 */ /* 0x000328000c1e1900 */
[----:B------:R1:W4:Y:S01]  /*3c00*/  LDG.E R13, desc[UR8][R12.64] ;  /* 0x000000080c0d7981 */ /* 0x000322000c1e1900 */
[----:B------:R-:W-:Y:S01]  /*3c10*/  LOP3.LUT P3, RZ, R28, 0xff, RZ, 0xc0, !PT ;  /* 0x000000ff1cff7812 */ /* 0x000fe2000786c0ff */
[----:B------:R-:W-:Y:S01]  /*3c20*/  VIADD R29, R29, 0x8 ;  /* 0x000000081d1d7836 */ /* 0x000fe20000000000 */
[----:B------:R-:W-:Y:S01]  /*3c30*/  IADD3 R15, P2, PT, R25, UR6, RZ ;  /* 0x00000006190f7c10 */ /* 0x000fe2000ff5e0ff */
[----:B------:R-:W-:-:S02]  /*3c40*/  VIADD R26, R26, 0x800 ;  /* 0x000008001a1a7836 */ /* 0x000fc40000000000 */
[----:B------:R-:W-:Y:S02]  /*3c50*/  VIADD R25, R25, 0x800 ;  /* 0x0000080019197836 */ /* 0x000fe40000000000 */
[----:B0-----:R-:W-:Y:S01]  /*3c60*/  IMAD.X R8, RZ, RZ, UR7, P2 ;  /* 0x00000007ff087e24 */ /* 0x001fe200090e06ff */
[CC--:B--2---:R-:W-:Y:S02]  /*3c70*/  ISETP.NE.AND P0, PT, R32.reuse, R37.reuse, PT ;  /* 0x000000252000720c */ /* 0x0c4fe40003f05270 */
[----:B------:R-:W-:-:S03]  /*3c80*/  ISETP.NE.AND P1, PT, R32, R37, P3 ;  /* 0x000000252000720c */ /* 0x000fc60001f25270 */
[----:B------:R-:W-:Y:S02]  /*3c90*/  @!P3 SEL R28, RZ, 0x1, !P0 ;  /* 0x00000001ff1cb807 */ /* 0x000fe40004000000 */
[----:B------:R-:W-:Y:S02]  /*3ca0*/  ISETP.LT.U32.AND P0, PT, R15, R20, PT ;  /* 0x000000140f00720c */ /* 0x000fe40003f01070 */
[----:B------:R-:W-:Y:S02]  /*3cb0*/  SEL R7, R28, 0x1, !P1 ;  /* 0x000000011c077807 */ /* 0x000fe40004800000 */
[----:B------:R-:W-:Y:S02]  /*3cc0*/  ISETP.LT.AND.EX P0, PT, R8, R27, PT, P0 ;  /* 0x0000001b0800720c */ /* 0x000fe40003f01300 */
[----:B------:R-:W-:Y:S02]  /*3cd0*/  LOP3.LUT P2, RZ, R7, 0xff, RZ, 0xc0, !PT ;  /* 0x000000ff07ff7812 */ /* 0x000fe4000784c0ff */
[----:B-----5:R-:W-:-:S02]  /*3ce0*/  ISETP.NE.AND P5, PT, R31, R18, PT ;  /* 0x000000121f00720c */ /* 0x020fc40003fa5270 */
[----:B------:R-:W-:Y:S02]  /*3cf0*/  ISETP.NE.AND P4, PT, R31, R18, P2 ;  /* 0x000000121f00720c */ /* 0x000fe40001785270 */
[CC--:B------:R-:W-:Y:S02]  /*3d00*/  SEL R16, R15.reuse, R20.reuse, P0 ;  /* 0x000000140f107207 */ /* 0x0c0fe40000000000 */
[CC--:B-1----:R-:W-:Y:S02]  /*3d10*/  SEL R11, R8.reuse, R27.reuse, P0 ;  /* 0x0000001b080b7207 */ /* 0x0c2fe40000000000 */
[----:B------:R-:W-:Y:S02]  /*3d20*/  @!P1 SEL R16, R15, R20, !P3 ;  /* 0x000000140f109207 */ /* 0x000fe40005800000 */
[----:B------:R-:W-:Y:S02]  /*3d30*/  @!P1 SEL R11, R8, R27, !P3 ;  /* 0x0000001b080b9207 */ /* 0x000fe40005800000 */
[----:B------:R-:W-:-:S02]  /*3d40*/  @!P2 SEL R7, RZ, 0x1, !P5 ;  /* 0x00000001ff07a807 */ /* 0x000fc40006800000 */
[----:B------:R-:W-:Y:S02]  /*3d50*/  IADD3 R33, P0, PT, R33, UR6, RZ ;  /* 0x0000000621217c10 */ /* 0x000fe4000ff1e0ff */
[----:B------:R-:W-:Y:S02]  /*3d60*/  SEL R7, R7, 0x1, !P4 ;  /* 0x0000000107077807 */ /* 0x000fe40006000000 */
[CC--:B------:R-:W-:Y:S01]  /*3d70*/  ISETP.NE.AND P5, PT, R30.reuse, R39.reuse, PT ;  /* 0x000000271e00720c */ /* 0x0c0fe20003fa5270 */
[----:B------:R-:W-:Y:S01]  /*3d80*/  IMAD.X R8, RZ, RZ, UR7, P0 ;  /* 0x00000007ff087e24 */ /* 0x000fe200080e06ff */
        /* <DEDUP_REMOVED lines=11> */
[----:B------:R-:W-:Y:S02]  /*3e40*/  IADD3 R35, P0, PT, R35, UR6, RZ ;  /* 0x0000000623237c10 */ /* 0x000fe4000ff1e0ff */
[CC--:B---3--:R-:W-:Y:S02]  /*3e50*/  ISETP.NE.AND P5, PT, R36.reuse, R43.reuse, PT ;  /* 0x0000002b2400720c */ /* 0x0c8fe40003fa5270 */
[----:B------:R-:W-:Y:S01]  /*3e60*/  ISETP.NE.AND P4, PT, R36, R43, P2 ;  /* 0x0000002b2400720c */ /* 0x000fe20001785270 */
[----:B------:R-:W-:Y:S01]  /*3e70*/  IMAD.X R8, RZ, RZ, UR7, P0 ;  /* 0x00000007ff087e24 */ /* 0x000fe200080e06ff */
[----:B------:R-:W-:-:S04]  /*3e80*/  ISETP.LT.U32.AND P0, PT, R35, R12, PT ;  /* 0x0000000c2300720c */ /* 0x000fc80003f01070 */
[CC--:B------:R-:W-:Y:S02]  /*3e90*/  ISETP.LT.AND.EX P0, PT, R8.reuse, R15.reuse, PT, P0 ;  /* 0x0000000f0800720c */ /* 0x0c0fe40003f01300 */
[----:B------:R-:W-:Y:S02]  /*3ea0*/  @!P2 SEL R7, RZ, 0x1, !P5 ;  /* 0x00000001ff07a807 */ /* 0x000fe40006800000 */
[-C--:B------:R-:W-:Y:S02]  /*3eb0*/  SEL R16, R35, R12.reuse, P0 ;  /* 0x0000000c23107207 */ /* 0x080fe40000000000 */
[----:B------:R-:W-:Y:S02]  /*3ec0*/  SEL R7, R7, 0x1, !P4 ;  /* 0x0000000107077807 */ /* 0x000fe40006000000 */
[----:B------:R-:W-:Y:S02]  /*3ed0*/  SEL R11, R8, R15, P0 ;  /* 0x0000000f080b7207 */ /* 0x000fe40000000000 */
[----:B------:R-:W-:-:S02]  /*3ee0*/  @!P3 SEL R16, R35, R12, !P1 ;  /* 0x0000000c2310b207 */ /* 0x000fc40004800000 */
[----:B------:R-:W-:Y:S02]  /*3ef0*/  @!P3 SEL R11, R8, R15, !P1 ;  /* 0x0000000f080bb207 */ /* 0x000fe40004800000 */
[----:B------:R-:W-:Y:S02]  /*3f00*/  IADD3 R19, P0, PT, R19, UR6, RZ ;  /* 0x0000000613137c10 */ /* 0x000fe4000ff1e0ff */
[----:B------:R-:W-:Y:S02]  /*3f10*/  LOP3.LUT P1, RZ, R7, 0xff, RZ, 0xc0, !PT ;  /* 0x000000ff07ff7812 */ /* 0x000fe4000782c0ff */
[CC--:B----4-:R-:W-:Y:S01]  /*3f20*/  ISETP.NE.AND P5, PT, R38.reuse, R45.reuse, PT ;  /* 0x0000002d2600720c */ /* 0x0d0fe20003fa5270 */
[----:B------:R-:W-:Y:S01]  /*3f30*/  IMAD.X R8, RZ, RZ, UR7, P0 ;  /* 0x00000007ff087e24 */ /* 0x000fe200080e06ff */
[----:B------:R-:W-:Y:S02]  /*3f40*/  ISETP.LT.U32.AND P0, PT, R19, R16, PT ;  /* 0x000000101300720c */ /* 0x000fe40003f01070 */
[----:B------:R-:W-:-:S02]  /*3f50*/  ISETP.NE.AND P3, PT, R38, R45, P1 ;  /* 0x0000002d2600720c */ /* 0x000fc40000f65270 */
[----:B------:R-:W-:-:S04]  /*3f60*/  ISETP.LT.AND.EX P0, PT, R8, R11, PT, P0 ;  /* 0x0000000b0800720c */ /* 0x000fc80003f01300 */
[-C--:B------:R-:W-:Y:S02]  /*3f70*/  SEL R12, R19, R16.reuse, P0 ;  /* 0x00000010130c7207 */ /* 0x080fe40000000000 */
[----:B------:R-:W-:Y:S02]  /*3f80*/  @!P1 SEL R7, RZ, 0x1, !P5 ;  /* 0x00000001ff079807 */ /* 0x000fe40006800000 */
[----:B------:R-:W-:Y:S02]  /*3f90*/  SEL R15, R8, R11, P0 ;  /* 0x0000000b080f7207 */ /* 0x000fe40000000000 */
[----:B------:R-:W-:Y:S02]  /*3fa0*/  IADD3 R41, P0, PT, R41, UR6, RZ ;  /* 0x0000000629297c10 */ /* 0x000fe4000ff1e0ff */
[----:B------:R-:W-:Y:S02]  /*3fb0*/  @!P4 SEL R12, R19, R16, !P2 ;  /* 0x00000010130cc207 */ /* 0x000fe40005000000 */
[----:B------:R-:W-:-:S02]  /*3fc0*/  SEL R7, R7, 0x1, !P3 ;  /* 0x0000000107077807 */ /* 0x000fc40005800000 */
[----:B------:R-:W-:Y:S01]  /*3fd0*/  @!P4 SEL R15, R8, R11, !P2 ;  /* 0x0000000b080fc207 */ /* 0x000fe20005000000 */
[----:B------:R-:W-:Y:S01]  /*3fe0*/  IMAD.X R8, RZ, RZ, UR7, P0 ;  /* 0x00000007ff087e24 */ /* 0x000fe200080e06ff */
[-C--:B------:R-:W-:Y:S02]  /*3ff0*/  ISETP.LT.U32.AND P0, PT, R41, R12.reuse, PT ;  /* 0x0000000c2900720c */ /* 0x080fe40003f01070 */
[----:B------:R-:W-:Y:S02]  /*4000*/  LOP3.LUT P2, RZ, R7, 0xff, RZ, 0xc0, !PT ;  /* 0x000000ff07ff7812 */ /* 0x000fe4000784c0ff */
[----:B------:R-:W-:Y:S02]  /*4010*/  ISETP.LT.AND.EX P0, PT, R8, R15, PT, P0 ;  /* 0x0000000f0800720c */ /* 0x000fe40003f01300 */
[----:B------:R-:W-:Y:S02]  /*4020*/  IADD3 R40, P4, PT, R40, UR6, RZ ;  /* 0x0000000628287c10 */ /* 0x000fe4000ff9e0ff */
[----:B------:R-:W-:-:S02]  /*4030*/  SEL R11, R41, R12, P0 ;  /* 0x0000000c290b7207 */ /* 0x000fc40000000000 */
[----:B------:R-:W-:Y:S02]  /*4040*/  SEL R19, R8, R15, P0 ;  /* 0x0000000f08137207 */ /* 0x000fe40000000000 */
[----:B------:R-:W-:Y:S02]  /*4050*/  ISETP.NE.AND P0, PT, R14, R17, PT ;  /* 0x000000110e00720c */ /* 0x000fe40003f05270 */
[----:B------:R-:W-:Y:S02]  /*4060*/  @!P3 SEL R11, R41, R12, !P1 ;  /* 0x0000000c290bb207 */ /* 0x000fe40004800000 */
[----:B------:R-:W-:Y:S01]  /*4070*/  @!P3 SEL R19, R8, R15, !P1 ;  /* 0x0000000f0813b207 */ /* 0x000fe20004800000 */
[----:B------:R-:W-:Y:S01]  /*4080*/  IMAD.X R8, RZ, RZ, UR7, P4 ;  /* 0x00000007ff087e24 */ /* 0x000fe2000a0e06ff */
[----:B------:R-:W-:Y:S02]  /*4090*/  ISETP.NE.AND P3, PT, R14, R17, P2 ;  /* 0x000000110e00720c */ /* 0x000fe40001765270 */
[----:B------:R-:W-:-:S02]  /*40a0*/  @!P2 SEL R7, RZ, 0x1, !P0 ;  /* 0x00000001ff07a807 */ /* 0x000fc40004000000 */
[----:B------:R-:W-:Y:S02]  /*40b0*/  ISETP.LT.U32.AND P0, PT, R40, R11, PT ;  /* 0x0000000b2800720c */ /* 0x000fe40003f01070 */
[----:B------:R-:W-:Y:S02]  /*40c0*/  SEL R7, R7, 0x1, !P3 ;  /* 0x0000000107077807 */ /* 0x000fe40005800000 */
[----:B------:R-:W-:Y:S02]  /*40d0*/  ISETP.LT.AND.EX P0, PT, R8, R19, PT, P0 ;  /* 0x000000130800720c */ /* 0x000fe40003f01300 */
[----:B------:R-:W-:Y:S02]  /*40e0*/  LOP3.LUT P1, RZ, R7, 0xff, RZ, 0xc0, !PT ;  /* 0x000000ff07ff7812 */ /* 0x000fe4000782c0ff */
[----:B------:R-:W-:Y:S02]  /*40f0*/  SEL R15, R40, R11, P0 ;  /* 0x0000000b280f7207 */ /* 0x000fe40000000000 */
[----:B------:R-:W-:-:S02]  /*4100*/  SEL R17, R8, R19, P0 ;  /* 0x0000001308117207 */ /* 0x000fc40000000000 */
[----:B------:R-:W-:Y:S02]  /*4110*/  IADD3 R42, P0, PT, R42, UR6, RZ ;  /* 0x000000062a2a7c10 */ /* 0x000fe4000ff1e0ff */
[----:B------:R-:W-:Y:S02]  /*4120*/  @!P3 SEL R15, R40, R11, !P2 ;  /* 0x0000000b280fb207 */ /* 0x000fe40005000000 */
[----:B------:R-:W-:Y:S02]  /*4130*/  @!P3 SEL R17, R8, R19, !P2 ;  /* 0x000000130811b207 */ /* 0x000fe40005000000 */
[CC--:B------:R-:W-:Y:S02]  /*4140*/  ISETP.NE.AND P2, PT, R6.reuse, R9.reuse, PT ;  /* 0x000000090600720c */ /* 0x0c0fe40003f45270 */
[----:B------:R-:W-:Y:S01]  /*4150*/  ISETP.NE.AND P3, PT, R6, R9, P1 ;  /* 0x000000090600720c */ /* 0x000fe20000f65270 */
[----:B------:R-:W-:Y:S01]  /*4160*/  IMAD.X R6, RZ, RZ, UR7, P0 ;  /* 0x00000007ff067e24 */ /* 0x000fe200080e06ff */
[----:B------:R-:W-:-:S02]  /*4170*/  ISETP.LT.U32.AND P0, PT, R42, R15, PT ;  /* 0x0000000f2a00720c */ /* 0x000fc40003f01070 */
[----:B------:R-:W-:Y:S02]  /*4180*/  @!P1 SEL R7, RZ, 0x1, !P2 ;  /* 0x00000001ff079807 */ /* 0x000fe40005000000 */
[----:B------:R-:W-:Y:S02]  /*4190*/  ISETP.LT.AND.EX P0, PT, R6, R17, PT, P0 ;  /* 0x000000110600720c */ /* 0x000fe40003f01300 */
[----:B------:R-:W-:Y:S02]  /*41a0*/  SEL R7, R7, 0x1, !P3 ;  /* 0x0000000107077807 */ /* 0x000fe40005800000 */
[----:B------:R-:W-:Y:S02]  /*41b0*/  SEL R9, R42, R15, P0 ;  /* 0x0000000f2a097207 */ /* 0x000fe40000000000 */
[----:B------:R-:W-:Y:S02]  /*41c0*/  SEL R11, R6, R17, P0 ;  /* 0x00000011060b7207 */ /* 0x000fe40000000000 */
[----:B------:R-:W-:-:S02]  /*41d0*/  IADD3 R44, P0, PT, R44, UR6, RZ ;  /* 0x000000062c2c7c10 */ /* 0x000fc4000ff1e0ff */
[----:B------:R-:W-:Y:S02]  /*41e0*/  @!P3 SEL R9, R42, R15, !P1 ;  /* 0x0000000f2a09b207 */ /* 0x000fe40004800000 */
[----:B------:R-:W-:Y:S01]  /*41f0*/  @!P3 SEL R11, R6, R17, !P1 ;  /* 0x00000011060bb207 */ /* 0x000fe20004800000 */
[----:B------:R-:W-:Y:S01]  /*4200*/  IMAD.X R6, RZ, RZ, UR7, P0 ;  /* 0x00000007ff067e24 */ /* 0x000fe200080e06ff */
[----:B------:R-:W-:Y:S02]  /*4210*/  ISETP.LT.U32.AND P0, PT, R44, R9, PT ;  /* 0x000000092c00720c */ /* 0x000fe40003f01070 */
[----:B------:R-:W-:Y:S02]  /*4220*/  LOP3.LUT P2, RZ, R7, 0xff, RZ, 0xc0, !PT ;  /* 0x000000ff07ff7812 */ /* 0x000fe4000784c0ff */
[----:B------:R-:W-:Y:S02]  /*4230*/  ISETP.LT.AND.EX P0, PT, R6, R11, PT, P0 ;  /* 0x0000000b0600720c */ /* 0x000fe40003f01300 */
[----:B------:R-:W-:-:S02]  /*4240*/  ISETP.NE.AND P3, PT, R10, R13, P2 ;  /* 0x0000000d0a00720c */ /* 0x000fc40001765270 */
[----:B------:R-:W-:Y:S02]  /*4250*/  SEL R20, R44, R9, P0 ;  /* 0x000000092c147207 */ /* 0x000fe40000000000 */
[----:B------:R-:W-:Y:S02]  /*4260*/  SEL R27, R6, R11, P0 ;  /* 0x0000000b061b7207 */ /* 0x000fe40000000000 */
[----:B------:R-:W-:Y:S02]  /*4270*/  ISETP.NE.AND P0, PT, R29, RZ, PT ;  /* 0x000000ff1d00720c */ /* 0x000fe40003f05270 */
[----:B------:R-:W-:-:S04]  /*4280*/  ISETP.NE.AND P1, PT, R10, R13, PT ;  /* 0x0000000d0a00720c */ /* 0x000fc80003f25270 */
[----:B------:R-:W-:Y:S02]  /*4290*/  @!P2 SEL R7, RZ, 0x1, !P1 ;  /* 0x00000001ff07a807 */ /* 0x000fe40004800000 */
[----:B------:R-:W-:Y:S02]  /*42a0*/  @!P3 SEL R20, R44, R9, !P2 ;  /* 0x000000092c14b207 */ /* 0x000fe40005000000 */
[----:B------:R-:W-:Y:S02]  /*42b0*/  SEL R7, R7, 0x1, !P3 ;  /* 0x0000000107077807 */ /* 0x000fe40005800000 */
[----:B------:R-:W-:Y:S02]  /*42c0*/  @!P3 SEL R27, R6, R11, !P2 ;  /* 0x0000000b061bb207 */ /* 0x000fe40005000000 */
[----:B------:R-:W-:Y:S01]  /*42d0*/  PRMT R28, R7, 0x7610, R28 ;  /* 0x00007610071c7816 */ /* 0x000fe2000000001c */
[----:B------:R-:W-:Y:S06]  /*42e0*/  @P0 BRA `(.L_x_388) ;  /* 0xfffffff400ac0947 */ /* 0x000fec000383ffff */
[----:B------:R-:W-:Y:S05]  /*42f0*/  BSYNC.RECONVERGENT B3 ;  /* 0x0000000000037941 */ /* 0x000fea0003800200 */
.L_x_387:
[----:B------:R-:W-:-:S07]  /*4300*/  VIADD R3, R26, 0xfffffc00 ;  /* 0xfffffc001a037836 */ /* 0x000fce0000000000 */
.L_x_386:
[----:B------:R-:W-:Y:S05]  /*4310*/  BSYNC.RECONVERGENT B2 ;  /* 0x0000000000027941 */ /* 0x000fea0003800200 */
.L_x_385:
        /* <DEDUP_REMOVED lines=8> */
[----:B------:R-:W2:Y:S01]  /*43a0*/  LDC.64 R4, c[0x0][0x388] ;  /* 0x0000e200ff047b82 */ /* 0x000ea20000000a00 */
[----:B0-----:R-:W-:-:S06]  /*43b0*/  IMAD.WIDE.U32 R8, R25, 0x4, R6 ;  /* 0x0000000419087825 */ /* 0x001fcc00078e0006 */
[----:B------:R0:W3:Y:S01]  /*43c0*/  LDG.E R8, desc[UR8][R8.64] ;  /* 0x0000000808087981 */ /* 0x0000e2000c1e1900 */
[----:B--2---:R-:W-:-:S06]  /*43d0*/  IMAD.WIDE.U32 R10, R25, 0x4, R4 ;  /* 0x00000004190a7825 */ /* 0x004fcc00078e0004 */
[----:B------:R-:W3:Y:S01]  /*43e0*/  LDG.E R11, desc[UR8][R10.64] ;  /* 0x000000080a0b7981 */ /* 0x000ee2000c1e1900 */
[----:B------:R-:W-:-:S04]  /*43f0*/  VIADD R29, R25, 0x100 ;  /* 0x00000100191d7836 */ /* 0x000fc80000000000 */
[----:B------:R-:W-:-:S04]  /*4400*/  IMAD.WIDE.U32 R12, R29, 0x4, R6 ;  /* 0x000000041d0c7825 */ /* 0x000fc800078e0006 */
[----:B------:R-:W-:Y:S02]  /*4410*/  IMAD.WIDE.U32 R14, R29, 0x4, R4 ;  /* 0x000000041d0e7825 */ /* 0x000fe400078e0004 */
[----:B------:R-:W2:Y:S04]  /*4420*/  LDG.E R12, desc[UR8][R12.64] ;  /* 0x000000080c0c7981 */ /* 0x000ea8000c1e1900 */
[----:B------:R-:W2:Y:S01]  /*4430*/  LDG.E R15, desc[UR8][R14.64] ;  /* 0x000000080e0f7981 */ /* 0x000ea2000c1e1900 */
[----:B------:R-:W-:-:S04]  /*4440*/  VIADD R31, R25, 0x200 ;  /* 0x00000200191f7836 */ /* 0x000fc80000000000 */
[----:B------:R-:W-:-:S04]  /*4450*/  IMAD.WIDE.U32 R16, R31, 0x4, R6 ;  /* 0x000000041f107825 */ /* 0x000fc800078e0006 */
[----:B------:R-:W-:Y:S02]  /*4460*/  IMAD.WIDE.U32 R18, R31, 0x4, R4 ;  /* 0x000000041f127825 */ /* 0x000fe400078e0004 */
[----:B------:R-:W4:Y:S04]  /*4470*/  LDG.E R16, desc[UR8][R16.64] ;  /* 0x0000000810107981 */ /* 0x000f28000c1e1900 */
[----:B------:R-:W4:Y:S01]  /*4480*/  LDG.E R19, desc[UR8][R18.64] ;  /* 0x0000000812137981 */ /* 0x000f22000c1e1900 */
[----:B0-----:R-:W-:-:S04]  /*4490*/  VIADD R9, R25, 0x300 ;  /* 0x0000030019097836 */ /* 0x001fc80000000000 */
[----:B------:R-:W-:-:S04]  /*44a0*/  IMAD.WIDE.U32 R6, R9, 0x4, R6 ;  /* 0x0000000409067825 */ /* 0x000fc800078e0006 */
[----:B------:R-:W-:Y:S02]  /*44b0*/  IMAD.WIDE.U32 R4, R9, 0x4, R4 ;  /* 0x0000000409047825 */ /* 0x000fe400078e0004 */
[----:B------:R-:W5:Y:S04]  /*44c0*/  LDG.E R6, desc[UR8][R6.64] ;  /* 0x0000000806067981 */ /* 0x000f68000c1e1900 */
[----:B------:R0:W5:Y:S01]  /*44d0*/  LDG.E R5, desc[UR8][R4.64] ;  /* 0x0000000804057981 */ /* 0x000162000c1e1900 */
[----:B------:R-:W-:Y:S02]  /*44e0*/  LOP3.LUT P3, RZ, R28, 0xff, RZ, 0xc0, !PT ;  /* 0x000000ff1cff7812 */ /* 0x000fe4000786c0ff */
[----:B------:R-:W-:-:S05]  /*44f0*/  IADD3 R25, P2, PT, R25, UR6, RZ ;  /* 0x0000000619197c10 */ /* 0x000fca000ff5e0ff */
[----:B------:R-:W-:Y:S01]  /*4500*/  IMAD.X R2, RZ, RZ, UR7, P2 ;  /* 0x00000007ff027e24 */ /* 0x000fe200090e06ff */
        /* <DEDUP_REMOVED lines=9> */
[CC--:B0-----:R-:W-:Y:S02]  /*45a0*/  SEL R4, R25.reuse, R20.reuse, P0 ;  /* 0x0000001419047207 */ /* 0x0c1fe40000000000 */
[----:B------:R-:W-:Y:S02]  /*45b0*/  SEL R7, R2, R27, P0 ;  /* 0x0000001b02077207 */ /* 0x000fe40000000000 */
        /* <DEDUP_REMOVED lines=28> */
[----:B-----5:R-:W-:Y:S01]  /*4780*/  ISETP.NE.AND P4, PT, R6, R5, P2 ;  /* 0x000000050600720c */ /* 0x020fe20001785270 */
[----:B------:R-:W-:Y:S01]  /*4790*/  IMAD.X R2, RZ, RZ, UR7, P5 ;  /* 0x00000007ff027e24 */ /* 0x000fe2000a8e06ff */
        /* <DEDUP_REMOVED lines=9> */
.L_x_390:
[----:B------:R-:W-:Y:S05]  /*4830*/  BSYNC.RECONVERGENT B2 ;  /* 0x0000000000027941 */ /* 0x000fea0003800200 */
.L_x_389:
[----:B------:R-:W-:Y:S05]  /*4840*/  @!P1 BRA `(.L_x_384) ;  /* 0x00000004000c9947 */ /* 0x000fea0003800000 */
[----:B------:R-:W-:Y:S01]  /*4850*/  ISETP.NE.AND P0, PT, R24, 0x1, PT ;  /* 0x000000011800780c */ /* 0x000fe20003f05270 */
[----:B------:R-:W-:Y:S01]  /*4860*/  BSSY.RECONVERGENT B2, `(.L_x_391) ;  /* 0x000002a000027945 */ /* 0x000fe20003800200 */
[----:B------:R-:W-:-:S11]  /*4870*/  LOP3.LUT P1, RZ, R23, 0x100, RZ, 0xc0, !PT ;  /* 0x0000010017ff7812 */ /* 0x000fd6000782c0ff */
[----:B------:R-:W-:Y:S05]  /*4880*/  @!P0 BRA `(.L_x_392) ;  /* 0x00000000009c8947 */ /* 0x000fea0003800000 */
[----:B------:R-:W0:Y:S01]  /*4890*/  LDC.64 R4, c[0x0][0x380] ;  /* 0x0000e000ff047b82 */ /* 0x000e220000000a00 */
[----:B------:R-:W-:-:S07]  /*48a0*/  IMAD.IADD R13, R3, 0x1, R22 ;  /* 0x00000001030d7824 */ /* 0x000fce00078e0216 */
        /* <DEDUP_REMOVED lines=11> */
[----:B------:R-:W-:-:S04]  /*4960*/  IADD3 R13, P4, PT, R13, UR6, RZ ;  /* 0x000000060d0d7c10 */ /* 0x000fc8000ff9e0ff */
        /* <DEDUP_REMOVED lines=25> */
.L_x_392:
[----:B------:R-:W-:Y:S05]  /*4b00*/  BSYNC.RECONVERGENT B2 ;  /* 0x0000000000027941 */ /* 0x000fea0003800200 */
.L_x_391:
[----:B------:R-:W-:Y:S05]  /*4b10*/  @P1 BRA `(.L_x_384) ;  /* 0x0000000000581947 */ /* 0x000fea0003800000 */
[----:B------:R-:W0:Y:S01]  /*4b20*/  LDC.64 R4, c[0x0][0x380] ;  /* 0x0000e000ff047b82 */ /* 0x000e220000000a00 */
[----:B------:R-:W-:-:S07]  /*4b30*/  IMAD.IADD R9, R3, 0x1, R22 ;  /* 0x0000000103097824 */ /* 0x000fce00078e0216 */
[----:B------:R-:W2:Y:S01]  /*4b40*/  LDC.64 R6, c[0x0][0x388] ;  /* 0x0000e200ff067b82 */ /* 0x000ea20000000a00 */
[----:B0-----:R-:W-:-:S06]  /*4b50*/  IMAD.WIDE.U32 R2, R9, 0x4, R4 ;  /* 0x0000000409027825 */ /* 0x001fcc00078e0004 */
[----:B------:R-:W3:Y:S01]  /*4b60*/  LDG.E R2, desc[UR8][R2.64] ;  /* 0x0000000802027981 */ /* 0x000ee2000c1e1900 */
[----:B--2---:R-:W-:-:S06]  /*4b70*/  IMAD.WIDE.U32 R4, R9, 0x4, R6 ;  /* 0x0000000409047825 */ /* 0x004fcc00078e0006 */
[----:B------:R-:W3:Y:S01]  /*4b80*/  LDG.E R5, desc[UR8][R4.64] ;  /* 0x0000000804057981 */ /* 0x000ee2000c1e1900 */
[----:B------:R-:W-:Y:S02]  /*4b90*/  LOP3.LUT P3, RZ, R28, 0xff, RZ, 0xc0, !PT ;  /* 0x000000ff1cff7812 */ /* 0x000fe4000786c0ff */
[----:B------:R-:W-:-:S04]  /*4ba0*/  IADD3 R9, P1, PT, R9, UR6, RZ ;  /* 0x0000000609097c10 */ /* 0x000fc8000ff3e0ff */
[----:B------:R-:W-:Y:S01]  /*4bb0*/  ISETP.LT.U32.AND P0, PT, R9, R20, PT ;  /* 0x000000140900720c */ /* 0x000fe20003f01070 */
[----:B------:R-:W-:-:S05]  /*4bc0*/  IMAD.X R8, RZ, RZ, UR7, P1 ;  /* 0x00000007ff087e24 */ /* 0x000fca00088e06ff */
        /* <DEDUP_REMOVED lines=11> */
.L_x_384:
[----:B------:R-:W-:Y:S05]  /*4c80*/  BSYNC.RECONVERGENT B1 ;  /* 0x0000000000017941 */ /* 0x000fea0003800200 */
.L_x_382:
        /* <DEDUP_REMOVED lines=24> */
.L_x_394:
[----:B------:R-:W-:Y:S05]  /*4e10*/  BSYNC.RECONVERGENT B1 ;  /* 0x0000000000017941 */ /* 0x000fea0003800200 */
.L_x_393:
        /* <DEDUP_REMOVED lines=23> */
.L_x_396:
[----:B------:R-:W-:Y:S05]  /*4f90*/  BSYNC.RECONVERGENT B1 ;  /* 0x0000000000017941 */ /* 0x000fea0003800200 */
.L_x_395:
        /* <DEDUP_REMOVED lines=20> */
.L_x_398:
[----:B------:R-:W-:Y:S05]  /*50e0*/  BSYNC.RECONVERGENT B1 ;  /* 0x0000000000017941 */ /* 0x000fea0003800200 */
.L_x_397:
        /* <DEDUP_REMOVED lines=20> */
.L_x_400:
[----:B------:R-:W-:Y:S05]  /*5230*/  BSYNC.RECONVERGENT B1 ;  /* 0x0000000000017941 */ /* 0x000fea0003800200 */
.L_x_399:
        /* <DEDUP_REMOVED lines=20> */
.L_x_402:
[----:B------:R-:W-:Y:S05]  /*5380*/  BSYNC.RECONVERGENT B1 ;  /* 0x0000000000017941 */ /* 0x000fea0003800200 */
.L_x_401:
        /* <DEDUP_REMOVED lines=11> */
.L_x_404:
[----:B------:R-:W-:Y:S05]  /*5440*/  BSYNC.RECONVERGENT B1 ;  /* 0x0000000000017941 */ /* 0x000fea0003800200 */
.L_x_403:
        /* <DEDUP_REMOVED lines=83> */
.L_x_362:
[----:B------:R-:W-:Y:S05]  /*5980*/  BSYNC.RECONVERGENT B0 ;  /* 0x0000000000007941 */ /* 0x000fea0003800200 */
.L_x_338:
        /* <DEDUP_REMOVED lines=16> */
.L_x_405:
        /* <DEDUP_REMOVED lines=15> */
.L_x_491:


//--------------------- .text._ZN3cub18CUB_300001_SM_10006detail11EmptyKernelIvEEvv --------------------------
	.section	.text._ZN3cub18CUB_300001_SM_10006detail11EmptyKernelIvEEvv,"ax",@progbits
	.align	128
        .global         _ZN3cub18CUB_300001_SM_10006detail11EmptyKernelIvEEvv
        .type           _ZN3cub18CUB_300001_SM_10006detail11EmptyKernelIvEEvv,@function
        .size           _ZN3cub18CUB_300001_SM_10006detail11EmptyKernelIvEEvv,(.L_x_492 - _ZN3cub18CUB_300001_SM_10006detail11EmptyKernelIvEEvv)
        .other          _ZN3cub18CUB_300001_SM_10006detail11EmptyKernelIvEEvv,@"STO_CUDA_ENTRY STV_DEFAULT"
_ZN3cub18CUB_300001_SM_10006detail11EmptyKernelIvEEvv:
.text._ZN3cub18CUB_300001_SM_10006detail11EmptyKernelIvEEvv:
[----:B------:R-:W-:Y:S01]  /*0000*/  LDC R1, c[0x0][0x37c] ;  /* 0x0000df00ff017b82 */ /* 0x000fe20000000800 */
[----:B------:R-:W-:Y:S05]  /*0010*/  EXIT ;  /* 0x000000000000794d */ /* 0x000fea0003800000 */
.L_x_406:
        /* <DEDUP_REMOVED lines=14> */
.L_x_492:


//--------------------- .text._Z6reducePiPfS0_S0_S0_S0_S0_S_S_ --------------------------
	.section	.text._Z6reducePiPfS0_S0_S0_S0_S0_S_S_,"ax",@progbits
	.align	128
        .global         _Z6reducePiPfS0_S0_S0_S0_S0_S_S_
        .type           _Z6reducePiPfS0_S0_S0_S0_S0_S_S_,@function
        .size           _Z6reducePiPfS0_S0_S0_S0_S0_S_S_,(.L_x_493 - _Z6reducePiPfS0_S0_S0_S0_S0_S_S_)
        .other          _Z6reducePiPfS0_S0_S0_S0_S0_S_S_,@"STO_CUDA_ENTRY STV_DEFAULT"
_Z6reducePiPfS0_S0_S0_S0_S0_S_S_:
.text._Z6reducePiPfS0_S0_S0_S0_S0_S_S_:
[----:B------:R-:W-:Y:S01]  /*0000*/  LDC R1, c[0x0][0x37c] ;  /* 0x0000df00ff017b82 */ /* 0x000fe20000000800 */
[----:B------:R-:W0:Y:S07]  /*0010*/  S2R R13, SR_TID.X ;  /* 0x00000000000d7919 */ /* 0x000e2e0000002100 */
[----:B------:R-:W0:Y:S01]  /*0020*/  S2UR UR6, SR_CTAID.X ;  /* 0x00000000000679c3 */ /* 0x000e220000002500 */
[----:B------:R-:W1:Y:S07]  /*0030*/  LDCU.64 UR4, c[0x0][0x358] ;  /* 0x00006b00ff0477ac */ /* 0x000e6e0008000a00 */
[----:B------:R-:W0:Y:S08]  /*0040*/  LDC R0, c[0x0][0x360] ;  /* 0x0000d800ff007b82 */ /* 0x000e300000000800 */
[----:B------:R-:W2:Y:S08]  /*0050*/  LDC.64 R2, c[0x0][0x380] ;  /* 0x0000e000ff027b82 */ /* 0x000eb00000000a00 */
[----:B------:R-:W3:Y:S01]  /*0060*/  LDC.64 R4, c[0x0][0x388] ;  /* 0x0000e200ff047b82 */ /* 0x000ee20000000a00 */
[----:B0-----:R-:W-:-:S07]  /*0070*/  IMAD R13, R0, UR6, R13 ;  /* 0x00000006000d7c24 */ /* 0x001fce000f8e020d */
[----:B------:R-:W0:Y:S01]  /*0080*/  LDC.64 R6, c[0x0][0x3a8] ;  /* 0x0000ea00ff067b82 */ /* 0x000e220000000a00 */
[----:B--2---:R-:W-:-:S07]  /*0090*/  IMAD.WIDE R2, R13, 0x4, R2 ;  /* 0x000000040d027825 */ /* 0x004fce00078e0202 */
[----:B------:R-:W2:Y:S01]  /*00a0*/  LDC.64 R8, c[0x0][0x390] ;  /* 0x0000e400ff087b82 */ /* 0x000ea20000000a00 */
[----:B-1----:R-:W0:Y:S01]  /*00b0*/  LDG.E R0, desc[UR4][R2.64] ;  /* 0x0000000402007981 */ /* 0x002e22000c1e1900 */
[----:B---3--:R-:W-:-:S06]  /*00c0*/  IMAD.WIDE R4, R13, 0x4, R4 ;  /* 0x000000040d047825 */ /* 0x008fcc00078e0204 */
[----:B------:R-:W1:Y:S01]  /*00d0*/  LDC.64 R10, c[0x0][0x3b0] ;  /* 0x0000ec00ff0a7b82 */ /* 0x000e620000000a00 */
[----:B------:R-:W3:Y:S01]  /*00e0*/  LDG.E R4, desc[UR4][R4.64] ;  /* 0x0000000404047981 */ /* 0x000ee2000c1e1900 */
[----:B0-----:R-:W-:-:S05]  /*00f0*/  IMAD.WIDE R6, R0, 0x4, R6 ;  /* 0x0000000400067825 */ /* 0x001fca00078e0206 */
[----:B------:R-:W3:Y:S01]  /*0100*/  LDG.E R15, desc[UR4][R6.64] ;  /* 0x00000004060f7981 */ /* 0x000ee2000c1e1900 */
[----:B--2---:R-:W-:-:S04]  /*0110*/  IMAD.WIDE R8, R13, 0x4, R8 ;  /* 0x000000040d087825 */ /* 0x004fc800078e0208 */
[----:B-1----:R-:W-:Y:S02]  /*0120*/  IMAD.WIDE R2, R0, 0x4, R10 ;  /* 0x0000000400027825 */ /* 0x002fe400078e020a */
[----:B------:R-:W0:Y:S02]  /*0130*/  LDC.64 R10, c[0x0][0x3b8] ;  /* 0x0000ee00ff0a7b82 */ /* 0x000e240000000a00 */
[----:B---3--:R-:W-:-:S05]  /*0140*/  FADD R15, R4, R15 ;  /* 0x0000000f040f7221 */ /* 0x008fca0000000000 */
[----:B------:R1:W-:Y:S04]  /*0150*/  STG.E desc[UR4][R6.64], R15 ;  /* 0x0000000f06007986 */ /* 0x0003e8000c101904 */
[----:B------:R-:W2:Y:S04]  /*0160*/  LDG.E R8, desc[UR4][R8.64] ;  /* 0x0000000408087981 */ /* 0x000ea8000c1e1900 */
[----:B------:R-:W2:Y:S01]  /*0170*/  LDG.E R13, desc[UR4][R2.64] ;  /* 0x00000004020d7981 */ /* 0x000ea2000c1e1900 */
[----:B0-----:R-:W-:Y:S02]  /*0180*/  IMAD.WIDE R4, R0, 0x4, R10 ;  /* 0x0000000400047825 */ /* 0x001fe400078e020a */
[----:B------:R-:W0:Y:S02]  /*0190*/  LDC.64 R10, c[0x0][0x3c0] ;  /* 0x0000f000ff0a7b82 */ /* 0x000e240000000a00 */
[----:B--2---:R-:W-:-:S05]  /*01a0*/  FADD R13, R8, R13 ;  /* 0x0000000d080d7221 */ /* 0x004fca0000000000 */
[----:B------:R-:W-:Y:S04]  /*01b0*/  STG.E desc[UR4][R2.64], R13 ;  /* 0x0000000d02007986 */ /* 0x000fe8000c101904 */
[----:B------:R-:W2:Y:S01]  /*01c0*/  LDG.E R12, desc[UR4][R4.64] ;  /* 0x00000004040c7981 */ /* 0x000ea2000c1e1900 */
[----:B0-----:R-:W-:Y:S01]  /*01d0*/  IMAD.WIDE R10, R0, 0x4, R10 ;  /* 0x00000004000a7825 */ /* 0x001fe200078e020a */
[----:B--2---:R-:W-:-:S05]  /*01e0*/  IADD3 R17, PT, PT, R12, 0x1, RZ ;  /* 0x000000010c117810 */ /* 0x004fca0007ffe0ff */
[----:B------:R-:W-:Y:S04]  /*01f0*/  STG.E desc[UR4][R4.64], R17 ;  /* 0x0000001104007986 */ /* 0x000fe8000c101904 */
[----:B------:R-:W1:Y:S02]  /*0200*/  LDG.E R0, desc[UR4][R10.64] ;  /* 0x000000040a007981 */ /* 0x000e64000c1e1900 */
[----:B-1----:R-:W-:-:S05]  /*0210*/  IADD3 R7, PT, PT, R0, 0x1, RZ ;  /* 0x0000000100077810 */ /* 0x002fca0007ffe0ff */
[----:B------:R-:W-:Y:S01]  /*0220*/  STG.E desc[UR4][R10.64], R7 ;  /* 0x000000070a007986 */ /* 0x000fe2000c101904 */
[----:B------:R-:W-:Y:S05]  /*0230*/  EXIT ;  /* 0x000000000000794d */ /* 0x000fea0003800000 */
.L_x_407:
        /* <DEDUP_REMOVED lines=12> */
.L_x_493:


//--------------------- .text._Z11mapFunctionPiPfS0_S0_S0_i --------------------------
	.section	.text._Z11mapFunctionPiPfS0_S0_S0_i,"ax",@progbits
	.align	128
        .global         _Z11mapFunctionPiPfS0_S0_S0_i
        .type           _Z11mapFunctionPiPfS0_S0_S0_i,@function
        .size           _Z11mapFunctionPiPfS0_S0_S0_i,(.L_x_482 - _Z11mapFunctionPiPfS0_S0_S0_i)
        .other          _Z11mapFunctionPiPfS0_S0_S0_i,@"STO_CUDA_ENTRY STV_DEFAULT"
_Z11mapFunctionPiPfS0_S0_S0_i:
.text._Z11mapFunctionPiPfS0_S0_S0_i:
[----:B------:R-:W-:Y:S01]  /*0000*/  LDC R1, c[0x0][0x37c] ;  /* 0x0000df00ff017b82 */ /* 0x000fe20000000800 */
[----:B------:R-:W0:Y:S01]  /*0010*/  S2R R10, SR_TID.X ;  /* 0x00000000000a7919 */ /* 0x000e220000002100 */
[----:B------:R-:W1:Y:S06]  /*0020*/  LDCU UR4, c[0x0][0x3a8] ;  /* 0x00007500ff0477ac */ /* 0x000e6c0008000800 */
[----:B------:R-:W0:Y:S01]  /*0030*/  S2UR UR5, SR_CTAID.X ;  /* 0x00000000000579c3 */ /* 0x000e220000002500 */
[----:B------:R-:W-:Y:S01]  /*0040*/  HFMA2 R11, -RZ, RZ, 0, 0 ;  /* 0x00000000ff0b7431 */ /* 0x000fe200000001ff */
[----:B------:R-:W2:Y:S06]  /*0050*/  LDCU.64 UR14, c[0x0][0x358] ;  /* 0x00006b00ff0e77ac */ /* 0x000eac0008000a00 */
[----:B------:R-:W0:Y:S01]  /*0060*/  LDC R3, c[0x0][0x360] ;  /* 0x0000d800ff037b82 */ /* 0x000e220000000800 */
[----:B-1----:R-:W-:Y:S01]  /*0070*/  UISETP.GE.AND UP0, UPT, UR4, 0x1, UPT ;  /* 0x000000010400788c */ /* 0x002fe2000bf06270 */
[----:B0-----:R-:W-:-:S08]  /*0080*/  IMAD R10, R3, UR5, R10 ;  /* 0x00000005030a7c24 */ /* 0x001fd0000f8e020a */
[----:B--2---:R-:W-:Y:S05]  /*0090*/  BRA.U !UP0, `(.L_x_408) ;  /* 0x0000001908687547 */ /* 0x004fea000b800000 */
[----:B------:R-:W0:Y:S08]  /*00a0*/  LDC.64 R2, c[0x0][0x388] ;  /* 0x0000e200ff027b82 */ /* 0x000e300000000a00 */
[----:B------:R-:W1:Y:S01]  /*00b0*/  LDC.64 R4, c[0x0][0x398] ;  /* 0x0000e600ff047b82 */ /* 0x000e620000000a00 */
[----:B0-----:R-:W-:-:S05]  /*00c0*/  IMAD.WIDE R2, R10, 0x4, R2 ;  /* 0x000000040a027825 */ /* 0x001fca00078e0202 */
[----:B------:R0:W5:Y:S01]  /*00d0*/  LDG.E R9, desc[UR14][R2.64] ;  /* 0x0000000e02097981 */ /* 0x000162000c1e1900 */
[----:B-1----:R-:W-:-:S05]  /*00e0*/  IMAD.WIDE R4, R10, 0x4, R4 ;  /* 0x000000040a047825 */ /* 0x002fca00078e0204 */
[----:B------:R0:W5:Y:S01]  /*00f0*/  LDG.E R8, desc[UR14][R4.64] ;  /* 0x0000000e04087981 */ /* 0x000162000c1e1900 */
[----:B------:R-:W-:Y:S01]  /*0100*/  UISETP.GE.U32.AND UP0, UPT, UR4, 0x8, UPT ;  /* 0x000000080400788c */ /* 0x000fe2000bf06070 */
[----:B------:R-:W-:Y:S02]  /*0110*/  MOV R7, 0x7f7fffff ;  /* 0x7f7fffff00077802 */ /* 0x000fe40000000f00 */
[----:B------:R-:W-:Y:S02]  /*0120*/  MOV R6, RZ ;  /* 0x000000ff00067202 */ /* 0x000fe40000000f00 */
[----:B------:R-:W-:Y:S01]  /*0130*/  MOV R11, RZ ;  /* 0x000000ff000b7202 */ /* 0x000fe20000000f00 */
[----:B------:R-:W-:-:S03]  /*0140*/  ULOP3.LUT UR12, UR4, 0x7, URZ, 0xc0, !UPT ;  /* 0x00000007040c7892 */ /* 0x000fc6000f8ec0ff */
[----:B0-----:R-:W-:Y:S09]  /*0150*/  BRA.U !UP0, `(.L_x_409) ;  /* 0x0000000d08387547 */ /* 0x001ff2000b800000 */
[----:B------:R-:W0:Y:S01]  /*0160*/  LDCU.64 UR8, c[0x0][0x390] ;  /* 0x00007200ff0877ac */ /* 0x000e220008000a00 */
[----:B------:R-:W-:Y:S01]  /*0170*/  HFMA2 R19, -RZ, RZ, 0, 0 ;  /* 0x00000000ff137431 */ /* 0x000fe200000001ff */
[----:B------:R-:W-:Y:S01]  /*0180*/  MOV R7, 0x7f7fffff ;  /* 0x7f7fffff00077802 */ /* 0x000fe20000000f00 */
[----:B------:R-:W1:Y:S01]  /*0190*/  LDCU.64 UR10, c[0x0][0x3a0] ;  /* 0x00007400ff0a77ac */ /* 0x000e620008000a00 */
[----:B------:R-:W-:Y:S01]  /*01a0*/  MOV R11, RZ ;  /* 0x000000ff000b7202 */ /* 0x000fe20000000f00 */
[----:B------:R-:W-:-:S06]  /*01b0*/  ULOP3.LUT UR4, UR4, 0x7ffffff8, URZ, 0xc0, !UPT ;  /* 0x7ffffff804047892 */ /* 0x000fcc000f8ec0ff */
[----:B------:R-:W-:Y:S01]  /*01c0*/  MOV R6, UR4 ;  /* 0x0000000400067c02 */ /* 0x000fe20008000f00 */
[----:B0-----:R-:W-:Y:S02]  /*01d0*/  UIADD3 UR7, UP0, UPT, UR8, 0x10, URZ ;  /* 0x0000001008077890 */ /* 0x001fe4000ff1e0ff */
[----:B-1----:R-:W-:Y:S02]  /*01e0*/  UIADD3 UR5, UP1, UPT, UR10, 0x10, URZ ;  /* 0x000000100a057890 */ /* 0x002fe4000ff3e0ff */
[----:B------:R-:W-:Y:S02]  /*01f0*/  UIADD3.X UR8, UPT, UPT, URZ, UR9, URZ, UP0, !UPT ;  /* 0x00000009ff087290 */ /* 0x000fe400087fe4ff */
[----:B------:R-:W-:Y:S01]  /*0200*/  MOV R4, UR7 ;  /* 0x0000000700047c02 */ /* 0x000fe20008000f00 */
[----:B------:R-:W-:Y:S01]  /*0210*/  UIADD3.X UR6, UPT, UPT, URZ, UR11, URZ, UP1, !UPT ;  /* 0x0000000bff067290 */ /* 0x000fe20008ffe4ff */
[----:B------:R-:W-:Y:S02]  /*0220*/  MOV R2, UR5 ;  /* 0x0000000500027c02 */ /* 0x000fe40008000f00 */
[----:B------:R-:W-:-:S03]  /*0230*/  MOV R5, UR8 ;  /* 0x0000000800057c02 */ /* 0x000fc60008000f00 */
[----:B------:R-:W-:-:S07]  /*0240*/  MOV R3, UR6 ;  /* 0x0000000600037c02 */ /* 0x000fce0008000f00 */
.L_x_434:
[----:B------:R-:W2:Y:S04]  /*0250*/  LDG.E R13, desc[UR14][R2.64+-0x10] ;  /* 0xfffff00e020d7981 */ /* 0x000ea8000c1e1900 */
[----:B------:R-:W3:Y:S01]  /*0260*/  LDG.E R0, desc[UR14][R4.64+-0x10] ;  /* 0xfffff00e04007981 */ /* 0x000ee2000c1e1900 */
[----:B------:R-:W-:Y:S01]  /*0270*/  BSSY.RECONVERGENT B0, `(.L_x_410) ;  /* 0x0000011000007945 */ /* 0x000fe20003800200 */
[----:B--2--5:R-:W-:Y:S01]  /*0280*/  FADD R13, -R8, R13 ;  /* 0x0000000d080d7221 */ /* 0x024fe20000000100 */
[----:B---3--:R-:W-:-:S03]  /*0290*/  FADD R0, -R9, R0 ;  /* 0x0000000009007221 */ /* 0x008fc60000000100 */
[----:B------:R-:W-:-:S04]  /*02a0*/  FMUL R13, R13, R13 ;  /* 0x0000000d0d0d7220 */ /* 0x000fc80000400000 */
[----:B------:R-:W-:-:S04]  /*02b0*/  FFMA R14, R0, R0, R13 ;  /* 0x00000000000e7223 */ /* 0x000fc8000000000d */
[----:B------:R0:W1:Y:S01]  /*02c0*/  MUFU.RSQ R13, R14 ;  /* 0x0000000e000d7308 */ /* 0x0000620000001400 */
[----:B------:R-:W-:-:S04]  /*02d0*/  IADD3 R0, PT, PT, R14, -0xd000000, RZ ;  /* 0xf30000000e007810 */ /* 0x000fc80007ffe0ff */
[----:B------:R-:W-:-:S13]  /*02e0*/  ISETP.GT.U32.AND P0, PT, R0, 0x727fffff, PT ;  /* 0x727fffff0000780c */ /* 0x000fda0003f04070 */
[----:B01----:R-:W-:Y:S05]  /*02f0*/  @!P0 BRA `(.L_x_411) ;  /* 0x0000000000108947 */ /* 0x003fea0003800000 */
[----:B------:R-:W-:Y:S02]  /*0300*/  MOV R0, R14 ;  /* 0x0000000e00007202 */ /* 0x000fe40000000f00 */
[----:B------:R-:W-:-:S07]  /*0310*/  MOV R12, 0x330 ;  /* 0x00000330000c7802 */ /* 0x000fce0000000f00 */
[----:B------:R-:W-:Y:S05]  /*0320*/  CALL.REL.NOINC `($__internal_0_$__cuda_sm20_sqrt_rn_f32_slowpath) ;  /* 0x0000001400d47944 */ /* 0x000fea0003c00000 */
[----:B------:R-:W-:Y:S05]  /*0330*/  BRA `(.L_x_412) ;  /* 0x0000000000107947 */ /* 0x000fea0003800000 */
.L_x_411:
[----:B------:R-:W-:Y:S01]  /*0340*/  FMUL.FTZ R15, R14, R13 ;  /* 0x0000000d0e0f7220 */ /* 0x000fe20000410000 */
[----:B------:R-:W-:-:S03]  /*0350*/  FMUL.FTZ R12, R13, 0.5 ;  /* 0x3f0000000d0c7820 */ /* 0x000fc60000410000 */
[----:B------:R-:W-:-:S04]  /*0360*/  FFMA R0, -R15, R15, R14 ;  /* 0x0000000f0f007223 */ /* 0x000fc8000000010e */
[----:B------:R-:W-:-:S07]  /*0370*/  FFMA R15, R0, R12, R15 ;  /* 0x0000000c000f7223 */ /* 0x000fce000000000f */
.L_x_412:
[----:B------:R-:W-:Y:S05]  /*0380*/  BSYNC.RECONVERGENT B0 ;  /* 0x0000000000007941 */ /* 0x000fea0003800200 */
.L_x_410:
[----:B------:R-:W2:Y:S04]  /*0390*/  LDG.E R13, desc[UR14][R2.64+-0xc] ;  /* 0xfffff40e020d7981 */ /* 0x000ea8000c1e1900 */
[----:B------:R-:W3:Y:S01]  /*03a0*/  LDG.E R0, desc[UR14][R4.64+-0xc] ;  /* 0xfffff40e04007981 */ /* 0x000ee2000c1e1900 */
[CC--:B------:R-:W-:Y:S01]  /*03b0*/  FSETP.GEU.AND P0, PT, R15.reuse, R7.reuse, PT ;  /* 0x000000070f00720b */ /* 0x0c0fe20003f0e000 */
[----:B------:R-:W-:Y:S03]  /*03c0*/  BSSY.RECONVERGENT B0, `(.L_x_413) ;  /* 0x0000013000007945 */ /* 0x000fe60003800200 */
[----:B------:R-:W-:Y:S02]  /*03d0*/  FSEL R7, R15, R7, !P0 ;  /* 0x000000070f077208 */ /* 0x000fe40004000000 */
[----:B------:R-:W-:Y:S01]  /*03e0*/  SEL R11, R19, R11, !P0 ;  /* 0x0000000b130b7207 */ /* 0x000fe20004000000 */
[----:B--2---:R-:W-:Y:S01]  /*03f0*/  FADD R13, -R8, R13 ;  /* 0x0000000d080d7221 */ /* 0x004fe20000000100 */
        /* <DEDUP_REMOVED lines=11> */
.L_x_414:
[----:B------:R-:W-:Y:S01]  /*04b0*/  FMUL.FTZ R15, R14, R13 ;  /* 0x0000000d0e0f7220 */ /* 0x000fe20000410000 */
[----:B------:R-:W-:-:S03]  /*04c0*/  FMUL.FTZ R12, R13, 0.5 ;  /* 0x3f0000000d0c7820 */ /* 0x000fc60000410000 */
[----:B------:R-:W-:-:S04]  /*04d0*/  FFMA R0, -R15, R15, R14 ;  /* 0x0000000f0f007223 */ /* 0x000fc8000000010e */
[----:B------:R-:W-:-:S07]  /*04e0*/  FFMA R15, R0, R12, R15 ;  /* 0x0000000c000f7223 */ /* 0x000fce000000000f */
.L_x_415:
[----:B------:R-:W-:Y:S05]  /*04f0*/  BSYNC.RECONVERGENT B0 ;  /* 0x0000000000007941 */ /* 0x000fea0003800200 */
.L_x_413:
[----:B------:R-:W2:Y:S04]  /*0500*/  LDG.E R13, desc[UR14][R2.64+-0x8] ;  /* 0xfffff80e020d7981 */ /* 0x000ea8000c1e1900 */
[----:B------:R-:W3:Y:S01]  /*0510*/  LDG.E R0, desc[UR14][R4.64+-0x8] ;  /* 0xfffff80e04007981 */ /* 0x000ee2000c1e1900 */
[CC--:B------:R-:W-:Y:S01]  /*0520*/  FSETP.GEU.AND P0, PT, R15.reuse, R7.reuse, PT ;  /* 0x000000070f00720b */ /* 0x0c0fe20003f0e000 */
[----:B------:R-:W-:Y:S03]  /*0530*/  BSSY.RECONVERGENT B0, `(.L_x_416) ;  /* 0x0000013000007945 */ /* 0x000fe60003800200 */
[----:B------:R-:W-:-:S09]  /*0540*/  FSEL R7, R15, R7, !P0 ;  /* 0x000000070f077208 */ /* 0x000fd20004000000 */
[----:B------:R-:W-:Y:S01]  /*0550*/  @!P0 IADD3 R11, PT, PT, R19, 0x1, RZ ;  /* 0x00000001130b8810 */ /* 0x000fe20007ffe0ff */
        /* <DEDUP_REMOVED lines=12> */
.L_x_417:
[----:B------:R-:W-:Y:S01]  /*0620*/  FMUL.FTZ R15, R14, R13 ;  /* 0x0000000d0e0f7220 */ /* 0x000fe20000410000 */
[----:B------:R-:W-:-:S03]  /*0630*/  FMUL.FTZ R12, R13, 0.5 ;  /* 0x3f0000000d0c7820 */ /* 0x000fc60000410000 */
[----:B------:R-:W-:-:S04]  /*0640*/  FFMA R0, -R15, R15, R14 ;  /* 0x0000000f0f007223 */ /* 0x000fc8000000010e */
[----:B------:R-:W-:-:S07]  /*0650*/  FFMA R15, R0, R12, R15 ;  /* 0x0000000c000f7223 */ /* 0x000fce000000000f */
.L_x_418:
[----:B------:R-:W-:Y:S05]  /*0660*/  BSYNC.RECONVERGENT B0 ;  /* 0x0000000000007941 */ /* 0x000fea0003800200 */
.L_x_416:
        /* <DEDUP_REMOVED lines=18> */
.L_x_420:
[----:B------:R-:W-:Y:S01]  /*0790*/  FMUL.FTZ R15, R14, R13 ;  /* 0x0000000d0e0f7220 */ /* 0x000fe20000410000 */
[----:B------:R-:W-:-:S03]  /*07a0*/  FMUL.FTZ R12, R13, 0.5 ;  /* 0x3f0000000d0c7820 */ /* 0x000fc60000410000 */
[----:B------:R-:W-:-:S04]  /*07b0*/  FFMA R0, -R15, R15, R14 ;  /* 0x0000000f0f007223 */ /* 0x000fc8000000010e */
[----:B------:R-:W-:-:S07]  /*07c0*/  FFMA R15, R0, R12, R15 ;  /* 0x0000000c000f7223 */ /* 0x000fce000000000f */
.L_x_421:
[----:B------:R-:W-:Y:S05]  /*07d0*/  BSYNC.RECONVERGENT B0 ;  /* 0x0000000000007941 */ /* 0x000fea0003800200 */
.L_x_419:
        /* <DEDUP_REMOVED lines=18> */
.L_x_423:
[----:B------:R-:W-:Y:S01]  /*0900*/  FMUL.FTZ R15, R14, R13 ;  /* 0x0000000d0e0f7220 */ /* 0x000fe20000410000 */
[----:B------:R-:W-:-:S03]  /*0910*/  FMUL.FTZ R12, R13, 0.5 ;  /* 0x3f0000000d0c7820 */ /* 0x000fc60000410000 */
[----:B------:R-:W-:-:S04]  /*0920*/  FFMA R0, -R15, R15, R14 ;  /* 0x0000000f0f007223 */ /* 0x000fc8000000010e */
[----:B------:R-:W-:-:S07]  /*0930*/  FFMA R15, R0, R12, R15 ;  /* 0x0000000c000f7223 */ /* 0x000fce000000000f */
.L_x_424:
[----:B------:R-:W-:Y:S05]  /*0940*/  BSYNC.RECONVERGENT B0 ;  /* 0x0000000000007941 */ /* 0x000fea0003800200 */
.L_x_422:
        /* <DEDUP_REMOVED lines=18> */
.L_x_426:
[----:B------:R-:W-:Y:S01]  /*0a70*/  FMUL.FTZ R15, R14, R13 ;  /* 0x0000000d0e0f7220 */ /* 0x000fe20000410000 */
[----:B------:R-:W-:-:S03]  /*0a80*/  FMUL.FTZ R12, R13, 0.5 ;  /* 0x3f0000000d0c7820 */ /* 0x000fc60000410000 */
[----:B------:R-:W-:-:S04]  /*0a90*/  FFMA R0, -R15, R15, R14 ;  /* 0x0000000f0f007223 */ /* 0x000fc8000000010e */
[----:B------:R-:W-:-:S07]  /*0aa0*/  FFMA R15, R0, R12, R15 ;  /* 0x0000000c000f7223 */ /* 0x000fce000000000f */
.L_x_427:
[----:B------:R-:W-:Y:S05]  /*0ab0*/  BSYNC.RECONVERGENT B0 ;  /* 0x0000000000007941 */ /* 0x000fea0003800200 */
.L_x_425:
        /* <DEDUP_REMOVED lines=18> */
.L_x_429:
[----:B------:R-:W-:Y:S01]  /*0be0*/  FMUL.FTZ R15, R14, R13 ;  /* 0x0000000d0e0f7220 */ /* 0x000fe20000410000 */
[----:B------:R-:W-:-:S03]  /*0bf0*/  FMUL.FTZ R12, R13, 0.5 ;  /* 0x3f0000000d0c7820 */ /* 0x000fc60000410000 */
[----:B------:R-:W-:-:S04]  /*0c00*/  FFMA R0, -R15, R15, R14 ;  /* 0x0000000f0f007223 */ /* 0x000fc8000000010e */
[----:B------:R-:W-:-:S07]  /*0c10*/  FFMA R15, R0, R12, R15 ;  /* 0x0000000c000f7223 */ /* 0x000fce000000000f */
.L_x_430:
[----:B------:R-:W-:Y:S05]  /*0c20*/  BSYNC.RECONVERGENT B0 ;  /* 0x0000000000007941 */ /* 0x000fea0003800200 */
.L_x_428:
        /* <DEDUP_REMOVED lines=18> */
.L_x_432:
[----:B------:R-:W-:Y:S01]  /*0d50*/  FMUL.FTZ R15, R14, R13 ;  /* 0x0000000d0e0f7220 */ /* 0x000fe20000410000 */
[----:B------:R-:W-:-:S03]  /*0d60*/  FMUL.FTZ R12, R13, 0.5 ;  /* 0x3f0000000d0c7820 */ /* 0x000fc60000410000 */
[----:B------:R-:W-:-:S04]  /*0d70*/  FFMA R0, -R15, R15, R14 ;  /* 0x0000000f0f007223 */ /* 0x000fc8000000010e */
[----:B------:R-:W-:-:S07]  /*0d80*/  FFMA R15, R0, R12, R15 ;  /* 0x0000000c000f7223 */ /* 0x000fce000000000f */
.L_x_433:
[----:B------:R-:W-:Y:S05]  /*0d90*/  BSYNC.RECONVERGENT B0 ;  /* 0x0000000000007941 */ /* 0x000fea0003800200 */
.L_x_431:
[CC--:B------:R-:W-:Y:S02]  /*0da0*/  FSETP.GEU.AND P0, PT, R15.reuse, R7.reuse, PT ;  /* 0x000000070f00720b */ /* 0x0c0fe40003f0e000 */
[----:B------:R-:W-:Y:S02]  /*0db0*/  IADD3 R4, P2, PT, R4, 0x20, RZ ;  /* 0x0000002004047810 */ /* 0x000fe40007f5e0ff */
[----:B------:R-:W-:Y:S02]  /*0dc0*/  IADD3 R2, P3, PT, R2, 0x20, RZ ;  /* 0x0000002002027810 */ /* 0x000fe40007f7e0ff */
[----:B------:R-:W-:Y:S02]  /*0dd0*/  FSEL R7, R15, R7, !P0 ;  /* 0x000000070f077208 */ /* 0x000fe40004000000 */
[----:B------:R-:W-:Y:S02]  /*0de0*/  IADD3.X R5, PT, PT, RZ, R5, RZ, P2, !PT ;  /* 0x00000005ff057210 */ /* 0x000fe400017fe4ff */
[----:B------:R-:W-:-:S03]  /*0df0*/  IADD3.X R3, PT, PT, RZ, R3, RZ, P3, !PT ;  /* 0x00000003ff037210 */ /* 0x000fc60001ffe4ff */
[C---:B------:R-:W-:Y:S02]  /*0e00*/  @!P0 IADD3 R11, PT, PT, R19.reuse, 0x7, RZ ;  /* 0x00000007130b8810 */ /* 0x040fe40007ffe0ff */
[----:B------:R-:W-:-:S04]  /*0e10*/  IADD3 R19, PT, PT, R19, 0x8, RZ ;  /* 0x0000000813137810 */ /* 0x000fc80007ffe0ff */
[----:B------:R-:W-:-:S13]  /*0e20*/  ISETP.NE.AND P1, PT, R19, R6, PT ;  /* 0x000000061300720c */ /* 0x000fda0003f25270 */
[----:B------:R-:W-:Y:S05]  /*0e30*/  @P1 BRA `(.L_x_434) ;  /* 0xfffffff400041947 */ /* 0x000fea000383ffff */
.L_x_409:
[----:B------:R-:W-:-:S09]  /*0e40*/  UISETP.NE.AND UP0, UPT, UR12, URZ, UPT ;  /* 0x000000ff0c00728c */ /* 0x000fd2000bf05270 */
[----:B------:R-:W-:Y:S05]  /*0e50*/  BRA.U !UP0, `(.L_x_408) ;  /* 0x0000000908f87547 */ /* 0x000fea000b800000 */
[----:B------:R-:W0:Y:S01]  /*0e60*/  LDCU UR4, c[0x0][0x3a8] ;  /* 0x00007500ff0477ac */ /* 0x000e220008000800 */
[----:B------:R-:W-:Y:S02]  /*0e70*/  UISETP.GE.U32.AND UP0, UPT, UR12, 0x4, UPT ;  /* 0x000000040c00788c */ /* 0x000fe4000bf06070 */
[----:B0-----:R-:W-:-:S07]  /*0e80*/  ULOP3.LUT UR4, UR4, 0x3, URZ, 0xc0, !UPT ;  /* 0x0000000304047892 */ /* 0x001fce000f8ec0ff */
[----:B------:R-:W-:Y:S05]  /*0e90*/  BRA.U !UP0, `(.L_x_435) ;  /* 0x0000000508907547 */ /* 0x000fea000b800000 */
[----:B------:R-:W0:Y:S08]  /*0ea0*/  LDC.64 R2, c[0x0][0x3a0] ;  /* 0x0000e800ff027b82 */ /* 0x000e300000000a00 */
[----:B------:R-:W1:Y:S01]  /*0eb0*/  LDC.64 R4, c[0x0][0x390] ;  /* 0x0000e400ff047b82 */ /* 0x000e620000000a00 */
[----:B0-----:R-:W-:-:S05]  /*0ec0*/  IMAD.WIDE.U32 R2, R6, 0x4, R2 ;  /* 0x0000000406027825 */ /* 0x001fca00078e0002 */
[----:B------:R-:W2:Y:S01]  /*0ed0*/  LDG.E R13, desc[UR14][R2.64] ;  /* 0x0000000e020d7981 */ /* 0x000ea2000c1e1900 */
[----:B-1----:R-:W-:-:S05]  /*0ee0*/  IMAD.WIDE.U32 R4, R6, 0x4, R4 ;  /* 0x0000000406047825 */ /* 0x002fca00078e0004 */
[----:B------:R-:W3:Y:S01]  /*0ef0*/  LDG.E R0, desc[UR14][R4.64] ;  /* 0x0000000e04007981 */ /* 0x000ee2000c1e1900 */
[----:B------:R-:W-:Y:S01]  /*0f00*/  BSSY.RECONVERGENT B0, `(.L_x_436) ;  /* 0x0000011000007945 */ /* 0x000fe20003800200 */
[----:B--2--5:R-:W-:-:S04]  /*0f10*/  FADD R13, -R8, R13 ;  /* 0x0000000d080d7221 */ /* 0x024fc80000000100 */
[----:B------:R-:W-:Y:S01]  /*0f20*/  FMUL R13, R13, R13 ;  /* 0x0000000d0d0d7220 */ /* 0x000fe20000400000 */
[----:B---3--:R-:W-:-:S04]  /*0f30*/  FADD R0, -R9, R0 ;  /* 0x0000000009007221 */ /* 0x008fc80000000100 */
[----:B------:R-:W-:-:S05]  /*0f40*/  FFMA R14, R0, R0, R13 ;  /* 0x00000000000e7223 */ /* 0x000fca000000000d */
[----:B------:R-:W-:Y:S01]  /*0f50*/  IADD3 R0, PT, PT, R14, -0xd000000, RZ ;  /* 0xf30000000e007810 */ /* 0x000fe20007ffe0ff */
[----:B------:R0:W1:Y:S03]  /*0f60*/  MUFU.RSQ R13, R14 ;  /* 0x0000000e000d7308 */ /* 0x0000660000001400 */
[----:B------:R-:W-:-:S13]  /*0f70*/  ISETP.GT.U32.AND P0, PT, R0, 0x727fffff, PT ;  /* 0x727fffff0000780c */ /* 0x000fda0003f04070 */
[----:B0-----:R-:W-:Y:S05]  /*0f80*/  @!P0 BRA `(.L_x_437) ;  /* 0x0000000000108947 */ /* 0x001fea0003800000 */
[----:B------:R-:W-:Y:S02]  /*0f90*/  MOV R0, R14 ;  /* 0x0000000e00007202 */ /* 0x000fe40000000f00 */
[----:B------:R-:W-:-:S07]  /*0fa0*/  MOV R12, 0xfc0 ;  /* 0x00000fc0000c7802 */ /* 0x000fce0000000f00 */
[----:B-1----:R-:W-:Y:S05]  /*0fb0*/  CALL.REL.NOINC `($__internal_0_$__cuda_sm20_sqrt_rn_f32_slowpath) ;  /* 0x0000000800b07944 */ /* 0x002fea0003c00000 */
[----:B------:R-:W-:Y:S05]  /*0fc0*/  BRA `(.L_x_438) ;  /* 0x0000000000107947 */ /* 0x000fea0003800000 */
.L_x_437:
[----:B-1----:R-:W-:Y:S01]  /*0fd0*/  FMUL.FTZ R15, R14, R13 ;  /* 0x0000000d0e0f7220 */ /* 0x002fe20000410000 */
[----:B------:R-:W-:-:S03]  /*0fe0*/  FMUL.FTZ R12, R13, 0.5 ;  /* 0x3f0000000d0c7820 */ /* 0x000fc60000410000 */
[----:B------:R-:W-:-:S04]  /*0ff0*/  FFMA R0, -R15, R15, R14 ;  /* 0x0000000f0f007223 */ /* 0x000fc8000000010e */
[----:B------:R-:W-:-:S07]  /*1000*/  FFMA R15, R0, R12, R15 ;  /* 0x0000000c000f7223 */ /* 0x000fce000000000f */
.L_x_438:
[----:B------:R-:W-:Y:S05]  /*1010*/  BSYNC.RECONVERGENT B0 ;  /* 0x0000000000007941 */ /* 0x000fea0003800200 */
.L_x_436:
[----:B------:R-:W2:Y:S04]  /*1020*/  LDG.E R13, desc[UR14][R2.64+0x4] ;  /* 0x0000040e020d7981 */ /* 0x000ea8000c1e1900 */
[----:B------:R-:W3:Y:S01]  /*1030*/  LDG.E R0, desc[UR14][R4.64+0x4] ;  /* 0x0000040e04007981 */ /* 0x000ee2000c1e1900 */
[CC--:B------:R-:W-:Y:S01]  /*1040*/  FSETP.GEU.AND P0, PT, R15.reuse, R7.reuse, PT ;  /* 0x000000070f00720b */ /* 0x0c0fe20003f0e000 */
[----:B------:R-:W-:Y:S01]  /*1050*/  BSSY.RECONVERGENT B0, `(.L_x_439) ;  /* 0x0000014000007945 */ /* 0x000fe20003800200 */
[C---:B------:R-:W-:Y:S02]  /*1060*/  IADD3 R19, PT, PT, R6.reuse, 0x1, RZ ;  /* 0x0000000106137810 */ /* 0x040fe40007ffe0ff */
        /* <DEDUP_REMOVED lines=14> */
.L_x_440:
[----:B------:R-:W-:Y:S01]  /*1150*/  FMUL.FTZ R15, R12, R13 ;  /* 0x0000000d0c0f7220 */ /* 0x000fe20000410000 */
[----:B------:R-:W-:-:S03]  /*1160*/  FMUL.FTZ R11, R13, 0.5 ;  /* 0x3f0000000d0b7820 */ /* 0x000fc60000410000 */
[----:B------:R-:W-:-:S04]  /*1170*/  FFMA R0, -R15, R15, R12 ;  /* 0x0000000f0f007223 */ /* 0x000fc8000000010c */
[----:B------:R-:W-:-:S07]  /*1180*/  FFMA R15, R0, R11, R15 ;  /* 0x0000000b000f7223 */ /* 0x000fce000000000f */
.L_x_441:
[----:B------:R-:W-:Y:S05]  /*1190*/  BSYNC.RECONVERGENT B0 ;  /* 0x0000000000007941 */ /* 0x000fea0003800200 */
.L_x_439:
[----:B------:R-:W2:Y:S04]  /*11a0*/  LDG.E R11, desc[UR14][R2.64+0x8] ;  /* 0x0000080e020b7981 */ /* 0x000ea8000c1e1900 */
[----:B------:R-:W3:Y:S01]  /*11b0*/  LDG.E R0, desc[UR14][R4.64+0x8] ;  /* 0x0000080e04007981 */ /* 0x000ee2000c1e1900 */
[-C--:B------:R-:W-:Y:S01]  /*11c0*/  FSETP.GEU.AND P0, PT, R15, R7.reuse, PT ;  /* 0x000000070f00720b */ /* 0x080fe20003f0e000 */
[----:B------:R-:W-:Y:S03]  /*11d0*/  BSSY.RECONVERGENT B0, `(.L_x_442) ;  /* 0x0000014000007945 */ /* 0x000fe60003800200 */
[----:B------:R-:W-:Y:S02]  /*11e0*/  SEL R19, R19, R20, !P0 ;  /* 0x0000001413137207 */ /* 0x000fe40004000000 */
[----:B------:R-:W-:-:S02]  /*11f0*/  FSEL R7, R15, R7, !P0 ;  /* 0x000000070f077208 */ /* 0x000fc40004000000 */
[----:B------:R-:W-:Y:S01]  /*1200*/  IADD3 R20, PT, PT, R6, 0x2, RZ ;  /* 0x0000000206147810 */ /* 0x000fe20007ffe0ff */
        /* <DEDUP_REMOVED lines=12> */
.L_x_443:
[----:B------:R-:W-:Y:S01]  /*12d0*/  FMUL.FTZ R15, R12, R11 ;  /* 0x0000000b0c0f7220 */ /* 0x000fe20000410000 */
[----:B------:R-:W-:-:S03]  /*12e0*/  FMUL.FTZ R11, R11, 0.5 ;  /* 0x3f0000000b0b7820 */ /* 0x000fc60000410000 */
[----:B------:R-:W-:-:S04]  /*12f0*/  FFMA R0, -R15, R15, R12 ;  /* 0x0000000f0f007223 */ /* 0x000fc8000000010c */
[----:B------:R-:W-:-:S07]  /*1300*/  FFMA R15, R0, R11, R15 ;  /* 0x0000000b000f7223 */ /* 0x000fce000000000f */
.L_x_444:
[----:B------:R-:W-:Y:S05]  /*1310*/  BSYNC.RECONVERGENT B0 ;  /* 0x0000000000007941 */ /* 0x000fea0003800200 */
.L_x_442:
[----:B------:R-:W2:Y:S04]  /*1320*/  LDG.E R3, desc[UR14][R2.64+0xc] ;  /* 0x00000c0e02037981 */ /* 0x000ea8000c1e1900 */
[----:B------:R-:W3:Y:S01]  /*1330*/  LDG.E R4, desc[UR14][R4.64+0xc] ;  /* 0x00000c0e04047981 */ /* 0x000ee2000c1e1900 */
[C---:B------:R-:W-:Y:S01]  /*1340*/  FSETP.GEU.AND P0, PT, R15.reuse, R7, PT ;  /* 0x000000070f00720b */ /* 0x040fe20003f0e000 */
[----:B------:R-:W-:Y:S03]  /*1350*/  BSSY.RECONVERGENT B0, `(.L_x_445) ;  /* 0x0000014000007945 */ /* 0x000fe60003800200 */
[----:B------:R-:W-:Y:S02]  /*1360*/  SEL R19, R20, R19, !P0 ;  /* 0x0000001314137207 */ /* 0x000fe40004000000 */
[----:B------:R-:W-:Y:S01]  /*1370*/  FSEL R20, R15, R7, !P0 ;  /* 0x000000070f147208 */ /* 0x000fe20004000000 */
[----:B--2---:R-:W-:Y:S01]  /*1380*/  FADD R11, -R8, R3 ;  /* 0x00000003080b7221 */ /* 0x004fe20000000100 */
[----:B---3--:R-:W-:-:S03]  /*1390*/  FADD R0, -R9, R4 ;  /* 0x0000000409007221 */ /* 0x008fc60000000100 */
[----:B------:R-:W-:Y:S01]  /*13a0*/  FMUL R11, R11, R11 ;  /* 0x0000000b0b0b7220 */ /* 0x000fe20000400000 */
[----:B------:R-:W-:-:S03]  /*13b0*/  IADD3 R4, PT, PT, R6, 0x3, RZ ;  /* 0x0000000306047810 */ /* 0x000fc60007ffe0ff */
        /* <DEDUP_REMOVED lines=9> */
.L_x_446:
[----:B------:R-:W-:Y:S01]  /*1450*/  FMUL.FTZ R15, R12, R11 ;  /* 0x0000000b0c0f7220 */ /* 0x000fe20000410000 */
[----:B------:R-:W-:-:S03]  /*1460*/  FMUL.FTZ R2, R11, 0.5 ;  /* 0x3f0000000b027820 */ /* 0x000fc60000410000 */
[----:B------:R-:W-:-:S04]  /*1470*/  FFMA R0, -R15, R15, R12 ;  /* 0x0000000f0f007223 */ /* 0x000fc8000000010c */
[----:B------:R-:W-:-:S07]  /*1480*/  FFMA R15, R0, R2, R15 ;  /* 0x00000002000f7223 */ /* 0x000fce000000000f */
.L_x_447:
[----:B------:R-:W-:Y:S05]  /*1490*/  BSYNC.RECONVERGENT B0 ;  /* 0x0000000000007941 */ /* 0x000fea0003800200 */
.L_x_445:
[CC--:B------:R-:W-:Y:S02]  /*14a0*/  FSETP.GEU.AND P0, PT, R15.reuse, R20.reuse, PT ;  /* 0x000000140f00720b */ /* 0x0c0fe40003f0e000 */
[----:B------:R-:W-:Y:S02]  /*14b0*/  IADD3 R6, PT, PT, R6, 0x4, RZ ;  /* 0x0000000406067810 */ /* 0x000fe40007ffe0ff */
[----:B------:R-:W-:Y:S02]  /*14c0*/  SEL R11, R4, R19, !P0 ;  /* 0x00000013040b7207 */ /* 0x000fe40004000000 */
[----:B------:R-:W-:-:S07]  /*14d0*/  FSEL R7, R15, R20, !P0 ;  /* 0x000000140f077208 */ /* 0x000fce0004000000 */
.L_x_435:
[----:B------:R-:W-:-:S09]  /*14e0*/  UISETP.NE.AND UP0, UPT, UR4, URZ, UPT ;  /* 0x000000ff0400728c */ /* 0x000fd2000bf05270 */
[----:B------:R-:W-:Y:S05]  /*14f0*/  BRA.U !UP0, `(.L_x_408) ;  /* 0x0000000508507547 */ /* 0x000fea000b800000 */
[----:B------:R-:W-:-:S09]  /*1500*/  UISETP.NE.AND UP0, UPT, UR4, 0x1, UPT ;  /* 0x000000010400788c */ /* 0x000fd2000bf05270 */
        /* <DEDUP_REMOVED lines=20> */
.L_x_450:
[----:B-1----:R-:W-:Y:S01]  /*1650*/  FMUL.FTZ R15, R14, R13 ;  /* 0x0000000d0e0f7220 */ /* 0x002fe20000410000 */
[----:B------:R-:W-:-:S03]  /*1660*/  FMUL.FTZ R12, R13, 0.5 ;  /* 0x3f0000000d0c7820 */ /* 0x000fc60000410000 */
[----:B------:R-:W-:-:S04]  /*1670*/  FFMA R0, -R15, R15, R14 ;  /* 0x0000000f0f007223 */ /* 0x000fc8000000010e */
[----:B------:R-:W-:-:S07]  /*1680*/  FFMA R15, R0, R12, R15 ;  /* 0x0000000c000f7223 */ /* 0x000fce000000000f */
.L_x_451:
[----:B------:R-:W-:Y:S05]  /*1690*/  BSYNC.RECONVERGENT B0 ;  /* 0x0000000000007941 */ /* 0x000fea0003800200 */
.L_x_449:
        /* <DEDUP_REMOVED lines=19> */
.L_x_453:
[----:B------:R-:W-:Y:S01]  /*17d0*/  FMUL.FTZ R15, R12, R13 ;  /* 0x0000000d0c0f7220 */ /* 0x000fe20000410000 */
[----:B------:R-:W-:-:S03]  /*17e0*/  FMUL.FTZ R2, R13, 0.5 ;  /* 0x3f0000000d027820 */ /* 0x000fc60000410000 */
[----:B------:R-:W-:-:S04]  /*17f0*/  FFMA R0, -R15, R15, R12 ;  /* 0x0000000f0f007223 */ /* 0x000fc8000000010c */
[----:B------:R-:W-:-:S07]  /*1800*/  FFMA R15, R0, R2, R15 ;  /* 0x00000002000f7223 */ /* 0x000fce000000000f */
.L_x_454:
[----:B------:R-:W-:Y:S05]  /*1810*/  BSYNC.RECONVERGENT B0 ;  /* 0x0000000000007941 */ /* 0x000fea0003800200 */
.L_x_452:
[CC--:B------:R-:W-:Y:S02]  /*1820*/  FSETP.GEU.AND P0, PT, R15.reuse, R20.reuse, PT ;  /* 0x000000140f00720b */ /* 0x0c0fe40003f0e000 */
[----:B------:R-:W-:Y:S02]  /*1830*/  IADD3 R6, PT, PT, R6, 0x2, RZ ;  /* 0x0000000206067810 */ /* 0x000fe40007ffe0ff */
[----:B------:R-:W-:Y:S02]  /*1840*/  SEL R11, R22, R11, !P0 ;  /* 0x0000000b160b7207 */ /* 0x000fe40004000000 */
[----:B------:R-:W-:-:S07]  /*1850*/  FSEL R7, R15, R20, !P0 ;  /* 0x000000140f077208 */ /* 0x000fce0004000000 */
.L_x_448:
[----:B------:R-:W0:Y:S02]  /*1860*/  LDCU UR5, c[0x0][0x3a8] ;  /* 0x00007500ff0577ac */ /* 0x000e240008000800 */
[----:B0-----:R-:W-:-:S04]  /*1870*/  ULOP3.LUT UR5, UR5, 0x1, URZ, 0xc0, !UPT ;  /* 0x0000000105057892 */ /* 0x001fc8000f8ec0ff */
[----:B------:R-:W-:-:S09]  /*1880*/  UISETP.NE.U32.AND UP0, UPT, UR5, 0x1, UPT ;  /* 0x000000010500788c */ /* 0x000fd2000bf05070 */
[----:B------:R-:W-:Y:S05]  /*1890*/  BRA.U UP0, `(.L_x_408) ;  /* 0x0000000100687547 */ /* 0x000fea000b800000 */
[----:B------:R-:W0:Y:S08]  /*18a0*/  LDC.64 R4, c[0x0][0x3a0] ;  /* 0x0000e800ff047b82 */ /* 0x000e300000000a00 */
[----:B------:R-:W1:Y:S01]  /*18b0*/  LDC.64 R2, c[0x0][0x390] ;  /* 0x0000e400ff027b82 */ /* 0x000e620000000a00 */
[----:B0-----:R-:W-:-:S06]  /*18c0*/  IMAD.WIDE.U32 R4, R6, 0x4, R4 ;  /* 0x0000000406047825 */ /* 0x001fcc00078e0004 */
[----:B------:R-:W2:Y:S01]  /*18d0*/  LDG.E R5, desc[UR14][R4.64] ;  /* 0x0000000e04057981 */ /* 0x000ea2000c1e1900 */
[----:B-1----:R-:W-:-:S06]  /*18e0*/  IMAD.WIDE.U32 R2, R6, 0x4, R2 ;  /* 0x0000000406027825 */ /* 0x002fcc00078e0002 */
        /* <DEDUP_REMOVED lines=14> */
.L_x_456:
[----:B-1----:R-:W-:Y:S01]  /*19d0*/  FMUL.FTZ R15, R8, R9 ;  /* 0x00000009080f7220 */ /* 0x002fe20000410000 */
[----:B------:R-:W-:-:S03]  /*19e0*/  FMUL.FTZ R2, R9, 0.5 ;  /* 0x3f00000009027820 */ /* 0x000fc60000410000 */
[----:B------:R-:W-:-:S04]  /*19f0*/  FFMA R0, -R15, R15, R8 ;  /* 0x0000000f0f007223 */ /* 0x000fc80000000108 */
[----:B------:R-:W-:-:S07]  /*1a00*/  FFMA R15, R0, R2, R15 ;  /* 0x00000002000f7223 */ /* 0x000fce000000000f */
.L_x_457:
[----:B------:R-:W-:Y:S05]  /*1a10*/  BSYNC.RECONVERGENT B0 ;  /* 0x0000000000007941 */ /* 0x000fea0003800200 */
.L_x_455:
[----:B------:R-:W-:-:S04]  /*1a20*/  FSETP.GEU.AND P0, PT, R15, R7, PT ;  /* 0x000000070f00720b */ /* 0x000fc80003f0e000 */
[----:B------:R-:W-:-:S09]  /*1a30*/  SEL R11, R6, R11, !P0 ;  /* 0x0000000b060b7207 */ /* 0x000fd20004000000 */
.L_x_408:
[----:B------:R-:W0:Y:S02]  /*1a40*/  LDC.64 R2, c[0x0][0x380] ;  /* 0x0000e000ff027b82 */ /* 0x000e240000000a00 */
[----:B0-----:R-:W-:-:S05]  /*1a50*/  IMAD.WIDE R2, R10, 0x4, R2 ;  /* 0x000000040a027825 */ /* 0x001fca00078e0202 */
[----:B------:R-:W-:Y:S01]  /*1a60*/  STG.E desc[UR14][R2.64], R11 ;  /* 0x0000000b02007986 */ /* 0x000fe2000c10190e */
[----:B------:R-:W-:Y:S05]  /*1a70*/  EXIT ;  /* 0x000000000000794d */ /* 0x000fea0003800000 */
        .weak           $__internal_0_$__cuda_sm20_sqrt_rn_f32_slowpath
        .type           $__internal_0_$__cuda_sm20_sqrt_rn_f32_slowpath,@function
        .size           $__internal_0_$__cuda_sm20_sqrt_rn_f32_slowpath,(.L_x_482 - $__internal_0_$__cuda_sm20_sqrt_rn_f32_slowpath)
$__internal_0_$__cuda_sm20_sqrt_rn_f32_slowpath:
[----:B------:R-:W-:-:S13]  /*1a80*/  LOP3.LUT P0, RZ, R0, 0x7fffffff, RZ, 0xc0, !PT ;  /* 0x7fffffff00ff7812 */ /* 0x000fda000780c0ff */
[----:B------:R-:W-:Y:S01]  /*1a90*/  @!P0 MOV R15, R0 ;  /* 0x00000000000f8202 */ /* 0x000fe20000000f00 */
[----:B------:R-:W-:Y:S06]  /*1aa0*/  @!P0 BRA `(.L_x_458) ;  /* 0x0000000000408947 */ /* 0x000fec0003800000 */
[----:B------:R-:W-:-:S13]  /*1ab0*/  FSETP.GEU.FTZ.AND P0, PT, R0, RZ, PT ;  /* 0x000000ff0000720b */ /* 0x000fda0003f1e000 */
[----:B------:R-:W-:Y:S01]  /*1ac0*/  @!P0 MOV R15, 0x7fffffff ;  /* 0x7fffffff000f8802 */ /* 0x000fe20000000f00 */
[----:B------:R-:W-:Y:S06]  /*1ad0*/  @!P0 BRA `(.L_x_458) ;  /* 0x0000000000348947 */ /* 0x000fec0003800000 */
[----:B------:R-:W-:-:S13]  /*1ae0*/  FSETP.GTU.FTZ.AND P0, PT, |R0|, +INF , PT ;  /* 0x7f8000000000780b */ /* 0x000fda0003f1c200 */
[----:B------:R-:W-:Y:S01]  /*1af0*/  @P0 FADD.FTZ R15, R0, 1 ;  /* 0x3f800000000f0421 */ /* 0x000fe20000010000 */
[----:B------:R-:W-:Y:S06]  /*1b00*/  @P0 BRA `(.L_x_458) ;  /* 0x0000000000280947 */ /* 0x000fec0003800000 */
[----:B------:R-:W-:-:S13]  /*1b10*/  FSETP.NEU.FTZ.AND P0, PT, |R0|, +INF , PT ;  /* 0x7f8000000000780b */ /* 0x000fda0003f1d200 */
[----:B------:R-:W-:-:S04]  /*1b20*/  @P0 FFMA R16, R0, 1.84467440737095516160e+19, RZ ;  /* 0x5f80000000100823 */ /* 0x000fc800000000ff */
[----:B------:R-:W0:Y:S02]  /*1b30*/  @P0 MUFU.RSQ R17, R16 ;  /* 0x0000001000110308 */ /* 0x000e240000001400 */
[----:B0-----:R-:W-:Y:S01]  /*1b40*/  @P0 FMUL.FTZ R13, R16, R17 ;  /* 0x00000011100d0220 */ /* 0x001fe20000410000 */
[----:B------:R-:W-:-:S03]  /*1b50*/  @P0 FMUL.FTZ R14, R17, 0.5 ;  /* 0x3f000000110e0820 */ /* 0x000fc60000410000 */
[----:B------:R-:W-:-:S04]  /*1b60*/  @P0 FADD.FTZ R15, -R13, -RZ ;  /* 0x800000ff0d0f0221 */ /* 0x000fc80000010100 */
[----:B------:R-:W-:Y:S01]  /*1b70*/  @P0 FFMA R18, R13, R15, R16 ;  /* 0x0000000f0d120223 */ /* 0x000fe20000000010 */
[----:B------:R-:W-:-:S03]  /*1b80*/  @!P0 MOV R15, R0 ;  /* 0x00000000000f8202 */ /* 0x000fc60000000f00 */
[----:B------:R-:W-:-:S04]  /*1b90*/  @P0 FFMA R14, R18, R14, R13 ;  /* 0x0000000e120e0223 */ /* 0x000fc8000000000d */
[----:B------:R-:W-:-:S07]  /*1ba0*/  @P0 FMUL.FTZ R15, R14, 2.3283064365386962891e-10 ;  /* 0x2f8000000e0f0820 */ /* 0x000fce0000410000 */
.L_x_458:
[----:B------:R-:W-:-:S04]  /*1bb0*/  HFMA2 R13, -RZ, RZ, 0, 0 ;  /* 0x00000000ff0d7431 */ /* 0x000fc800000001ff */
[----:B------:R-:W-:Y:S05]  /*1bc0*/  RET.REL.NODEC R12 `(_Z11mapFunctionPiPfS0_S0_S0_i) ;  /* 0xffffffe40c0c7950 */ /* 0x000fea0003c3ffff */
.L_x_459:
        /* <DEDUP_REMOVED lines=11> */
.L_x_482:


//--------------------- .text._Z22generate_normal_kernelP17curandStateXORWOWPfS1_ --------------------------
	.section	.text._Z22generate_normal_kernelP17curandStateXORWOWPfS1_,"ax",@progbits
	.align	128
        .global         _Z22generate_normal_kernelP17curandStateXORWOWPfS1_
        .type           _Z22generate_normal_kernelP17curandStateXORWOWPfS1_,@function
        .size           _Z22generate_normal_kernelP17curandStateXORWOWPfS1_,(.L_x_483 - _Z22generate_normal_kernelP17curandStateXORWOWPfS1_)
        .other          _Z22generate_normal_kernelP17curandStateXORWOWPfS1_,@"STO_CUDA_ENTRY STV_DEFAULT"
_Z22generate_normal_kernelP17curandStateXORWOWPfS1_:
.text._Z22generate_normal_kernelP17curandStateXORWOWPfS1_:
[----:B------:R-:W-:Y:S01]  /*0000*/  LDC R1, c[0x0][0x37c] ;  /* 0x0000df00ff017b82 */ /* 0x000fe20000000800 */
[----:B------:R-:W0:Y:S07]  /*0010*/  S2R R14, SR_TID.X ;  /* 0x00000000000e7919 */ /* 0x000e2e0000002100 */
[----:B------:R-:W0:Y:S01]  /*0020*/  S2UR UR6, SR_CTAID.X ;  /* 0x00000000000679c3 */ /* 0x000e220000002500 */
[----:B------:R-:W1:Y:S07]  /*0030*/  LDCU.64 UR4, c[0x0][0x358] ;  /* 0x00006b00ff0477ac */ /* 0x000e6e0008000a00 */
[----:B------:R-:W0:Y:S08]  /*0040*/  LDC R5, c[0x0][0x360] ;  /* 0x0000d800ff057b82 */ /* 0x000e300000000800 */
[----:B------:R-:W2:Y:S01]  /*0050*/  LDC.64 R2, c[0x0][0x380] ;  /* 0x0000e000ff027b82 */ /* 0x000ea20000000a00 */
[----:B0-----:R-:W-:-:S04]  /*0060*/  IMAD R14, R5, UR6, R14 ;  /* 0x00000006050e7c24 */ /* 0x001fc8000f8e020e */
[----:B--2---:R-:W-:-:S05]  /*0070*/  IMAD.WIDE R2, R14, 0x30, R2 ;  /* 0x000000300e027825 */ /* 0x004fca00078e0202 */
[----:B-1----:R-:W2:Y:S04]  /*0080*/  LDG.E.64 R20, desc[UR4][R2.64+0x18] ;  /* 0x0000180402147981 */ /* 0x002ea8000c1e1b00 */
[----:B------:R0:W5:Y:S04]  /*0090*/  LDG.E.64 R4, desc[UR4][R2.64+0x28] ;  /* 0x0000280402047981 */ /* 0x000168000c1e1b00 */
[----:B------:R0:W5:Y:S04]  /*00a0*/  LDG.E.64 R10, desc[UR4][R2.64] ;  /* 0x00000004020a7981 */ /* 0x000168000c1e1b00 */
[----:B------:R0:W5:Y:S04]  /*00b0*/  LDG.E.64 R8, desc[UR4][R2.64+0x8] ;  /* 0x0000080402087981 */ /* 0x000168000c1e1b00 */
[----:B------:R0:W5:Y:S01]  /*00c0*/  LDG.E.64 R6, desc[UR4][R2.64+0x10] ;  /* 0x0000100402067981 */ /* 0x000162000c1e1b00 */
[----:B------:R-:W-:Y:S01]  /*00d0*/  BSSY.RECONVERGENT B0, `(.L_x_460) ;  /* 0x000004e000007945 */ /* 0x000fe20003800200 */
[----:B--2---:R-:W-:-:S13]  /*00e0*/  ISETP.NE.AND P0, PT, R20, 0x1, PT ;  /* 0x000000011400780c */ /* 0x004fda0003f05270 */
[----:B0-----:R-:W-:Y:S05]  /*00f0*/  @!P0 BRA `(.L_x_461) ;  /* 0x0000000400108947 */ /* 0x001fea0003800000 */
[----:B-----5:R-:W-:Y:S01]  /*0100*/  SHF.R.U32.HI R0, RZ, 0x2, R11 ;  /* 0x00000002ff007819 */ /* 0x020fe2000001160b */
[----:B------:R-:W-:Y:S01]  /*0110*/  BSSY.RECONVERGENT B1, `(.L_x_462) ;  /* 0x000003c000017945 */ /* 0x000fe20003800200 */
[----:B------:R-:W-:Y:S02]  /*0120*/  SHF.L.U32 R12, R7, 0x4, RZ ;  /* 0x00000004070c7819 */ /* 0x000fe400000006ff */
[----:B------:R-:W-:-:S05]  /*0130*/  LOP3.LUT R0, R0, R11, RZ, 0x3c, !PT ;  /* 0x0000000b00007212 */ /* 0x000fca00078e3cff */
[----:B------:R-:W-:-:S05]  /*0140*/  IMAD.SHL.U32 R11, R0, 0x2, RZ ;  /* 0x00000002000b7824 */ /* 0x000fca00078e00ff */
[----:B------:R-:W-:Y:S01]  /*0150*/  LOP3.LUT R11, R7, R12, R11, 0x96, !PT ;  /* 0x0000000c070b7212 */ /* 0x000fe200078e960b */
[----:B------:R-:W-:-:S03]  /*0160*/  IMAD.MOV.U32 R12, RZ, RZ, 0x3e055027 ;  /* 0x3e055027ff0c7424 */ /* 0x000fc600078e00ff */
[----:B------:R-:W-:Y:S01]  /*0170*/  LOP3.LUT R17, R11, R0, RZ, 0x3c, !PT ;  /* 0x000000000b117212 */ /* 0x000fe200078e3cff */
[----:B------:R-:W-:-:S03]  /*0180*/  HFMA2 R11, -RZ, RZ, 0.1171875, 0 ;  /* 0x2f800000ff0b7431 */ /* 0x000fc600000001ff */
[C---:B------:R-:W-:Y:S02]  /*0190*/  IADD3 R0, PT, PT, R10.reuse, 0x587c5, R17 ;  /* 0x000587c50a007810 */ /* 0x040fe40007ffe011 */
[----:B------:R-:W-:Y:S02]  /*01a0*/  IADD3 R10, PT, PT, R10, 0xb0f8a, RZ ;  /* 0x000b0f8a0a0a7810 */ /* 0x000fe40007ffe0ff */
[----:B------:R-:W-:-:S05]  /*01b0*/  I2FP.F32.U32 R0, R0 ;  /* 0x0000000000007245 */ /* 0x000fca0000201000 */
[----:B------:R-:W-:-:S05]  /*01c0*/  FFMA R0, R0, R11, 1.1641532182693481445e-10 ;  /* 0x2f00000000007423 */ /* 0x000fca000000000b */
[----:B------:R-:W-:-:S13]  /*01d0*/  FSETP.GEU.AND P0, PT, R0, 1.175494350822287508e-38, PT ;  /* 0x008000000000780b */ /* 0x000fda0003f0e000 */
[----:B------:R-:W-:-:S04]  /*01e0*/  @!P0 FMUL R0, R0, 8388608 ;  /* 0x4b00000000008820 */ /* 0x000fc80000400000 */
[----:B------:R-:W-:-:S05]  /*01f0*/  VIADD R11, R0, 0xc0d55555 ;  /* 0xc0d55555000b7836 */ /* 0x000fca0000000000 */
[----:B------:R-:W-:-:S04]  /*0200*/  LOP3.LUT R13, R11, 0xff800000, RZ, 0xc0, !PT ;  /* 0xff8000000b0d7812 */ /* 0x000fc800078ec0ff */
[----:B------:R-:W-:-:S05]  /*0210*/  IADD3 R11, PT, PT, R0, -R13, RZ ;  /* 0x8000000d000b7210 */ /* 0x000fca0007ffe0ff */
[----:B------:R-:W-:Y:S01]  /*0220*/  FADD R15, R11, -1 ;  /* 0xbf8000000b0f7421 */ /* 0x000fe20000000000 */
[----:B------:R-:W-:Y:S02]  /*0230*/  FSEL R11, RZ, -23, P0 ;  /* 0xc1b80000ff0b7808 */ /* 0x000fe40000000000 */
[----:B------:R-:W-:Y:S01]  /*0240*/  ISETP.GT.U32.AND P0, PT, R0, 0x7f7fffff, PT ;  /* 0x7f7fffff0000780c */ /* 0x000fe20003f04070 */
[----:B------:R-:W-:-:S04]  /*0250*/  FFMA R12, R15, -R12, 0.14084610342979431152 ;  /* 0x3e1039f60f0c7423 */ /* 0x000fc8000000080c */
[----:B------:R-:W-:-:S04]  /*0260*/  FFMA R12, R15, R12, -0.12148627638816833496 ;  /* 0xbdf8cdcc0f0c7423 */ /* 0x000fc8000000000c */
[----:B------:R-:W-:-:S04]  /*0270*/  FFMA R12, R15, R12, 0.13980610668659210205 ;  /* 0x3e0f29550f0c7423 */ /* 0x000fc8000000000c */
[----:B------:R-:W-:-:S04]  /*0280*/  FFMA R12, R15, R12, -0.16684235632419586182 ;  /* 0xbe2ad8b90f0c7423 */ /* 0x000fc8000000000c */
[----:B------:R-:W-:-:S04]  /*0290*/  FFMA R12, R15, R12, 0.20012299716472625732 ;  /* 0x3e4ced0b0f0c7423 */ /* 0x000fc8000000000c */
[----:B------:R-:W-:-:S04]  /*02a0*/  FFMA R12, R15, R12, -0.24999669194221496582 ;  /* 0xbe7fff220f0c7423 */ /* 0x000fc8000000000c */
[----:B------:R-:W-:-:S04]  /*02b0*/  FFMA R12, R15, R12, 0.33333182334899902344 ;  /* 0x3eaaaa780f0c7423 */ /* 0x000fc8000000000c */
[C---:B------:R-:W-:Y:S01]  /*02c0*/  FFMA R16, R15.reuse, R12, -0.5 ;  /* 0xbf0000000f107423 */ /* 0x040fe2000000000c */
[----:B------:R-:W-:Y:S02]  /*02d0*/  I2FP.F32.S32 R12, R13 ;  /* 0x0000000d000c7245 */ /* 0x000fe40000201400 */
[----:B------:R-:W-:Y:S01]  /*02e0*/  MOV R13, 0x7f800000 ;  /* 0x7f800000000d7802 */ /* 0x000fe20000000f00 */
[C---:B------:R-:W-:Y:S02]  /*02f0*/  FMUL R16, R15.reuse, R16 ;  /* 0x000000100f107220 */ /* 0x040fe40000400000 */
[----:B------:R-:W-:Y:S01]  /*0300*/  FFMA R12, R12, 1.1920928955078125e-07, R11 ;  /* 0x340000000c0c7823 */ /* 0x000fe2000000000b */
[----:B------:R-:W-:Y:S01]  /*0310*/  SHF.R.U32.HI R11, RZ, 0x2, R8 ;  /* 0x00000002ff0b7819 */ /* 0x000fe20000011608 */
[----:B------:R-:W-:-:S03]  /*0320*/  FFMA R15, R15, R16, R15 ;  /* 0x000000100f0f7223 */ /* 0x000fc6000000000f */
[----:B------:R-:W-:Y:S01]  /*0330*/  LOP3.LUT R11, R11, R8, RZ, 0x3c, !PT ;  /* 0x000000080b0b7212 */ /* 0x000fe200078e3cff */
[----:B------:R-:W-:Y:S01]  /*0340*/  FFMA R15, R12, 0.69314718246459960938, R15 ;  /* 0x3f3172180c0f7823 */ /* 0x000fe2000000000f */
[C---:B------:R-:W-:Y:S01]  /*0350*/  @P0 FFMA R15, R0.reuse, R13, +INF ;  /* 0x7f800000000f0423 */ /* 0x040fe2000000000d */
[----:B------:R-:W-:Y:S01]  /*0360*/  IMAD.SHL.U32 R8, R17, 0x10, RZ ;  /* 0x0000001011087824 */ /* 0x000fe200078e00ff */
[----:B------:R-:W-:Y:S02]  /*0370*/  SHF.L.U32 R12, R11, 0x1, RZ ;  /* 0x000000010b0c7819 */ /* 0x000fe400000006ff */
[----:B------:R-:W-:Y:S01]  /*0380*/  FMUL R15, R15, -2 ;  /* 0xc00000000f0f7820 */ /* 0x000fe20000400000 */
[----:B------:R-:W-:Y:S02]  /*0390*/  FSETP.NEU.AND P0, PT, R0, RZ, PT ;  /* 0x000000ff0000720b */ /* 0x000fe40003f0d000 */
[----:B------:R-:W-:Y:S01]  /*03a0*/  LOP3.LUT R8, R11, R12, R8, 0x96, !PT ;  /* 0x0000000c0b087212 */ /* 0x000fe200078e9608 */
[----:B------:R-:W-:Y:S01]  /*03b0*/  HFMA2 R11, -RZ, RZ, 0.1495361328125, 0.0004794597625732421875 ;  /* 0x30c90fdbff0b7431 */ /* 0x000fe200000001ff */
[----:B------:R-:W-:-:S02]  /*03c0*/  FSEL R12, R15, +INF , P0 ;  /* 0x7f8000000f0c7808 */ /* 0x000fc40000000000 */
[----:B------:R-:W-:Y:S02]  /*03d0*/  LOP3.LUT R19, R8, R17, RZ, 0x3c, !PT ;  /* 0x0000001108137212 */ /* 0x000fe400078e3cff */
[----:B------:R-:W-:Y:S01]  /*03e0*/  IADD3 R8, PT, PT, R12, -0xd000000, RZ ;  /* 0xf30000000c087810 */ /* 0x000fe20007ffe0ff */
[----:B------:R0:W1:Y:S02]  /*03f0*/  MUFU.RSQ R13, R12 ;  /* 0x0000000c000d7308 */ /* 0x0000640000001400 */
[----:B------:R-:W-:Y:S01]  /*0400*/  IMAD.IADD R0, R19, 0x1, R10 ;  /* 0x0000000113007824 */ /* 0x000fe200078e020a */
[----:B------:R-:W-:-:S04]  /*0410*/  ISETP.GT.U32.AND P0, PT, R8, 0x727fffff, PT ;  /* 0x727fffff0800780c */ /* 0x000fc80003f04070 */
[----:B------:R-:W-:-:S05]  /*0420*/  I2FP.F32.U32 R0, R0 ;  /* 0x0000000000007245 */ /* 0x000fca0000201000 */
[----:B------:R-:W-:-:S04]  /*0430*/  FFMA R8, R0, R11, 7.314590599882819788e-10 ;  /* 0x30490fdb00087423 */ /* 0x000fc8000000000b */
[----:B0-----:R-:W-:Y:S05]  /*0440*/  @!P0 BRA `(.L_x_463) ;  /* 0x0000000000108947 */ /* 0x001fea0003800000 */
[----:B------:R-:W-:Y:S02]  /*0450*/  MOV R0, R12 ;  /* 0x0000000c00007202 */ /* 0x000fe40000000f00 */
[----:B------:R-:W-:-:S07]  /*0460*/  MOV R22, 0x480 ;  /* 0x0000048000167802 */ /* 0x000fce0000000f00 */
[----:B-1----:R-:W-:Y:S05]  /*0470*/  CALL.REL.NOINC `($__internal_1_$__cuda_sm20_sqrt_rn_f32_slowpath) ;  /* 0x0000000400cc7944 */ /* 0x002fea0003c00000 */
[----:B------:R-:W-:Y:S05]  /*0480*/  BRA `(.L_x_464) ;  /* 0x0000000000107947 */ /* 0x000fea0003800000 */
.L_x_463:
[----:B-1----:R-:W-:Y:S01]  /*0490*/  FMUL.FTZ R15, R12, R13 ;  /* 0x0000000d0c0f7220 */ /* 0x002fe20000410000 */
[----:B------:R-:W-:-:S03]  /*04a0*/  FMUL.FTZ R11, R13, 0.5 ;  /* 0x3f0000000d0b7820 */ /* 0x000fc60000410000 */
[----:B------:R-:W-:-:S04]  /*04b0*/  FFMA R0, -R15, R15, R12 ;  /* 0x0000000f0f007223 */ /* 0x000fc8000000010c */
[----:B------:R-:W-:-:S07]  /*04c0*/  FFMA R15, R0, R11, R15 ;  /* 0x0000000b000f7223 */ /* 0x000fce000000000f */
.L_x_464:
[----:B------:R-:W-:Y:S05]  /*04d0*/  BSYNC.RECONVERGENT B1 ;  /* 0x0000000000017941 */ /* 0x000fea0003800200 */
.L_x_462:
[----:B------:R-:W-:-:S04]  /*04e0*/  FMUL.RZ R11, R8, 0.15915493667125701904 ;  /* 0x3e22f983080b7820 */ /* 0x000fc8000040c000 */
[----:B------:R-:W0:Y:S08]  /*04f0*/  MUFU.SIN R0, R11 ;  /* 0x0000000b00007308 */ /* 0x000e300000000400 */
[----:B------:R-:W1:Y:S01]  /*0500*/  MUFU.COS R8, R11 ;  /* 0x0000000b00087308 */ /* 0x000e620000000000 */
[-C--:B0-----:R-:W-:Y:S01]  /*0510*/  FMUL R25, R0, R15.reuse ;  /* 0x0000000f00197220 */ /* 0x081fe20000400000 */
[----:B-1----:R-:W-:Y:S01]  /*0520*/  FMUL R15, R8, R15 ;  /* 0x0000000f080f7220 */ /* 0x002fe20000400000 */
[----:B------:R-:W-:Y:S06]  /*0530*/  BRA `(.L_x_465) ;  /* 0x00000000001c7947 */ /* 0x000fec0003800000 */
.L_x_461:
[----:B------:R-:W2:Y:S01]  /*0540*/  LDG.E R15, desc[UR4][R2.64+0x20] ;  /* 0x00002004020f7981 */ /* 0x000ea2000c1e1900 */
[----:B-----5:R-:W-:Y:S01]  /*0550*/  IMAD.MOV.U32 R19, RZ, RZ, R7 ;  /* 0x000000ffff137224 */ /* 0x020fe200078e0007 */
[----:B------:R-:W-:Y:S01]  /*0560*/  MOV R17, R6 ;  /* 0x0000000600117202 */ /* 0x000fe20000000f00 */
[----:B------:R-:W-:Y:S01]  /*0570*/  IMAD.MOV.U32 R6, RZ, RZ, R8 ;  /* 0x000000ffff067224 */ /* 0x000fe200078e0008 */
[----:B------:R-:W-:Y:S02]  /*0580*/  MOV R7, R9 ;  /* 0x0000000900077202 */ /* 0x000fe40000000f00 */
[----:B------:R-:W-:Y:S02]  /*0590*/  MOV R9, R11 ;  /* 0x0000000b00097202 */ /* 0x000fe40000000f00 */
[----:B--2---:R-:W-:-:S07]  /*05a0*/  MOV R25, R15 ;  /* 0x0000000f00197202 */ /* 0x004fce0000000f00 */
.L_x_465:
[----:B------:R-:W-:Y:S05]  /*05b0*/  BSYNC.RECONVERGENT B0 ;  /* 0x0000000000007941 */ /* 0x000fea0003800200 */
.L_x_460:
[----:B------:R-:W0:Y:S01]  /*05c0*/  LDC.64 R22, c[0x0][0x388] ;  /* 0x0000e200ff167b82 */ /* 0x000e220000000a00 */
[----:B------:R-:W-:Y:S01]  /*05d0*/  ISETP.NE.AND P0, PT, R20, 0x1, PT ;  /* 0x000000011400780c */ /* 0x000fe20003f05270 */
[----:B------:R-:W-:Y:S01]  /*05e0*/  BSSY.RECONVERGENT B0, `(.L_x_466) ;  /* 0x0000050000007945 */ /* 0x000fe20003800200 */
[----:B------:R-:W-:Y:S02]  /*05f0*/  HFMA2 R20, -RZ, RZ, 0, 0 ;  /* 0x00000000ff147431 */ /* 0x000fe400000001ff */
[----:B------:R-:W-:Y:S01]  /*0600*/  IMAD.MOV.U32 R27, RZ, RZ, R15 ;  /* 0x000000ffff1b7224 */ /* 0x000fe200078e000f */
[----:B------:R-:W-:Y:S01]  /*0610*/  MOV R13, R19 ;  /* 0x00000013000d7202 */ /* 0x000fe20000000f00 */
[----:B------:R-:W-:Y:S01]  /*0620*/  IMAD.MOV.U32 R12, RZ, RZ, R17 ;  /* 0x000000ffff0c7224 */ /* 0x000fe200078e0011 */
[----:B------:R-:W-:Y:S01]  /*0630*/  MOV R11, R7 ;  /* 0x00000007000b7202 */ /* 0x000fe20000000f00 */
[----:B0-----:R-:W-:-:S05]  /*0640*/  IMAD.WIDE R22, R14, 0x4, R22 ;  /* 0x000000040e167825 */ /* 0x001fca00078e0216 */
[----:B------:R0:W-:Y:S01]  /*0650*/  STG.E desc[UR4][R22.64], R25 ;  /* 0x0000001916007986 */ /* 0x0001e2000c101904 */
[----:B------:R-:W-:Y:S05]  /*0660*/  @P0 BRA `(.L_x_467) ;  /* 0x00000004001c0947 */ /* 0x000fea0003800000 */
[----:B------:R-:W-:Y:S01]  /*0670*/  SHF.R.U32.HI R0, RZ, 0x2, R9 ;  /* 0x00000002ff007819 */ /* 0x000fe20000011609 */
[----:B------:R-:W-:Y:S01]  /*0680*/  BSSY.RECONVERGENT B1, `(.L_x_468) ;  /* 0x000003c000017945 */ /* 0x000fe20003800200 */
[----:B------:R-:W-:Y:S02]  /*0690*/  SHF.L.U32 R8, R19, 0x4, RZ ;  /* 0x0000000413087819 */ /* 0x000fe400000006ff */
[----:B------:R-:W-:Y:S02]  /*06a0*/  LOP3.LUT R0, R0, R9, RZ, 0x3c, !PT ;  /* 0x0000000900007212 */ /* 0x000fe400078e3cff */
[----:B------:R-:W-:Y:S02]  /*06b0*/  MOV R16, 0x3e055027 ;  /* 0x3e05502700107802 */ /* 0x000fe40000000f00 */
[----:B------:R-:W-:Y:S01]  /*06c0*/  MOV R13, 0x7f800000 ;  /* 0x7f800000000d7802 */ /* 0x000fe20000000f00 */
[----:B------:R-:W-:-:S05]  /*06d0*/  IMAD.SHL.U32 R9, R0, 0x2, RZ ;  /* 0x0000000200097824 */ /* 0x000fca00078e00ff */
[----:B------:R-:W-:-:S04]  /*06e0*/  LOP3.LUT R9, R19, R8, R9, 0x96, !PT ;  /* 0x0000000813097212 */ /* 0x000fc800078e9609 */
[----:B------:R-:W-:Y:S02]  /*06f0*/  LOP3.LUT R12, R9, R0, RZ, 0x3c, !PT ;  /* 0x00000000090c7212 */ /* 0x000fe400078e3cff */
[----:B------:R-:W-:Y:S02]  /*0700*/  MOV R9, 0x2f800000 ;  /* 0x2f80000000097802 */ /* 0x000fe40000000f00 */
[C---:B------:R-:W-:Y:S02]  /*0710*/  IADD3 R0, PT, PT, R10.reuse, 0x587c5, R12 ;  /* 0x000587c50a007810 */ /* 0x040fe40007ffe00c */
[----:B------:R-:W-:Y:S02]  /*0720*/  IADD3 R10, PT, PT, R10, 0xb0f8a, RZ ;  /* 0x000b0f8a0a0a7810 */ /* 0x000fe40007ffe0ff */
[----:B------:R-:W-:-:S05]  /*0730*/  I2FP.F32.U32 R0, R0 ;  /* 0x0000000000007245 */ /* 0x000fca0000201000 */
[----:B------:R-:W-:-:S05]  /*0740*/  FFMA R0, R0, R9, 1.1641532182693481445e-10 ;  /* 0x2f00000000007423 */ /* 0x000fca0000000009 */
[----:B------:R-:W-:-:S13]  /*0750*/  FSETP.GEU.AND P0, PT, R0, 1.175494350822287508e-38, PT ;  /* 0x008000000000780b */ /* 0x000fda0003f0e000 */
[----:B------:R-:W-:-:S05]  /*0760*/  @!P0 FMUL R0, R0, 8388608 ;  /* 0x4b00000000008820 */ /* 0x000fca0000400000 */
[----:B------:R-:W-:-:S04]  /*0770*/  IADD3 R8, PT, PT, R0, -0x3f2aaaab, RZ ;  /* 0xc0d5555500087810 */ /* 0x000fc80007ffe0ff */
[----:B------:R-:W-:-:S05]  /*0780*/  LOP3.LUT R9, R8, 0xff800000, RZ, 0xc0, !PT ;  /* 0xff80000008097812 */ /* 0x000fca00078ec0ff */
[----:B------:R-:W-:Y:S01]  /*0790*/  IMAD.IADD R8, R0, 0x1, -R9 ;  /* 0x0000000100087824 */ /* 0x000fe200078e0a09 */
[----:B------:R-:W-:-:S03]  /*07a0*/  I2FP.F32.S32 R9, R9 ;  /* 0x0000000900097245 */ /* 0x000fc60000201400 */
[----:B------:R-:W-:-:S04]  /*07b0*/  FADD R11, R8, -1 ;  /* 0xbf800000080b7421 */ /* 0x000fc80000000000 */
        /* <DEDUP_REMOVED lines=8> */
[----:B------:R-:W-:Y:S02]  /*0840*/  FSEL R8, RZ, -23, P0 ;  /* 0xc1b80000ff087808 */ /* 0x000fe40000000000 */
[----:B------:R-:W-:Y:S01]  /*0850*/  ISETP.GT.U32.AND P0, PT, R0, 0x7f7fffff, PT ;  /* 0x7f7fffff0000780c */ /* 0x000fe20003f04070 */
[----:B------:R-:W-:Y:S02]  /*0860*/  FMUL R16, R11, R16 ;  /* 0x000000100b107220 */ /* 0x000fe40000400000 */
[----:B------:R-:W-:Y:S01]  /*0870*/  FFMA R8, R9, 1.1920928955078125e-07, R8 ;  /* 0x3400000009087823 */ /* 0x000fe20000000008 */
[----:B------:R-:W-:Y:S01]  /*0880*/  SHF.R.U32.HI R9, RZ, 0x2, R6 ;  /* 0x00000002ff097819 */ /* 0x000fe20000011606 */
[----:B------:R-:W-:-:S03]  /*0890*/  FFMA R11, R11, R16, R11 ;  /* 0x000000100b0b7223 */ /* 0x000fc6000000000b */
[----:B------:R-:W-:Y:S01]  /*08a0*/  LOP3.LUT R9, R9, R6, RZ, 0x3c, !PT ;  /* 0x0000000609097212 */ /* 0x000fe200078e3cff */
[----:B------:R-:W-:Y:S01]  /*08b0*/  FFMA R11, R8, 0.69314718246459960938, R11 ;  /* 0x3f317218080b7823 */ /* 0x000fe2000000000b */
[----:B------:R-:W-:-:S03]  /*08c0*/  SHF.L.U32 R6, R12, 0x4, RZ ;  /* 0x000000040c067819 */ /* 0x000fc600000006ff */
[C---:B------:R-:W-:Y:S01]  /*08d0*/  @P0 FFMA R11, R0.reuse, R13, +INF ;  /* 0x7f800000000b0423 */ /* 0x040fe2000000000d */
[----:B------:R-:W-:Y:S01]  /*08e0*/  FSETP.NEU.AND P0, PT, R0, RZ, PT ;  /* 0x000000ff0000720b */ /* 0x000fe20003f0d000 */
[----:B------:R-:W-:Y:S02]  /*08f0*/  IMAD.SHL.U32 R8, R9, 0x2, RZ ;  /* 0x0000000209087824 */ /* 0x000fe400078e00ff */
[----:B------:R-:W-:-:S03]  /*0900*/  FMUL R11, R11, -2 ;  /* 0xc00000000b0b7820 */ /* 0x000fc60000400000 */
[----:B------:R-:W-:Y:S02]  /*0910*/  LOP3.LUT R9, R9, R8, R6, 0x96, !PT ;  /* 0x0000000809097212 */ /* 0x000fe400078e9606 */
[----:B------:R-:W-:Y:S02]  /*0920*/  FSEL R16, R11, +INF , P0 ;  /* 0x7f8000000b107808 */ /* 0x000fe40000000000 */
[----:B------:R-:W-:Y:S02]  /*0930*/  LOP3.LUT R13, R9, R12, RZ, 0x3c, !PT ;  /* 0x0000000c090d7212 */ /* 0x000fe400078e3cff */
[----:B------:R1:W2:Y:S01]  /*0940*/  MUFU.RSQ R9, R16 ;  /* 0x0000001000097308 */ /* 0x0002a20000001400 */
[----:B------:R-:W-:Y:S01]  /*0950*/  VIADD R6, R16, 0xf3000000 ;  /* 0xf300000010067836 */ /* 0x000fe20000000000 */
[----:B------:R-:W-:Y:S02]  /*0960*/  IADD3 R0, PT, PT, R10, R13, RZ ;  /* 0x0000000d0a007210 */ /* 0x000fe40007ffe0ff */
[----:B------:R-:W-:-:S02]  /*0970*/  MOV R11, 0x30c90fdb ;  /* 0x30c90fdb000b7802 */ /* 0x000fc40000000f00 */
[----:B------:R-:W-:Y:S02]  /*0980*/  ISETP.GT.U32.AND P0, PT, R6, 0x727fffff, PT ;  /* 0x727fffff0600780c */ /* 0x000fe40003f04070 */
[----:B------:R-:W-:-:S05]  /*0990*/  I2FP.F32.U32 R0, R0 ;  /* 0x0000000000007245 */ /* 0x000fca0000201000 */
[----:B------:R-:W-:-:S06]  /*09a0*/  FFMA R6, R0, R11, 7.314590599882819788e-10 ;  /* 0x30490fdb00067423 */ /* 0x000fcc000000000b */
[----:B-12---:R-:W-:Y:S05]  /*09b0*/  @!P0 BRA `(.L_x_469) ;  /* 0x0000000000108947 */ /* 0x006fea0003800000 */
[----:B------:R-:W-:Y:S01]  /*09c0*/  IMAD.MOV.U32 R0, RZ, RZ, R16 ;  /* 0x000000ffff007224 */ /* 0x000fe200078e0010 */
[----:B0-----:R-:W-:-:S07]  /*09d0*/  MOV R22, 0x9f0 ;  /* 0x000009f000167802 */ /* 0x001fce0000000f00 */
[----:B------:R-:W-:Y:S05]  /*09e0*/  CALL.REL.NOINC `($__internal_1_$__cuda_sm20_sqrt_rn_f32_slowpath) ;  /* 0x0000000000707944 */ /* 0x000fea0003c00000 */
[----:B------:R-:W-:Y:S05]  /*09f0*/  BRA `(.L_x_470) ;  /* 0x0000000000107947 */ /* 0x000fea0003800000 */
.L_x_469:
[----:B------:R-:W-:Y:S01]  /*0a00*/  FMUL.FTZ R15, R16, R9 ;  /* 0x00000009100f7220 */ /* 0x000fe20000410000 */
[----:B------:R-:W-:-:S03]  /*0a10*/  FMUL.FTZ R8, R9, 0.5 ;  /* 0x3f00000009087820 */ /* 0x000fc60000410000 */
[----:B------:R-:W-:-:S04]  /*0a20*/  FFMA R0, -R15, R15, R16 ;  /* 0x0000000f0f007223 */ /* 0x000fc80000000110 */
[----:B------:R-:W-:-:S07]  /*0a30*/  FFMA R15, R0, R8, R15 ;  /* 0x00000008000f7223 */ /* 0x000fce000000000f */
.L_x_470:
[----:B------:R-:W-:Y:S05]  /*0a40*/  BSYNC.RECONVERGENT B1 ;  /* 0x0000000000017941 */ /* 0x000fea0003800200 */
.L_x_468:
[----:B------:R-:W-:Y:S01]  /*0a50*/  FMUL.RZ R8, R6, 0.15915493667125701904 ;  /* 0x3e22f98306087820 */ /* 0x000fe2000040c000 */
[----:B------:R-:W-:Y:S01]  /*0a60*/  HFMA2 R20, -RZ, RZ, 0, 5.9604644775390625e-08 ;  /* 0x00000001ff147431 */ /* 0x000fe200000001ff */
[----:B------:R-:W-:Y:S01]  /*0a70*/  MOV R11, R19 ;  /* 0x00000013000b7202 */ /* 0x000fe20000000f00 */
[----:B------:R-:W-:Y:S01]  /*0a80*/  IMAD.MOV.U32 R9, RZ, RZ, R7 ;  /* 0x000000ffff097224 */ /* 0x000fe200078e0007 */
[----:B------:R-:W1:Y:S08]  /*0a90*/  MUFU.SIN R0, R8 ;  /* 0x0000000800007308 */ /* 0x000e700000000400 */
[----:B------:R-:W2:Y:S01]  /*0aa0*/  MUFU.COS R6, R8 ;  /* 0x0000000800067308 */ /* 0x000ea20000000000 */
[-C--:B-1----:R-:W-:Y:S01]  /*0ab0*/  FMUL R27, R0, R15.reuse ;  /* 0x0000000f001b7220 */ /* 0x082fe20000400000 */
[----:B--2---:R-:W-:Y:S01]  /*0ac0*/  FMUL R15, R6, R15 ;  /* 0x0000000f060f7220 */ /* 0x004fe20000400000 */
[----:B------:R-:W-:-:S07]  /*0ad0*/  MOV R6, R17 ;  /* 0x0000001100067202 */ /* 0x000fce0000000f00 */
.L_x_467:
[----:B------:R-:W-:Y:S05]  /*0ae0*/  BSYNC.RECONVERGENT B0 ;  /* 0x0000000000007941 */ /* 0x000fea0003800200 */
.L_x_466:
[----:B------:R-:W1:Y:S01]  /*0af0*/  LDC.64 R16, c[0x0][0x390] ;  /* 0x0000e400ff107b82 */ /* 0x000e620000000a00 */
[----:B------:R-:W-:Y:S01]  /*0b00*/  MOV R8, R10 ;  /* 0x0000000a00087202 */ /* 0x000fe20000000f00 */
[----:B------:R-:W-:Y:S02]  /*0b10*/  IMAD.MOV.U32 R10, RZ, RZ, R6 ;  /* 0x000000ffff0a7224 */ /* 0x000fe400078e0006 */
[----:B-1----:R-:W-:-:S05]  /*0b20*/  IMAD.WIDE R16, R14, 0x4, R16 ;  /* 0x000000040e107825 */ /* 0x002fca00078e0210 */
[----:B------:R-:W-:Y:S04]  /*0b30*/  STG.E desc[UR4][R16.64], R27 ;  /* 0x0000001b10007986 */ /* 0x000fe8000c101904 */
[----:B------:R-:W-:Y:S04]  /*0b40*/  STG.E.64 desc[UR4][R2.64], R8 ;  /* 0x0000000802007986 */ /* 0x000fe8000c101b04 */
[----:B------:R-:W-:Y:S04]  /*0b50*/  STG.E.64 desc[UR4][R2.64+0x8], R10 ;  /* 0x0000080a02007986 */ /* 0x000fe8000c101b04 */
[----:B------:R-:W-:Y:S04]  /*0b60*/  STG.E.64 desc[UR4][R2.64+0x10], R12 ;  /* 0x0000100c02007986 */ /* 0x000fe8000c101b04 */
[----:B------:R-:W-:Y:S04]  /*0b70*/  STG.E.64 desc[UR4][R2.64+0x18], R20 ;  /* 0x0000181402007986 */ /* 0x000fe8000c101b04 */
[----:B------:R-:W-:Y:S04]  /*0b80*/  STG.E.64 desc[UR4][R2.64+0x28], R4 ;  /* 0x0000280402007986 */ /* 0x000fe8000c101b04 */
[----:B------:R-:W-:Y:S01]  /*0b90*/  STG.E desc[UR4][R2.64+0x20], R15 ;  /* 0x0000200f02007986 */ /* 0x000fe2000c101904 */
[----:B------:R-:W-:Y:S05]  /*0ba0*/  EXIT ;  /* 0x000000000000794d */ /* 0x000fea0003800000 */
        .weak           $__internal_1_$__cuda_sm20_sqrt_rn_f32_slowpath
        .type           $__internal_1_$__cuda_sm20_sqrt_rn_f32_slowpath,@function
        .size           $__internal_1_$__cuda_sm20_sqrt_rn_f32_slowpath,(.L_x_483 - $__internal_1_$__cuda_sm20_sqrt_rn_f32_slowpath)
$__internal_1_$__cuda_sm20_sqrt_rn_f32_slowpath:
        /* <DEDUP_REMOVED lines=16> */
[----:B------:R-:W-:-:S03]  /*0cb0*/  @!P0 IMAD.MOV.U32 R11, RZ, RZ, R0 ;  /* 0x000000ffff0b8224 */ /* 0x000fc600078e0000 */
[----:B------:R-:W-:-:S04]  /*0cc0*/  @P0 FFMA R16, R23, R16, R18 ;  /* 0x0000001017100223 */ /* 0x000fc80000000012 */
[----:B------:R-:W-:-:S07]  /*0cd0*/  @P0 FMUL.FTZ R11, R16, 2.3283064365386962891e-10 ;  /* 0x2f800000100b0820 */ /* 0x000fce0000410000 */
.L_x_471:
[----:B------:R-:W-:Y:S01]  /*0ce0*/  HFMA2 R23, -RZ, RZ, 0, 0 ;  /* 0x00000000ff177431 */ /* 0x000fe200000001ff */
[----:B------:R-:W-:-:S03]  /*0cf0*/  MOV R15, R11 ;  /* 0x0000000b000f7202 */ /* 0x000fc60000000f00 */
[----:B------:R-:W-:Y:S05]  /*0d00*/  RET.REL.NODEC R22 `(_Z22generate_normal_kernelP17curandStateXORWOWPfS1_) ;  /* 0xfffffff016bc7950 */ /* 0x000fea0003c3ffff */
.L_x_472:
        /* <DEDUP_REMOVED lines=15> */
.L_x_483:


//--------------------- .text._Z12setup_kernelP17curandStateXORWOW --------------------------
	.section	.text._Z12setup_kernelP17curandStateXORWOW,"ax",@progbits
	.align	128
        .global         _Z12setup_kernelP17curandStateXORWOW
        .type           _Z12setup_kernelP17curandStateXORWOW,@function
        .size           _Z12setup_kernelP17curandStateXORWOW,(.L_x_496 - _Z12setup_kernelP17curandStateXORWOW)
        .other          _Z12setup_kernelP17curandStateXORWOW,@"STO_CUDA_ENTRY STV_DEFAULT"
_Z12setup_kernelP17curandStateXORWOW:
.text._Z12setup_kernelP17curandStateXORWOW:
[----:B------:R-:W-:Y:S01]  /*0000*/  LDC R1, c[0x0][0x37c] ;  /* 0x0000df00ff017b82 */ /* 0x000fe20000000800 */
[----:B------:R-:W0:Y:S07]  /*0010*/  S2R R13, SR_TID.X ;  /* 0x00000000000d7919 */ /* 0x000e2e0000002100 */
[----:B------:R-:W0:Y:S01]  /*0020*/  S2UR UR4, SR_CTAID.X ;  /* 0x00000000000479c3 */ /* 0x000e220000002500 */
[----:B------:R-:W-:Y:S01]  /*0030*/  IMAD.MOV.U32 R3, RZ, RZ, -0x266e14b1 ;  /* 0xd991eb4fff037424 */ /* 0x000fe200078e00ff */
[----:B------:R-:W-:Y:S06]  /*0040*/  BSSY.RECONVERGENT B0, `(.L_x_473) ;  /* 0x00000e6000007945 */ /* 0x000fec0003800200 */
[----:B------:R-:W0:Y:S08]  /*0050*/  LDC R0, c[0x0][0x360] ;  /* 0x0000d800ff007b82 */ /* 0x000e300000000800 */
[----:B------:R-:W1:Y:S01]  /*0060*/  LDC.64 R6, c[0x0][0x380] ;  /* 0x0000e000ff067b82 */ /* 0x000e620000000a00 */
[----:B0-----:R-:W-:Y:S01]  /*0070*/  IMAD R13, R0, UR4, R13 ;  /* 0x00000004000d7c24 */ /* 0x001fe2000f8e020d */
[----:B------:R-:W0:Y:S03]  /*0080*/  LDCU.64 UR4, c[0x0][0x358] ;  /* 0x00006b00ff0477ac */ /* 0x000e260008000a00 */
[C---:B------:R-:W-:Y:S01]  /*0090*/  VIADD R0, R13.reuse, 0x7 ;  /* 0x000000070d007836 */ /* 0x040fe20000000000 */
[C---:B------:R-:W-:Y:S01]  /*00a0*/  ISETP.GT.AND P0, PT, R13.reuse, -0x8, PT ;  /* 0xfffffff80d00780c */ /* 0x040fe20003f04270 */
[----:B-1----:R-:W-:-:S03]  /*00b0*/  IMAD.WIDE R6, R13, 0x30, R6 ;  /* 0x000000300d067825 */ /* 0x002fc600078e0206 */
[----:B------:R-:W-:Y:S02]  /*00c0*/  LOP3.LUT R0, R0, 0xaad26b49, RZ, 0x3c, !PT ;  /* 0xaad26b4900007812 */ /* 0x000fe400078e3cff */
[----:B------:R-:W-:Y:S02]  /*00d0*/  SEL R3, R3, 0x8bf16996, P0 ;  /* 0x8bf1699603037807 */ /* 0x000fe40000000000 */
[----:B------:R-:W-:Y:S01]  /*00e0*/  ISETP.NE.AND P0, PT, R13, RZ, PT ;  /* 0x000000ff0d00720c */ /* 0x000fe20003f05270 */
[----:B------:R-:W-:Y:S01]  /*00f0*/  IMAD R0, R0, 0x4182bed5, RZ ;  /* 0x4182bed500007824 */ /* 0x000fe200078e02ff */
[C---:B------:R-:W-:Y:S01]  /*0100*/  LOP3.LUT R8, R3.reuse, 0x5491333, RZ, 0x3c, !PT ;  /* 0x0549133303087812 */ /* 0x040fe200078e3cff */
[C---:B------:R-:W-:Y:S02]  /*0110*/  VIADD R5, R3.reuse, 0x1f123bb5 ;  /* 0x1f123bb503057836 */ /* 0x040fe40000000000 */
[C---:B------:R-:W-:Y:S01]  /*0120*/  VIADD R9, R0.reuse, 0x583f19 ;  /* 0x00583f1900097836 */ /* 0x040fe20000000000 */
[----:B------:R-:W-:Y:S01]  /*0130*/  IADD3 R2, PT, PT, R3, 0x64f0c9, R0 ;  /* 0x0064f0c903027810 */ /* 0x000fe20007ffe000 */
[C---:B------:R-:W-:Y:S01]  /*0140*/  VIADD R3, R0.reuse, 0x75bcd15 ;  /* 0x075bcd1500037836 */ /* 0x040fe20000000000 */
[----:B------:R-:W-:-:S02]  /*0150*/  LOP3.LUT R4, R0, 0x159a55e5, RZ, 0x3c, !PT ;  /* 0x159a55e500047812 */ /* 0x000fc400078e3cff */
[----:B0-----:R0:W-:Y:S04]  /*0160*/  STG.E.64 desc[UR4][R6.64+0x10], R8 ;  /* 0x0000100806007986 */ /* 0x0011e8000c101b04 */
[----:B------:R0:W-:Y:S04]  /*0170*/  STG.E.64 desc[UR4][R6.64], R2 ;  /* 0x0000000206007986 */ /* 0x0001e8000c101b04 */
[----:B------:R0:W-:Y:S01]  /*0180*/  STG.E.64 desc[UR4][R6.64+0x8], R4 ;  /* 0x0000080406007986 */ /* 0x0001e2000c101b04 */
[----:B------:R-:W-:Y:S05]  /*0190*/  @!P0 BRA `(.L_x_474) ;  /* 0x0000000c00408947 */ /* 0x000fea0003800000 */
[----:B------:R-:W-:Y:S01]  /*01a0*/  SHF.R.S32.HI R0, RZ, 0x1f, R13 ;  /* 0x0000001fff007819 */ /* 0x000fe2000001140d */
[----:B------:R-:W-:-:S07]  /*01b0*/  IMAD.MOV.U32 R12, RZ, RZ, RZ ;  /* 0x000000ffff0c7224 */ /* 0x000fce00078e00ff */
.L_x_480:
[----:B0-----:R-:W-:Y:S01]  /*01c0*/  LOP3.LUT R2, R13, 0x3, RZ, 0xc0, !PT ;  /* 0x000000030d027812 */ /* 0x001fe200078ec0ff */
[----:B------:R-:W-:Y:S03]  /*01d0*/  BSSY.RECONVERGENT B1, `(.L_x_475) ;  /* 0x00000c6000017945 */ /* 0x000fe60003800200 */
[----:B------:R-:W-:-:S04]  /*01e0*/  ISETP.NE.U32.AND P0, PT, R2, RZ, PT ;  /* 0x000000ff0200720c */ /* 0x000fc80003f05070 */
[----:B------:R-:W-:-:S13]  /*01f0*/  ISETP.NE.AND.EX P0, PT, RZ, RZ, PT, P0 ;  /* 0x000000ffff00720c */ /* 0x000fda0003f05300 */
[----:B------:R-:W-:Y:S05]  /*0200*/  @!P0 BRA `(.L_x_476) ;  /* 0x0000000c00088947 */ /* 0x000fea0003800000 */
[----:B------:R-:W0:Y:S01]  /*0210*/  LDC.64 R8, c[0x4][RZ] ;  /* 0x01000000ff087b82 */ /* 0x000e220000000a00 */
[----:B------:R-:W-:Y:S02]  /*0220*/  IMAD.MOV.U32 R14, RZ, RZ, RZ ;  /* 0x000000ffff0e7224 */ /* 0x000fe400078e00ff */
[----:B0-----:R-:W-:-:S07]  /*0230*/  IMAD.WIDE.U32 R8, R12, 0xc80, R8 ;  /* 0x00000c800c087825 */ /* 0x001fce00078e0008 */
.L_x_479:
[----:B0-----:R-:W-:Y:S01]  /*0240*/  IMAD.MOV.U32 R15, RZ, RZ, RZ ;  /* 0x000000ffff0f7224 */ /* 0x001fe200078e00ff */
[----:B------:R-:W-:Y:S01]  /*0250*/  CS2R R2, SRZ ;  /* 0x0000000000027805 */ /* 0x000fe2000001ff00 */
[----:B------:R-:W-:Y:S01]  /*0260*/  IMAD.MOV.U32 R17, RZ, RZ, RZ ;  /* 0x000000ffff117224 */ /* 0x000fe200078e00ff */
[----:B------:R-:W-:-:S07]  /*0270*/  CS2R R4, SRZ ;  /* 0x0000000000047805 */ /* 0x000fce000001ff00 */
.L_x_478:
[----:B------:R-:W-:-:S05]  /*0280*/  IMAD.WIDE.U32 R10, R17, 0x4, R6 ;  /* 0x00000004110a7825 */ /* 0x000fca00078e0006 */
[----:B------:R0:W5:Y:S01]  /*0290*/  LDG.E R16, desc[UR4][R10.64+0x4] ;  /* 0x000004040a107981 */ /* 0x000162000c1e1900 */
[----:B------:R-:W-:-:S07]  /*02a0*/  IMAD.MOV.U32 R19, RZ, RZ, RZ ;  /* 0x000000ffff137224 */ /* 0x000fce00078e00ff */
.L_x_477:
[----:B-----5:R-:W-:Y:S01]  /*02b0*/  SHF.R.U32.HI R24, RZ, R19, R16 ;  /* 0x00000013ff187219 */ /* 0x020fe20000011610 */
[----:B0-----:R-:W-:-:S03]  /*02c0*/  IMAD.SHL.U32 R10, R17, 0x20, RZ ;  /* 0x00000020110a7824 */ /* 0x001fc600078e00ff */
[----:B------:R-:W-:Y:S01]  /*02d0*/  LOP3.LUT R11, R24, 0x1, RZ, 0xc0, !PT ;  /* 0x00000001180b7812 */ /* 0x000fe200078ec0ff */
[----:B------:R-:W-:-:S03]  /*02e0*/  IMAD.IADD R10, R10, 0x1, R19 ;  /* 0x000000010a0a7824 */ /* 0x000fc600078e0213 */
[----:B------:R-:W-:Y:S01]  /*02f0*/  ISETP.NE.U32.AND P0, PT, R11, 0x1, PT ;  /* 0x000000010b00780c */ /* 0x000fe20003f05070 */
[----:B------:R-:W-:-:S03]  /*0300*/  IMAD R11, R10, 0x5, RZ ;  /* 0x000000050a0b7824 */ /* 0x000fc600078e02ff */
[----:B------:R-:W-:Y:S01]  /*0310*/  R2P PR, R24, 0x7e ;  /* 0x0000007e18007804 */ /* 0x000fe20000000000 */
[----:B------:R-:W-:-:S08]  /*0320*/  IMAD.WIDE.U32 R10, R11, 0x4, R8 ;  /* 0x000000040b0a7825 */ /* 0x000fd000078e0008 */
[----:B------:R-:W2:Y:S04]  /*0330*/  @!P0 LDG.E R18, desc[UR4][R10.64] ;  /* 0x000000040a128981 */ /* 0x000ea8000c1e1900 */
[----:B------:R-:W3:Y:S04]  /*0340*/  @!P0 LDG.E R20, desc[UR4][R10.64+0x10] ;  /* 0x000010040a148981 */ /* 0x000ee8000c1e1900 */
[----:B------:R-:W4:Y:S04]  /*0350*/  @P1 LDG.E R22, desc[UR4][R10.64+0x14] ;  /* 0x000014040a161981 */ /* 0x000f28000c1e1900 */
[----:B------:R-:W4:Y:S04]  /*0360*/  @P2 LDG.E R26, desc[UR4][R10.64+0x28] ;  /* 0x000028040a1a2981 */ /* 0x000f28000c1e1900 */
[----:B------:R-:W4:Y:S04]  /*0370*/  @!P0 LDG.E R21, desc[UR4][R10.64+0x4] ;  /* 0x000004040a158981 */ /* 0x000f28000c1e1900 */
[----:B------:R-:W4:Y:S04]  /*0380*/  @!P0 LDG.E R23, desc[UR4][R10.64+0xc] ;  /* 0x00000c040a178981 */ /* 0x000f28000c1e1900 */
[----:B------:R-:W4:Y:S04]  /*0390*/  @P1 LDG.E R25, desc[UR4][R10.64+0x18] ;  /* 0x000018040a191981 */ /* 0x000f28000c1e1900 */
[----:B------:R-:W4:Y:S04]  /*03a0*/  @P3 LDG.E R28, desc[UR4][R10.64+0x3c] ;  /* 0x00003c040a1c3981 */ /* 0x000f28000c1e1900 */
[----:B------:R-:W4:Y:S01]  /*03b0*/  @P6 LDG.E R27, desc[UR4][R10.64+0x7c] ;  /* 0x00007c040a1b6981 */ /* 0x000f22000c1e1900 */
[----:B--2---:R-:W-:-:S03]  /*03c0*/  @!P0 LOP3.LUT R15, R15, R18, RZ, 0x3c, !PT ;  /* 0x000000120f0f8212 */ /* 0x004fc600078e3cff */
[----:B------:R-:W2:Y:S01]  /*03d0*/  @!P0 LDG.E R18, desc[UR4][R10.64+0x8] ;  /* 0x000008040a128981 */ /* 0x000ea2000c1e1900 */
[----:B---3--:R-:W-:-:S03]  /*03e0*/  @!P0 LOP3.LUT R3, R3, R20, RZ, 0x3c, !PT ;  /* 0x0000001403038212 */ /* 0x008fc600078e3cff */
[----:B------:R-:W3:Y:S01]  /*03f0*/  @P1 LDG.E R20, desc[UR4][R10.64+0x24] ;  /* 0x000024040a141981 */ /* 0x000ee2000c1e1900 */
[----:B----4-:R-:W-:-:S03]  /*0400*/  @P1 LOP3.LUT R15, R15, R22, RZ, 0x3c, !PT ;  /* 0x000000160f0f1212 */ /* 0x010fc600078e3cff */
[----:B------:R-:W4:Y:S01]  /*0410*/  @P2 LDG.E R22, desc[UR4][R10.64+0x38] ;  /* 0x000038040a162981 */ /* 0x000f22000c1e1900 */
[----:B------:R-:W-:-:S03]  /*0420*/  @P2 LOP3.LUT R15, R15, R26, RZ, 0x3c, !PT ;  /* 0x0000001a0f0f2212 */ /* 0x000fc600078e3cff */
[----:B------:R-:W4:Y:S01]  /*0430*/  @P4 LDG.E R26, desc[UR4][R10.64+0x50] ;  /* 0x000050040a1a4981 */ /* 0x000f22000c1e1900 */
[----:B------:R-:W-:-:S03]  /*0440*/  @!P0 LOP3.LUT R4, R4, R21, RZ, 0x3c, !PT ;  /* 0x0000001504048212 */ /* 0x000fc600078e3cff */
[----:B------:R-:W4:Y:S01]  /*0450*/  @P1 LDG.E R21, desc[UR4][R10.64+0x20] ;  /* 0x000020040a151981 */ /* 0x000f22000c1e1900 */
[----:B------:R-:W-:-:S03]  /*0460*/  @!P0 LOP3.LUT R2, R2, R23, RZ, 0x3c, !PT ;  /* 0x0000001702028212 */ /* 0x000fc600078e3cff */
[----:B------:R-:W4:Y:S01]  /*0470*/  @P2 LDG.E R23, desc[UR4][R10.64+0x2c] ;  /* 0x00002c040a172981 */ /* 0x000f22000c1e1900 */
[----:B------:R-:W-:-:S03]  /*0480*/  @P1 LOP3.LUT R4, R4, R25, RZ, 0x3c, !PT ;  /* 0x0000001904041212 */ /* 0x000fc600078e3cff */
[----:B------:R-:W4:Y:S01]  /*0490*/  @P2 LDG.E R25, desc[UR4][R10.64+0x34] ;  /* 0x000034040a192981 */ /* 0x000f22000c1e1900 */
[----:B--2---:R-:W-:-:S03]  /*04a0*/  @!P0 LOP3.LUT R5, R5, R18, RZ, 0x3c, !PT ;  /* 0x0000001205058212 */ /* 0x004fc600078e3cff */
[----:B------:R-:W2:Y:S01]  /*04b0*/  @P1 LDG.E R18, desc[UR4][R10.64+0x1c] ;  /* 0x00001c040a121981 */ /* 0x000ea2000c1e1900 */
[----:B---3--:R-:W-:-:S03]  /*04c0*/  @P1 LOP3.LUT R3, R3, R20, RZ, 0x3c, !PT ;  /* 0x0000001403031212 */ /* 0x008fc600078e3cff */
[----:B------:R-:W3:Y:S01]  /*04d0*/  @P2 LDG.E R20, desc[UR4][R10.64+0x30] ;  /* 0x000030040a142981 */ /* 0x000ee2000c1e1900 */
[----:B----4-:R-:W-:-:S03]  /*04e0*/  @P2 LOP3.LUT R3, R3, R22, RZ, 0x3c, !PT ;  /* 0x0000001603032212 */ /* 0x010fc600078e3cff */
[----:B------:R-:W4:Y:S01]  /*04f0*/  @P3 LDG.E R22, desc[UR4][R10.64+0x4c] ;  /* 0x00004c040a163981 */ /* 0x000f22000c1e1900 */
[----:B------:R-:W-:-:S04]  /*0500*/  @P3 LOP3.LUT R15, R15, R28, RZ, 0x3c, !PT ;  /* 0x0000001c0f0f3212 */ /* 0x000fc800078e3cff */
[----:B------:R-:W-:Y:S02]  /*0510*/  @P4 LOP3.LUT R15, R15, R26, RZ, 0x3c, !PT ;  /* 0x0000001a0f0f4212 */ /* 0x000fe400078e3cff */
[----:B------:R-:W-:Y:S01]  /*0520*/  @P1 LOP3.LUT R2, R2, R21, RZ, 0x3c, !PT ;  /* 0x0000001502021212 */ /* 0x000fe200078e3cff */
[----:B------:R-:W4:Y:S04]  /*0530*/  @P5 LDG.E R26, desc[UR4][R10.64+0x64] ;  /* 0x000064040a1a5981 */ /* 0x000f28000c1e1900 */
[----:B------:R-:W4:Y:S01]  /*0540*/  @P3 LDG.E R21, desc[UR4][R10.64+0x40] ;  /* 0x000040040a153981 */ /* 0x000f22000c1e1900 */
[----:B------:R-:W-:Y:S02]  /*0550*/  @P2 LOP3.LUT R4, R4, R23, RZ, 0x3c, !PT ;  /* 0x0000001704042212 */ /* 0x000fe400078e3cff */
[----:B------:R-:W-:Y:S01]  /*0560*/  @P2 LOP3.LUT R2, R2, R25, RZ, 0x3c, !PT ;  /* 0x0000001902022212 */ /* 0x000fe200078e3cff */
[----:B------:R-:W4:Y:S04]  /*0570*/  @P3 LDG.E R23, desc[UR4][R10.64+0x48] ;  /* 0x000048040a173981 */ /* 0x000f28000c1e1900 */
[----:B------:R-:W4:Y:S01]  /*0580*/  @P4 LDG.E R25, desc[UR4][R10.64+0x54] ;  /* 0x000054040a194981 */ /* 0x000f22000c1e1900 */
[----:B--2---:R-:W-:-:S03]  /*0590*/  @P1 LOP3.LUT R5, R5, R18, RZ, 0x3c, !PT ;  /* 0x0000001205051212 */ /* 0x004fc600078e3cff */
[----:B------:R-:W2:Y:S01]  /*05a0*/  @P3 LDG.E R18, desc[UR4][R10.64+0x44] ;  /* 0x000044040a123981 */ /* 0x000ea2000c1e1900 */
[----:B---3--:R-:W-:-:S03]  /*05b0*/  @P2 LOP3.LUT R5, R5, R20, RZ, 0x3c, !PT ;  /* 0x0000001405052212 */ /* 0x008fc600078e3cff */
[----:B------:R-:W3:Y:S01]  /*05c0*/  @P4 LDG.E R20, desc[UR4][R10.64+0x58] ;  /* 0x000058040a144981 */ /* 0x000ee2000c1e1900 */
[----:B----4-:R-:W-:-:S03]  /*05d0*/  @P3 LOP3.LUT R3, R3, R22, RZ, 0x3c, !PT ;  /* 0x0000001603033212 */ /* 0x010fc600078e3cff */
[----:B------:R-:W4:Y:S01]  /*05e0*/  @P4 LDG.E R22, desc[UR4][R10.64+0x60] ;  /* 0x000060040a164981 */ /* 0x000f22000c1e1900 */
[----:B------:R-:W-:Y:S02]  /*05f0*/  LOP3.LUT P0, RZ, R24, 0x80, RZ, 0xc0, !PT ;  /* 0x0000008018ff7812 */ /* 0x000fe4000780c0ff */
[----:B------:R-:W-:Y:S02]  /*0600*/  @P5 LOP3.LUT R15, R15, R26, RZ, 0x3c, !PT ;  /* 0x0000001a0f0f5212 */ /* 0x000fe400078e3cff */
[----:B------:R-:W4:Y:S01]  /*0610*/  @P6 LDG.E R26, desc[UR4][R10.64+0x78] ;  /* 0x000078040a1a6981 */ /* 0x000f22000c1e1900 */
[----:B------:R-:W-:-:S03]  /*0620*/  @P3 LOP3.LUT R4, R4, R21, RZ, 0x3c, !PT ;  /* 0x0000001504043212 */ /* 0x000fc600078e3cff */
[----:B------:R-:W4:Y:S01]  /*0630*/  @P4 LDG.E R21, desc[UR4][R10.64+0x5c] ;  /* 0x00005c040a154981 */ /* 0x000f22000c1e1900 */
[----:B------:R-:W-:-:S03]  /*0640*/  @P3 LOP3.LUT R2, R2, R23, RZ, 0x3c, !PT ;  /* 0x0000001702023212 */ /* 0x000fc600078e3cff */
[----:B------:R-:W4:Y:S01]  /*0650*/  @P5 LDG.E R23, desc[UR4][R10.64+0x68] ;  /* 0x000068040a175981 */ /* 0x000f22000c1e1900 */
[----:B------:R-:W-:-:S03]  /*0660*/  @P4 LOP3.LUT R4, R4, R25, RZ, 0x3c, !PT ;  /* 0x0000001904044212 */ /* 0x000fc600078e3cff */
[----:B------:R-:W4:Y:S01]  /*0670*/  @P5 LDG.E R25, desc[UR4][R10.64+0x70] ;  /* 0x000070040a195981 */ /* 0x000f22000c1e1900 */
[----:B--2---:R-:W-:-:S03]  /*0680*/  @P3 LOP3.LUT R5, R5, R18, RZ, 0x3c, !PT ;  /* 0x0000001205053212 */ /* 0x004fc600078e3cff */
[----:B------:R-:W2:Y:S01]  /*0690*/  @P5 LDG.E R18, desc[UR4][R10.64+0x6c] ;  /* 0x00006c040a125981 */ /* 0x000ea2000c1e1900 */
[----:B---3--:R-:W-:-:S03]  /*06a0*/  @P4 LOP3.LUT R5, R5, R20, RZ, 0x3c, !PT ;  /* 0x0000001405054212 */ /* 0x008fc600078e3cff */
[----:B------:R-:W3:Y:S01]  /*06b0*/  @P5 LDG.E R20, desc[UR4][R10.64+0x74] ;  /* 0x000074040a145981 */ /* 0x000ee2000c1e1900 */
[----:B----4-:R-:W-:-:S03]  /*06c0*/  @P4 LOP3.LUT R3, R3, R22, RZ, 0x3c, !PT ;  /* 0x0000001603034212 */ /* 0x010fc600078e3cff */
[----:B------:R-:W4:Y:S01]  /*06d0*/  @P0 LDG.E R22, desc[UR4][R10.64+0x8c] ;  /* 0x00008c040a160981 */ /* 0x000f22000c1e1900 */
[----:B------:R-:W-:-:S03]  /*06e0*/  @P6 LOP3.LUT R15, R15, R26, RZ, 0x3c, !PT ;  /* 0x0000001a0f0f6212 */ /* 0x000fc600078e3cff */
        /* <DEDUP_REMOVED lines=13> */
[----:B------:R-:W-:Y:S02]  /*07c0*/  @P6 LOP3.LUT R4, R4, R27, RZ, 0x3c, !PT ;  /* 0x0000001b04046212 */ /* 0x000fe400078e3cff */
[----:B------:R-:W-:Y:S02]  /*07d0*/  @P6 LOP3.LUT R2, R2, R21, RZ, 0x3c, !PT ;  /* 0x0000001502026212 */ /* 0x000fe400078e3cff */
[----:B------:R-:W-:Y:S02]  /*07e0*/  @P0 LOP3.LUT R4, R4, R23, RZ, 0x3c, !PT ;  /* 0x0000001704040212 */ /* 0x000fe400078e3cff */
[----:B------:R-:W-:Y:S02]  /*07f0*/  @P0 LOP3.LUT R2, R2, R25, RZ, 0x3c, !PT ;  /* 0x0000001902020212 */ /* 0x000fe400078e3cff */
[----:B--2---:R-:W-:Y:S02]  /*0800*/  @P6 LOP3.LUT R5, R5, R18, RZ, 0x3c, !PT ;  /* 0x0000001205056212 */ /* 0x004fe400078e3cff */
[----:B---3--:R-:W-:-:S02]  /*0810*/  @P6 LOP3.LUT R3, R3, R20, RZ, 0x3c, !PT ;  /* 0x0000001403036212 */ /* 0x008fc400078e3cff */
[----:B----4-:R-:W-:Y:S02]  /*0820*/  @P0 LOP3.LUT R5, R5, R22, RZ, 0x3c, !PT ;  /* 0x0000001605050212 */ /* 0x010fe400078e3cff */
[----:B------:R-:W-:Y:S02]  /*0830*/  @P0 LOP3.LUT R3, R3, R26, RZ, 0x3c, !PT ;  /* 0x0000001a03030212 */ /* 0x000fe400078e3cff */
[----:B------:R-:W-:-:S13]  /*0840*/  R2P PR, R24.B1, 0x7f ;  /* 0x0000007f18007804 */ /* 0x000fda0000001000 */
[----:B------:R-:W2:Y:S04]  /*0850*/  @P0 LDG.E R18, desc[UR4][R10.64+0xa0] ;  /* 0x0000a0040a120981 */ /* 0x000ea8000c1e1900 */
[----:B------:R-:W3:Y:S04]  /*0860*/  @P1 LDG.E R22, desc[UR4][R10.64+0xb4] ;  /* 0x0000b4040a161981 */ /* 0x000ee8000c1e1900 */
[----:B------:R-:W4:Y:S04]  /*0870*/  @P2 LDG.E R26, desc[UR4][R10.64+0xc8] ;  /* 0x0000c8040a1a2981 */ /* 0x000f28000c1e1900 */
[----:B------:R-:W4:Y:S04]  /*0880*/  @P3 LDG.E R28, desc[UR4][R10.64+0xdc] ;  /* 0x0000dc040a1c3981 */ /* 0x000f28000c1e1900 */
[----:B------:R-:W4:Y:S04]  /*0890*/  @P0 LDG.E R23, desc[UR4][R10.64+0xa4] ;  /* 0x0000a4040a170981 */ /* 0x000f28000c1e1900 */
[----:B------:R-:W4:Y:S04]  /*08a0*/  @P0 LDG.E R20, desc[UR4][R10.64+0xa8] ;  /* 0x0000a8040a140981 */ /* 0x000f28000c1e1900 */
[----:B------:R-:W4:Y:S04]  /*08b0*/  @P4 LDG.E R25, desc[UR4][R10.64+0xf0] ;  /* 0x0000f0040a194981 */ /* 0x000f28000c1e1900 */
        /* <DEDUP_REMOVED lines=21> */
[----:B------:R-:W-:Y:S02]  /*0a10*/  LOP3.LUT P0, RZ, R24, 0x8000, RZ, 0xc0, !PT ;  /* 0x0000800018ff7812 */ /* 0x000fe4000780c0ff */
[----:B----4-:R-:W-:Y:S01]  /*0a20*/  @P5 LOP3.LUT R15, R15, R26, RZ, 0x3c, !PT ;  /* 0x0000001a0f0f5212 */ /* 0x010fe200078e3cff */
[----:B------:R-:W4:Y:S04]  /*0a30*/  @P3 LDG.E R24, desc[UR4][R10.64+0xe4] ;  /* 0x0000e4040a183981 */ /* 0x000f28000c1e1900 */
[----:B------:R-:W2:Y:S01]  /*0a40*/  @P6 LDG.E R26, desc[UR4][R10.64+0x118] ;  /* 0x000118040a1a6981 */ /* 0x000ea2000c1e1900 */
        /* <DEDUP_REMOVED lines=8> */
[----:B---3--:R-:W-:-:S03]  /*0ad0*/  @P2 LOP3.LUT R3, R3, R22, RZ, 0x3c, !PT ;  /* 0x0000001603032212 */ /* 0x008fc600078e3cff */
[----:B------:R-:W3:Y:S01]  /*0ae0*/  @P4 LDG.E R22, desc[UR4][R10.64+0x100] ;  /* 0x000100040a164981 */ /* 0x000ee2000c1e1900 */
[----:B--2---:R-:W-:-:S03]  /*0af0*/  @P6 LOP3.LUT R15, R15, R26, RZ, 0x3c, !PT ;  /* 0x0000001a0f0f6212 */ /* 0x004fc600078e3cff */
[----:B------:R-:W2:Y:S01]  /*0b00*/  @P0 LDG.E R26, desc[UR4][R10.64+0x12c] ;  /* 0x00012c040a1a0981 */ /* 0x000ea2000c1e1900 */
[----:B----4-:R-:W-:-:S03]  /*0b10*/  @P2 LOP3.LUT R2, R2, R23, RZ, 0x3c, !PT ;  /* 0x0000001702022212 */ /* 0x010fc600078e3cff */
[----:B------:R-:W4:Y:S01]  /*0b20*/  @P4 LDG.E R23, desc[UR4][R10.64+0xfc] ;  /* 0x0000fc040a174981 */ /* 0x000f22000c1e1900 */
[----:B------:R-:W-:-:S03]  /*0b30*/  @P2 LOP3.LUT R5, R5, R20, RZ, 0x3c, !PT ;  /* 0x0000001405052212 */ /* 0x000fc600078e3cff */
[----:B------:R-:W4:Y:S01]  /*0b40*/  @P4 LDG.E R20, desc[UR4][R10.64+0xf8] ;  /* 0x0000f8040a144981 */ /* 0x000f22000c1e1900 */
[----:B------:R-:W-:Y:S02]  /*0b50*/  @P3 LOP3.LUT R2, R2, R27, RZ, 0x3c, !PT ;  /* 0x0000001b02023212 */ /* 0x000fe400078e3cff */
[----:B------:R-:W-:Y:S01]  /*0b60*/  @P3 LOP3.LUT R4, R4, R25, RZ, 0x3c, !PT ;  /* 0x0000001904043212 */ /* 0x000fe200078e3cff */
[----:B------:R-:W4:Y:S01]  /*0b70*/  @P5 LDG.E R27, desc[UR4][R10.64+0x110] ;  /* 0x000110040a1b5981 */ /* 0x000f22000c1e1900 */
[----:B------:R-:W-:-:S03]  /*0b80*/  @P3 LOP3.LUT R5, R5, R24, RZ, 0x3c, !PT ;  /* 0x0000001805053212 */ /* 0x000fc600078e3cff */
[----:B------:R-:W4:Y:S04]  /*0b90*/  @P5 LDG.E R25, desc[UR4][R10.64+0x108] ;  /* 0x000108040a195981 */ /* 0x000f28000c1e1900 */
        /* <DEDUP_REMOVED lines=19> */
[----:B------:R-:W-:-:S05]  /*0cd0*/  VIADD R19, R19, 0x10 ;  /* 0x0000001013137836 */ /* 0x000fca0000000000 */
[----:B------:R-:W-:Y:S02]  /*0ce0*/  ISETP.NE.AND P1, PT, R19, 0x20, PT ;  /* 0x000000201300780c */ /* 0x000fe40003f25270 */
[----:B------:R-:W-:Y:S02]  /*0cf0*/  @P5 LOP3.LUT R3, R3, R18, RZ, 0x3c, !PT ;  /* 0x0000001203035212 */ /* 0x000fe400078e3cff */
[----:B------:R-:W-:Y:S02]  /*0d00*/  @P6 LOP3.LUT R4, R4, R21, RZ, 0x3c, !PT ;  /* 0x0000001504046212 */ /* 0x000fe400078e3cff */
[----:B---3--:R-:W-:-:S04]  /*0d10*/  @P6 LOP3.LUT R3, R3, R22, RZ, 0x3c, !PT ;  /* 0x0000001603036212 */ /* 0x008fc800078e3cff */
[----:B--2---:R-:W-:Y:S02]  /*0d20*/  @P0 LOP3.LUT R3, R3, R26, RZ, 0x3c, !PT ;  /* 0x0000001a03030212 */ /* 0x004fe400078e3cff */
[----:B----4-:R-:W-:Y:S02]  /*0d30*/  @P6 LOP3.LUT R2, R2, R23, RZ, 0x3c, !PT ;  /* 0x0000001702026212 */ /* 0x010fe400078e3cff */
[----:B------:R-:W-:Y:S02]  /*0d40*/  @P6 LOP3.LUT R5, R5, R20, RZ, 0x3c, !PT ;  /* 0x0000001405056212 */ /* 0x000fe400078e3cff */
[----:B------:R-:W-:Y:S02]  /*0d50*/  @P0 LOP3.LUT R2, R2, R27, RZ, 0x3c, !PT ;  /* 0x0000001b02020212 */ /* 0x000fe400078e3cff */
[----:B------:R-:W-:Y:S02]  /*0d60*/  @P0 LOP3.LUT R4, R4, R25, RZ, 0x3c, !PT ;  /* 0x0000001904040212 */ /* 0x000fe400078e3cff */
[----:B------:R-:W-:Y:S01]  /*0d70*/  @P0 LOP3.LUT R5, R5, R24, RZ, 0x3c, !PT ;  /* 0x0000001805050212 */ /* 0x000fe200078e3cff */
[----:B------:R-:W-:Y:S06]  /*0d80*/  @P1 BRA `(.L_x_477) ;  /* 0xfffffff400481947 */ /* 0x000fec000383ffff */
[----:B------:R-:W-:-:S05]  /*0d90*/  VIADD R17, R17, 0x1 ;  /* 0x0000000111117836 */ /* 0x000fca0000000000 */
[----:B------:R-:W-:-:S13]  /*0da0*/  ISETP.NE.AND P0, PT, R17, 0x5, PT ;  /* 0x000000051100780c */ /* 0x000fda0003f05270 */
[----:B------:R-:W-:Y:S05]  /*0db0*/  @P0 BRA `(.L_x_478) ;  /* 0xfffffff400300947 */ /* 0x000fea000383ffff */
[----:B------:R0:W-:Y:S01]  /*0dc0*/  STG.E.64 desc[UR4][R6.64+0x8], R4 ;  /* 0x0000080406007986 */ /* 0x0001e2000c101b04 */
[----:B------:R-:W-:Y:S01]  /*0dd0*/  VIADD R14, R14, 0x1 ;  /* 0x000000010e0e7836 */ /* 0x000fe20000000000 */
[----:B------:R-:W-:Y:S02]  /*0de0*/  LOP3.LUT R11, R13, 0x3, RZ, 0xc0, !PT ;  /* 0x000000030d0b7812 */ /* 0x000fe400078ec0ff */
[----:B------:R0:W-:Y:S02]  /*0df0*/  STG.E.64 desc[UR4][R6.64+0x10], R2 ;  /* 0x0000100206007986 */ /* 0x0001e4000c101b04 */
[----:B------:R-:W-:Y:S02]  /*0e00*/  ISETP.GE.U32.AND P0, PT, R14, R11, PT ;  /* 0x0000000b0e00720c */ /* 0x000fe40003f06070 */
[----:B------:R0:W-:Y:S11]  /*0e10*/  STG.E desc[UR4][R6.64+0x4], R15 ;  /* 0x0000040f06007986 */ /* 0x0001f6000c101904 */
[----:B------:R-:W-:Y:S05]  /*0e20*/  @!P0 BRA `(.L_x_479) ;  /* 0xfffffff400048947 */ /* 0x000fea000383ffff */
.L_x_476:
[----:B------:R-:W-:Y:S05]  /*0e30*/  BSYNC.RECONVERGENT B1 ;  /* 0x0000000000017941 */ /* 0x000fea0003800200 */
.L_x_475:
[C---:B------:R-:W-:Y:S01]  /*0e40*/  ISETP.GT.U32.AND P0, PT, R13.reuse, 0x3, PT ;  /* 0x000000030d00780c */ /* 0x040fe20003f04070 */
[----:B------:R-:W-:Y:S01]  /*0e50*/  VIADD R12, R12, 0x1 ;  /* 0x000000010c0c7836 */ /* 0x000fe20000000000 */
[--C-:B------:R-:W-:Y:S02]  /*0e60*/  SHF.R.U64 R13, R13, 0x2, R0.reuse ;  /* 0x000000020d0d7819 */ /* 0x100fe40000001200 */
[----:B------:R-:W-:Y:S02]  /*0e70*/  ISETP.GT.U32.AND.EX P0, PT, R0, RZ, PT, P0 ;  /* 0x000000ff0000720c */ /* 0x000fe40003f04100 */
[----:B------:R-:W-:-:S11]  /*0e80*/  SHF.R.U32.HI R0, RZ, 0x2, R0 ;  /* 0x00000002ff007819 */ /* 0x000fd60000011600 */
[----:B------:R-:W-:Y:S05]  /*0e90*/  @P0 BRA `(.L_x_480) ;  /* 0xfffffff000c80947 */ /* 0x000fea000383ffff */
.L_x_474:
[----:B------:R-:W-:Y:S05]  /*0ea0*/  BSYNC.RECONVERGENT B0 ;  /* 0x0000000000007941 */ /* 0x000fea0003800200 */
.L_x_473:
[----:B------:R-:W-:Y:S04]  /*0eb0*/  STG.E.64 desc[UR4][R6.64+0x18], RZ ;  /* 0x000018ff06007986 */ /* 0x000fe8000c101b04 */
[----:B------:R-:W-:Y:S04]  /*0ec0*/  STG.E desc[UR4][R6.64+0x20], RZ ;  /* 0x000020ff06007986 */ /* 0x000fe8000c101904 */
[----:B------:R-:W-:Y:S01]  /*0ed0*/  STG.E.64 desc[UR4][R6.64+0x28], RZ ;  /* 0x000028ff06007986 */ /* 0x000fe2000c101b04 */
[----:B------:R-:W-:Y:S05]  /*0ee0*/  EXIT ;  /* 0x000000000000794d */ /* 0x000fea0003800000 */
.L_x_481:
        /* <DEDUP_REMOVED lines=9> */
.L_x_496:


//--------------------- .nv.global.init           --------------------------
	.section	.nv.global.init,"aw",@progbits
	.align	4
.nv.global.init:
	.type		mrg32k3aM1SubSeq,@object
	.size		mrg32k3aM1SubSeq,(mrg32k3aM2SubSeq - mrg32k3aM1SubSeq)
mrg32k3aM1SubSeq:
        /*0000*/ 	.byte	0x0b, 0xcc, 0xee, 0x04, 0x73, 0x29, 0x8b, 0x6f, 0xf6, 0x53, 0x03, 0xf6, 0x23, 0xf6, 0xea, 0xda
        /* <DEDUP_REMOVED lines=125> */
	.type		mrg32k3aM2SubSeq,@object
	.size		mrg32k3aM2SubSeq,(mrg32k3aM1 - mrg32k3aM2SubSeq)
mrg32k3aM2SubSeq:
        /* <DEDUP_REMOVED lines=126> */
	.type		mrg32k3aM1,@object
	.size		mrg32k3aM1,(mrg32k3aM1Seq - mrg32k3aM1)
mrg32k3aM1:
        /* <DEDUP_REMOVED lines=144> */
	.type		mrg32k3aM1Seq,@object
	.size		mrg32k3aM1Seq,(mrg32k3aM2 - mrg32k3aM1Seq)
mrg32k3aM1Seq:
        /* <DEDUP_REMOVED lines=144> */
	.type		mrg32k3aM2,@object
	.size		mrg32k3aM2,(mrg32k3aM2Seq - mrg32k3aM2)
mrg32k3aM2:
        /* <DEDUP_REMOVED lines=144> */
	.type		mrg32k3aM2Seq,@object
	.size		mrg32k3aM2Seq,(precalc_xorwow_matrix - mrg32k3aM2Seq)
mrg32k3aM2Seq:
        /* <DEDUP_REMOVED lines=144> */
	.type		precalc_xorwow_matrix,@object
	.size		precalc_xorwow_matrix,(precalc_xorwow_offset_matrix - precalc_xorwow_matrix)
precalc_xorwow_matrix:
        /* <DEDUP_REMOVED lines=6400> */
	.type		precalc_xorwow_offset_matrix,@object
	.size		precalc_xorwow_offset_matrix,(.L_1 - precalc_xorwow_offset_matrix)
precalc_xorwow_offset_matrix:
        /* <DEDUP_REMOVED lines=6400> */
.L_1:


//--------------------- .nv.shared.reserved.0     --------------------------
	.section	.nv.shared.reserved.0,"aw",@nobits
	.weak		__nv_reservedSMEM_offset_0_alias
	.size		__nv_reservedSMEM_offset_0_alias, 0, 64
	.other		__nv_reservedSMEM_offset_0_alias,@"STO_CUDA_RESERVED_SHARED STV_DEFAULT"
__nv_reservedSMEM_offset_0_alias:
	.zero		0
	.zero		64


//--------------------- .nv.global                --------------------------
	.section	.nv.global,"aw",@nobits
.nv.global:
	.type		_ZN34_INTERNAL_25a55bea_4_k_cu_eff789a36thrust24THRUST_300001_SM_1000_NS12placeholders2_8E,@object
	.size		_ZN34_INTERNAL_25a55bea_4_k_cu_eff789a36thrust24THRUST_300001_SM_1000_NS12placeholders2_8E,(_ZN34_INTERNAL_25a55bea_4_k_cu_eff789a34cuda3std3__436_GLOBAL__N__25a55bea_4_k_cu_eff789a36ignoreE - _ZN34_INTERNAL_25a55bea_4_k_cu_eff789a36thrust24THRUST_300001_SM_1000_NS12placeholders2_8E)
_ZN34_INTERNAL_25a55bea_4_k_cu_eff789a36thrust24THRUST_300001_SM_1000_NS12placeholders2_8E:
	.zero		1
	.type		_ZN34_INTERNAL_25a55bea_4_k_cu_eff789a34cuda3std3__436_GLOBAL__N__25a55bea_4_k_cu_eff789a36ignoreE,@object
	.size		_ZN34_INTERNAL_25a55bea_4_k_cu_eff789a34cuda3std3__436_GLOBAL__N__25a55bea_4_k_cu_eff789a36ignoreE,(_ZN34_INTERNAL_25a55bea_4_k_cu_eff789a34cuda3std6ranges3__45__cpo4dataE - _ZN34_INTERNAL_25a55bea_4_k_cu_eff789a34cuda3std3__436_GLOBAL__N__25a55bea_4_k_cu_eff789a36ignoreE)
_ZN34_INTERNAL_25a55bea_4_k_cu_eff789a34cuda3std3__436_GLOBAL__N__25a55bea_4_k_cu_eff789a36ignoreE:
	.zero		1
	.type		_ZN34_INTERNAL_25a55bea_4_k_cu_eff789a34cuda3std6ranges3__45__cpo4dataE,@object
	.size		_ZN34_INTERNAL_25a55bea_4_k_cu_eff789a34cuda3std6ranges3__45__cpo4dataE,(_ZN34_INTERNAL_25a55bea_4_k_cu_eff789a36thrust24THRUST_300001_SM_1000_NS6system3cpp3parE - _ZN34_INTERNAL_25a55bea_4_k_cu_eff789a34cuda3std6ranges3__45__cpo4dataE)
_ZN34_INTERNAL_25a55bea_4_k_cu_eff789a34cuda3std6ranges3__45__cpo4dataE:
	.zero		1
	.type		_ZN34_INTERNAL_25a55bea_4_k_cu_eff789a36thrust24THRUST_300001_SM_1000_NS6system3cpp3parE,@object
	.size		_ZN34_INTERNAL_25a55bea_4_k_cu_eff789a36thrust24THRUST_300001_SM_1000_NS6system3cpp3parE,(_ZN34_INTERNAL_25a55bea_4_k_cu_eff789a34cuda3std3__45__cpo5beginE - _ZN34_INTERNAL_25a55bea_4_k_cu_eff789a36thrust24THRUST_300001_SM_1000_NS6system3cpp3parE)
_ZN34_INTERNAL_25a55bea_4_k_cu_eff789a36thrust24THRUST_300001_SM_1000_NS6system3cpp3parE:
	.zero		1
	.type		_ZN34_INTERNAL_25a55bea_4_k_cu_eff789a34cuda3std3__45__cpo5beginE,@object
	.size		_ZN34_INTERNAL_25a55bea_4_k_cu_eff789a34cuda3std3__45__cpo5beginE,(_ZN34_INTERNAL_25a55bea_4_k_cu_eff789a34cuda3std6ranges3__45__cpo5beginE - _ZN34_INTERNAL_25a55bea_4_k_cu_eff789a34cuda3std3__45__cpo5beginE)
_ZN34_INTERNAL_25a55bea_4_k_cu_eff789a34cuda3std3__45__cpo5beginE:
	.zero		1
	.type		_ZN34_INTERNAL_25a55bea_4_k_cu_eff789a34cuda3std6ranges3__45__cpo5beginE,@object
	.size		_ZN34_INTERNAL_25a55bea_4_k_cu_eff789a34cuda3std6ranges3__45__cpo5beginE,(_ZN34_INTERNAL_25a55bea_4_k_cu_eff789a36thrust24THRUST_300001_SM_1000_NS6deviceE - _ZN34_INTERNAL_25a55bea_4_k_cu_eff789a34cuda3std6ranges3__45__cpo5beginE)
_ZN34_INTERNAL_25a55bea_4_k_cu_eff789a34cuda3std6ranges3__45__cpo5beginE:
	.zero		1
	.type		_ZN34_INTERNAL_25a55bea_4_k_cu_eff789a36thrust24THRUST_300001_SM_1000_NS6deviceE,@object
	.size		_ZN34_INTERNAL_25a55bea_4_k_cu_eff789a36thrust24THRUST_300001_SM_1000_NS6deviceE,(_ZN34_INTERNAL_25a55bea_4_k_cu_eff789a34cuda3std3__47nulloptE - _ZN34_INTERNAL_25a55bea_4_k_cu_eff789a36thrust24THRUST_300001_SM_1000_NS6deviceE)
_ZN34_INTERNAL_25a55bea_4_k_cu_eff789a36thrust24THRUST_300001_SM_1000_NS6deviceE:
	.zero		1
	.type		_ZN34_INTERNAL_25a55bea_4_k_cu_eff789a34cuda3std3__47nulloptE,@object
	.size		_ZN34_INTERNAL_25a55bea_4_k_cu_eff789a34cuda3std3__47nulloptE,(_ZN34_INTERNAL_25a55bea_4_k_cu_eff789a34cuda3std6ranges3__45__cpo8distanceE - _ZN34_INTERNAL_25a55bea_4_k_cu_eff789a34cuda3std3__47nulloptE)
_ZN34_INTERNAL_25a55bea_4_k_cu_eff789a34cuda3std3__47nulloptE:
	.zero		1
	.type		_ZN34_INTERNAL_25a55bea_4_k_cu_eff789a34cuda3std6ranges3__45__cpo8distanceE,@object
	.size		_ZN34_INTERNAL_25a55bea_4_k_cu_eff789a34cuda3std6ranges3__45__cpo8distanceE,(_ZN34_INTERNAL_25a55bea_4_k_cu_eff789a36thrust24THRUST_300001_SM_1000_NS12placeholders2_4E - _ZN34_INTERNAL_25a55bea_4_k_cu_eff789a34cuda3std6ranges3__45__cpo8distanceE)
_ZN34_INTERNAL_25a55bea_4_k_cu_eff789a34cuda3std6ranges3__45__cpo8distanceE:
	.zero		1
	.type		_ZN34_INTERNAL_25a55bea_4_k_cu_eff789a36thrust24THRUST_300001_SM_1000_NS12placeholders2_4E,@object
	.size		_ZN34_INTERNAL_25a55bea_4_k_cu_eff789a36thrust24THRUST_300001_SM_1000_NS12placeholders2_4E,(_ZN34_INTERNAL_25a55bea_4_k_cu_eff789a34cuda3std3__45__cpo6rbeginE - _ZN34_INTERNAL_25a55bea_4_k_cu_eff789a36thrust24THRUST_300001_SM_1000_NS12placeholders2_4E)
_ZN34_INTERNAL_25a55bea_4_k_cu_eff789a36thrust24THRUST_300001_SM_1000_NS12placeholders2_4E:
	.zero		1
	.type		_ZN34_INTERNAL_25a55bea_4_k_cu_eff789a34cuda3std3__45__cpo6rbeginE,@object
	.size		_ZN34_INTERNAL_25a55bea_4_k_cu_eff789a34cuda3std3__45__cpo6rbeginE,(_ZN34_INTERNAL_25a55bea_4_k_cu_eff789a34cuda3std6ranges3__45__cpo7advanceE - _ZN34_INTERNAL_25a55bea_4_k_cu_eff789a34cuda3std3__45__cpo6rbeginE)
_ZN34_INTERNAL_25a55bea_4_k_cu_eff789a34cuda3std3__45__cpo6rbeginE:
	.zero		1
	.type		_ZN34_INTERNAL_25a55bea_4_k_cu_eff789a34cuda3std6ranges3__45__cpo7advanceE,@object
	.size		_ZN34_INTERNAL_25a55bea_4_k_cu_eff789a34cuda3std6ranges3__45__cpo7advanceE,(_ZN34_INTERNAL_25a55bea_4_k_cu_eff789a36thrust24THRUST_300001_SM_1000_NS12placeholders3_10E - _ZN34_INTERNAL_25a55bea_4_k_cu_eff789a34cuda3std6ranges3__45__cpo7advanceE)
_ZN34_INTERNAL_25a55bea_4_k_cu_eff789a34cuda3std6ranges3__45__cpo7advanceE:
	.zero		1
	.type		_ZN34_INTERNAL_25a55bea_4_k_cu_eff789a36thrust24THRUST_300001_SM_1000_NS12placeholders3_10E,@object
	.size		_ZN34_INTERNAL_25a55bea_4_k_cu_eff789a36thrust24THRUST_300001_SM_1000_NS12placeholders3_10E,(_ZN34_INTERNAL_25a55bea_4_k_cu_eff789a34cuda3std3__48in_placeE - _ZN34_INTERNAL_25a55bea_4_k_cu_eff789a36thrust24THRUST_300001_SM_1000_NS12placeholders3_10E)
_ZN34_INTERNAL_25a55bea_4_k_cu_eff789a36thrust24THRUST_300001_SM_1000_NS12placeholders3_10E:
	.zero		1
	.type		_ZN34_INTERNAL_25a55bea_4_k_cu_eff789a34cuda3std3__48in_placeE,@object
	.size		_ZN34_INTERNAL_25a55bea_4_k_cu_eff789a34cuda3std3__48in_placeE,(_ZN34_INTERNAL_25a55bea_4_k_cu_eff789a34cuda3std6ranges3__45__cpo4sizeE - _ZN34_INTERNAL_25a55bea_4_k_cu_eff789a34cuda3std3__48in_placeE)
_ZN34_INTERNAL_25a55bea_4_k_cu_eff789a34cuda3std3__48in_placeE:
	.zero		1
	.type		_ZN34_INTERNAL_25a55bea_4_k_cu_eff789a34cuda3std6ranges3__45__cpo4sizeE,@object
	.size		_ZN34_INTERNAL_25a55bea_4_k_cu_eff789a34cuda3std6ranges3__45__cpo4sizeE,(_ZN34_INTERNAL_25a55bea_4_k_cu_eff789a36thrust24THRUST_300001_SM_1000_NS12placeholders2_2E - _ZN34_INTERNAL_25a55bea_4_k_cu_eff789a34cuda3std6ranges3__45__cpo4sizeE)
_ZN34_INTERNAL_25a55bea_4_k_cu_eff789a34cuda3std6ranges3__45__cpo4sizeE:
	.zero		1
	.type		_ZN34_INTERNAL_25a55bea_4_k_cu_eff789a36thrust24THRUST_300001_SM_1000_NS12placeholders2_2E,@object
	.size		_ZN34_INTERNAL_25a55bea_4_k_cu_eff789a36thrust24THRUST_300001_SM_1000_NS12placeholders2_2E,(_ZN34_INTERNAL_25a55bea_4_k_cu_eff789a34cuda3std3__45__cpo6cbeginE - _ZN34_INTERNAL_25a55bea_4_k_cu_eff789a36thrust24THRUST_300001_SM_1000_NS12placeholders2_2E)
_ZN34_INTERNAL_25a55bea_4_k_cu_eff789a36thrust24THRUST_300001_SM_1000_NS12placeholders2_2E:
	.zero		1
	.type		_ZN34_INTERNAL_25a55bea_4_k_cu_eff789a34cuda3std3__45__cpo6cbeginE,@object
	.size		_ZN34_INTERNAL_25a55bea_4_k_cu_eff789a34cuda3std3__45__cpo6cbeginE,(_ZN34_INTERNAL_25a55bea_4_k_cu_eff789a34cuda3std6ranges3__45__cpo6cbeginE - _ZN34_INTERNAL_25a55bea_4_k_cu_eff789a34cuda3std3__45__cpo6cbeginE)
_ZN34_INTERNAL_25a55bea_4_k_cu_eff789a34cuda3std3__45__cpo6cbeginE:
	.zero		1
	.type		_ZN34_INTERNAL_25a55bea_4_k_cu_eff789a34cuda3std6ranges3__45__cpo6cbeginE,@object
	.size		_ZN34_INTERNAL_25a55bea_4_k_cu_eff789a34cuda3std6ranges3__45__cpo6cbeginE,(_ZN34_INTERNAL_25a55bea_4_k_cu_eff789a36thrust24THRUST_300001_SM_1000_NS12placeholders2_6E - _ZN34_INTERNAL_25a55bea_4_k_cu_eff789a34cuda3std6ranges3__45__cpo6cbeginE)
_ZN34_INTERNAL_25a55bea_4_k_cu_eff789a34cuda3std6ranges3__45__cpo6cbeginE:
	.zero		1
	.type		_ZN34_INTERNAL_25a55bea_4_k_cu_eff789a36thrust24THRUST_300001_SM_1000_NS12placeholders2_6E,@object
	.size		_ZN34_INTERNAL_25a55bea_4_k_cu_eff789a36thrust24THRUST_300001_SM_1000_NS12placeholders2_6E,(_ZN34_INTERNAL_25a55bea_4_k_cu_eff789a34cuda3std3__45__cpo7crbeginE - _ZN34_INTERNAL_25a55bea_4_k_cu_eff789a36thrust24THRUST_300001_SM_1000_NS12placeholders2_6E)
_ZN34_INTERNAL_25a55bea_4_k_cu_eff789a36thrust24THRUST_300001_SM_1000_NS12placeholders2_6E:
	.zero		1
	.type		_ZN34_INTERNAL_25a55bea_4_k_cu_eff789a34cuda3std3__45__cpo7crbeginE,@object
	.size		_ZN34_INTERNAL_25a55bea_4_k_cu_eff789a34cuda3std3__45__cpo7crbeginE,(_ZN34_INTERNAL_25a55bea_4_k_cu_eff789a34cuda3std6ranges3__45__cpo4nextE - _ZN34_INTERNAL_25a55bea_4_k_cu_eff789a34cuda3std3__45__cpo7crbeginE)
_ZN34_INTERNAL_25a55bea_4_k_cu_eff789a34cuda3std3__45__cpo7crbeginE:
	.zero		1
	.type		_ZN34_INTERNAL_25a55bea_4_k_cu_eff789a34cuda3std6ranges3__45__cpo4nextE,@object
	.size		_ZN34_INTERNAL_25a55bea_4_k_cu_eff789a34cuda3std6ranges3__45__cpo4nextE,(_ZN34_INTERNAL_25a55bea_4_k_cu_eff789a34cuda3std6ranges3__45__cpo4swapE - _ZN34_INTERNAL_25a55bea_4_k_cu_eff789a34cuda3std6ranges3__45__cpo4nextE)
_ZN34_INTERNAL_25a55bea_4_k_cu_eff789a34cuda3std6ranges3__45__cpo4nextE:
	.zero		1
	.type		_ZN34_INTERNAL_25a55bea_4_k_cu_eff789a34cuda3std6ranges3__45__cpo4swapE,@object
	.size		_ZN34_INTERNAL_25a55bea_4_k_cu_eff789a34cuda3std6ranges3__45__cpo4swapE,(_ZN34_INTERNAL_25a55bea_4_k_cu_eff789a36thrust24THRUST_300001_SM_1000_NS8cuda_cub10par_nosyncE - _ZN34_INTERNAL_25a55bea_4_k_cu_eff789a34cuda3std6ranges3__45__cpo4swapE)
_ZN34_INTERNAL_25a55bea_4_k_cu_eff789a34cuda3std6ranges3__45__cpo4swapE:
	.zero		1
	.type		_ZN34_INTERNAL_25a55bea_4_k_cu_eff789a36thrust24THRUST_300001_SM_1000_NS8cuda_cub10par_nosyncE,@object
	.size		_ZN34_INTERNAL_25a55bea_4_k_cu_eff789a36thrust24THRUST_300001_SM_1000_NS8cuda_cub10par_nosyncE,(_ZN34_INTERNAL_25a55bea_4_k_cu_eff789a36thrust24THRUST_300001_SM_1000_NS3seqE - _ZN34_INTERNAL_25a55bea_4_k_cu_eff789a36thrust24THRUST_300001_SM_1000_NS8cuda_cub10par_nosyncE)
_ZN34_INTERNAL_25a55bea_4_k_cu_eff789a36thrust24THRUST_300001_SM_1000_NS8cuda_cub10par_nosyncE:
	.zero		1
	.type		_ZN34_INTERNAL_25a55bea_4_k_cu_eff789a36thrust24THRUST_300001_SM_1000_NS3seqE,@object
	.size		_ZN34_INTERNAL_25a55bea_4_k_cu_eff789a36thrust24THRUST_300001_SM_1000_NS3seqE,(_ZN34_INTERNAL_25a55bea_4_k_cu_eff789a34cuda3std3__420unreachable_sentinelE - _ZN34_INTERNAL_25a55bea_4_k_cu_eff789a36thrust24THRUST_300001_SM_1000_NS3seqE)
_ZN34_INTERNAL_25a55bea_4_k_cu_eff789a36thrust24THRUST_300001_SM_1000_NS3seqE:
	.zero		1
	.type		_ZN34_INTERNAL_25a55bea_4_k_cu_eff789a34cuda3std3__420unreachable_sentinelE,@object
	.size		_ZN34_INTERNAL_25a55bea_4_k_cu_eff789a34cuda3std3__420unreachable_sentinelE,(_ZN34_INTERNAL_25a55bea_4_k_cu_eff789a34cuda3std6ranges3__45__cpo5ssizeE - _ZN34_INTERNAL_25a55bea_4_k_cu_eff789a34cuda3std3__420unreachable_sentinelE)
_ZN34_INTERNAL_25a55bea_4_k_cu_eff789a34cuda3std3__420unreachable_sentinelE:
	.zero		1
	.type		_ZN34_INTERNAL_25a55bea_4_k_cu_eff789a34cuda3std6ranges3__45__cpo5ssizeE,@object
	.size		_ZN34_INTERNAL_25a55bea_4_k_cu_eff789a34cuda3std6ranges3__45__cpo5ssizeE,(_ZN34_INTERNAL_25a55bea_4_k_cu_eff789a36thrust24THRUST_300001_SM_1000_NS12placeholders2_3E - _ZN34_INTERNAL_25a55bea_4_k_cu_eff789a34cuda3std6ranges3__45__cpo5ssizeE)
_ZN34_INTERNAL_25a55bea_4_k_cu_eff789a34cuda3std6ranges3__45__cpo5ssizeE:
	.zero		1
	.type		_ZN34_INTERNAL_25a55bea_4_k_cu_eff789a36thrust24THRUST_300001_SM_1000_NS12placeholders2_3E,@object
	.size		_ZN34_INTERNAL_25a55bea_4_k_cu_eff789a36thrust24THRUST_300001_SM_1000_NS12placeholders2_3E,(_ZN34_INTERNAL_25a55bea_4_k_cu_eff789a34cuda3std3__45__cpo4cendE - _ZN34_INTERNAL_25a55bea_4_k_cu_eff789a36thrust24THRUST_300001_SM_1000_NS12placeholders2_3E)
_ZN34_INTERNAL_25a55bea_4_k_cu_eff789a36thrust24THRUST_300001_SM_1000_NS12placeholders2_3E:
	.zero		1
	.type		_ZN34_INTERNAL_25a55bea_4_k_cu_eff789a34cuda3std3__45__cpo4cendE,@object
	.size		_ZN34_INTERNAL_25a55bea_4_k_cu_eff789a34cuda3std3__45__cpo4cendE,(_ZN34_INTERNAL_25a55bea_4_k_cu_eff789a34cuda3std6ranges3__45__cpo4cendE - _ZN34_INTERNAL_25a55bea_4_k_cu_eff789a34cuda3std3__45__cpo4cendE)
_ZN34_INTERNAL_25a55bea_4_k_cu_eff789a34cuda3std3__45__cpo4cendE:
	.zero		1
	.type		_ZN34_INTERNAL_25a55bea_4_k_cu_eff789a34cuda3std6ranges3__45__cpo4cendE,@object
	.size		_ZN34_INTERNAL_25a55bea_4_k_cu_eff789a34cuda3std6ranges3__45__cpo4cendE,(_ZN34_INTERNAL_25a55bea_4_k_cu_eff789a36thrust24THRUST_300001_SM_1000_NS12placeholders2_7E - _ZN34_INTERNAL_25a55bea_4_k_cu_eff789a34cuda3std6ranges3__45__cpo4cendE)
_ZN34_INTERNAL_25a55bea_4_k_cu_eff789a34cuda3std6ranges3__45__cpo4cendE:
	.zero		1
	.type		_ZN34_INTERNAL_25a55bea_4_k_cu_eff789a36thrust24THRUST_300001_SM_1000_NS12placeholders2_7E,@object
	.size		_ZN34_INTERNAL_25a55bea_4_k_cu_eff789a36thrust24THRUST_300001_SM_1000_NS12placeholders2_7E,(_ZN34_INTERNAL_25a55bea_4_k_cu_eff789a34cuda3std3__45__cpo5crendE - _ZN34_INTERNAL_25a55bea_4_k_cu_eff789a36thrust24THRUST_300001_SM_1000_NS12placeholders2_7E)
_ZN34_INTERNAL_25a55bea_4_k_cu_eff789a36thrust24THRUST_300001_SM_1000_NS12placeholders2_7E:
	.zero		1
	.type		_ZN34_INTERNAL_25a55bea_4_k_cu_eff789a34cuda3std3__45__cpo5crendE,@object
	.size		_ZN34_INTERNAL_25a55bea_4_k_cu_eff789a34cuda3std3__45__cpo5crendE,(_ZN34_INTERNAL_25a55bea_4_k_cu_eff789a34cuda3std6ranges3__45__cpo4prevE - _ZN34_INTERNAL_25a55bea_4_k_cu_eff789a34cuda3std3__45__cpo5crendE)
_ZN34_INTERNAL_25a55bea_4_k_cu_eff789a34cuda3std3__45__cpo5crendE:
	.zero		1
	.type		_ZN34_INTERNAL_25a55bea_4_k_cu_eff789a34cuda3std6ranges3__45__cpo4prevE,@object
	.size		_ZN34_INTERNAL_25a55bea_4_k_cu_eff789a34cuda3std6ranges3__45__cpo4prevE,(_ZN34_INTERNAL_25a55bea_4_k_cu_eff789a34cuda3std6ranges3__45__cpo9iter_moveE - _ZN34_INTERNAL_25a55bea_4_k_cu_eff789a34cuda3std6ranges3__45__cpo4prevE)
_ZN34_INTERNAL_25a55bea_4_k_cu_eff789a34cuda3std6ranges3__45__cpo4prevE:
	.zero		1
	.type		_ZN34_INTERNAL_25a55bea_4_k_cu_eff789a34cuda3std6ranges3__45__cpo9iter_moveE,@object
	.size		_ZN34_INTERNAL_25a55bea_4_k_cu_eff789a34cuda3std6ranges3__45__cpo9iter_moveE,(_ZN34_INTERNAL_25a55bea_4_k_cu_eff789a36thrust24THRUST_300001_SM_1000_NS6system6detail10sequential3seqE - _ZN34_INTERNAL_25a55bea_4_k_cu_eff789a34cuda3std6ranges3__45__cpo9iter_moveE)
_ZN34_INTERNAL_25a55bea_4_k_cu_eff789a34cuda3std6ranges3__45__cpo9iter_moveE:
	.zero		1
	.type		_ZN34_INTERNAL_25a55bea_4_k_cu_eff789a36thrust24THRUST_300001_SM_1000_NS6system6detail10sequential3seqE,@object
	.size		_ZN34_INTERNAL_25a55bea_4_k_cu_eff789a36thrust24THRUST_300001_SM_1000_NS6system6detail10sequential3seqE,(_ZN34_INTERNAL_25a55bea_4_k_cu_eff789a36thrust24THRUST_300001_SM_1000_NS12placeholders2_9E - _ZN34_INTERNAL_25a55bea_4_k_cu_eff789a36thrust24THRUST_300001_SM_1000_NS6system6detail10sequential3seqE)
_ZN34_INTERNAL_25a55bea_4_k_cu_eff789a36thrust24THRUST_300001_SM_1000_NS6system6detail10sequential3seqE:
	.zero		1
	.type		_ZN34_INTERNAL_25a55bea_4_k_cu_eff789a36thrust24THRUST_300001_SM_1000_NS12placeholders2_9E,@object
	.size		_ZN34_INTERNAL_25a55bea_4_k_cu_eff789a36thrust24THRUST_300001_SM_1000_NS12placeholders2_9E,(_ZN34_INTERNAL_25a55bea_4_k_cu_eff789a34cuda3std3__419piecewise_constructE - _ZN34_INTERNAL_25a55bea_4_k_cu_eff789a36thrust24THRUST_300001_SM_1000_NS12placeholders2_9E)
_ZN34_INTERNAL_25a55bea_4_k_cu_eff789a36thrust24THRUST_300001_SM_1000_NS12placeholders2_9E:
	.zero		1
	.type		_ZN34_INTERNAL_25a55bea_4_k_cu_eff789a34cuda3std3__419piecewise_constructE,@object
	.size		_ZN34_INTERNAL_25a55bea_4_k_cu_eff789a34cuda3std3__419piecewise_constructE,(_ZN34_INTERNAL_25a55bea_4_k_cu_eff789a34cuda3std6ranges3__45__cpo5cdataE - _ZN34_INTERNAL_25a55bea_4_k_cu_eff789a34cuda3std3__419piecewise_constructE)
_ZN34_INTERNAL_25a55bea_4_k_cu_eff789a34cuda3std3__419piecewise_constructE:
	.zero		1
	.type		_ZN34_INTERNAL_25a55bea_4_k_cu_eff789a34cuda3std6ranges3__45__cpo5cdataE,@object
	.size		_ZN34_INTERNAL_25a55bea_4_k_cu_eff789a34cuda3std6ranges3__45__cpo5cdataE,(_ZN34_INTERNAL_25a55bea_4_k_cu_eff789a36thrust24THRUST_300001_SM_1000_NS12placeholders2_1E - _ZN34_INTERNAL_25a55bea_4_k_cu_eff789a34cuda3std6ranges3__45__cpo5cdataE)
_ZN34_INTERNAL_25a55bea_4_k_cu_eff789a34cuda3std6ranges3__45__cpo5cdataE:
	.zero		1
	.type		_ZN34_INTERNAL_25a55bea_4_k_cu_eff789a36thrust24THRUST_300001_SM_1000_NS12placeholders2_1E,@object
	.size		_ZN34_INTERNAL_25a55bea_4_k_cu_eff789a36thrust24THRUST_300001_SM_1000_NS12placeholders2_1E,(_ZN34_INTERNAL_25a55bea_4_k_cu_eff789a34cuda3std3__45__cpo3endE - _ZN34_INTERNAL_25a55bea_4_k_cu_eff789a36thrust24THRUST_300001_SM_1000_NS12placeholders2_1E)
_ZN34_INTERNAL_25a55bea_4_k_cu_eff789a36thrust24THRUST_300001_SM_1000_NS12placeholders2_1E:
	.zero		1
	.type		_ZN34_INTERNAL_25a55bea_4_k_cu_eff789a34cuda3std3__45__cpo3endE,@object
	.size		_ZN34_INTERNAL_25a55bea_4_k_cu_eff789a34cuda3std3__45__cpo3endE,(_ZN34_INTERNAL_25a55bea_4_k_cu_eff789a34cuda3std6ranges3__45__cpo3endE - _ZN34_INTERNAL_25a55bea_4_k_cu_eff789a34cuda3std3__45__cpo3endE)
_ZN34_INTERNAL_25a55bea_4_k_cu_eff789a34cuda3std3__45__cpo3endE:
	.zero		1
	.type		_ZN34_INTERNAL_25a55bea_4_k_cu_eff789a34cuda3std6ranges3__45__cpo3endE,@object
	.size		_ZN34_INTERNAL_25a55bea_4_k_cu_eff789a34cuda3std6ranges3__45__cpo3endE,(_ZN34_INTERNAL_25a55bea_4_k_cu_eff789a36thrust24THRUST_300001_SM_1000_NS12placeholders2_5E - _ZN34_INTERNAL_25a55bea_4_k_cu_eff789a34cuda3std6ranges3__45__cpo3endE)
_ZN34_INTERNAL_25a55bea_4_k_cu_eff789a34cuda3std6ranges3__45__cpo3endE:
	.zero		1
	.type		_ZN34_INTERNAL_25a55bea_4_k_cu_eff789a36thrust24THRUST_300001_SM_1000_NS12placeholders2_5E,@object
	.size		_ZN34_INTERNAL_25a55bea_4_k_cu_eff789a36thrust24THRUST_300001_SM_1000_NS12placeholders2_5E,(_ZN34_INTERNAL_25a55bea_4_k_cu_eff789a34cuda3std3__45__cpo4rendE - _ZN34_INTERNAL_25a55bea_4_k_cu_eff789a36thrust24THRUST_300001_SM_1000_NS12placeholders2_5E)
_ZN34_INTERNAL_25a55bea_4_k_cu_eff789a36thrust24THRUST_300001_SM_1000_NS12placeholders2_5E:
	.zero		1
	.type		_ZN34_INTERNAL_25a55bea_4_k_cu_eff789a34cuda3std3__45__cpo4rendE,@object
	.size		_ZN34_INTERNAL_25a55bea_4_k_cu_eff789a34cuda3std3__45__cpo4rendE,(_ZN34_INTERNAL_25a55bea_4_k_cu_eff789a34cuda3std6ranges3__45__cpo9iter_swapE - _ZN34_INTERNAL_25a55bea_4_k_cu_eff789a34cuda3std3__45__cpo4rendE)
_ZN34_INTERNAL_25a55bea_4_k_cu_eff789a34cuda3std3__45__cpo4rendE:
	.zero		1
	.type		_ZN34_INTERNAL_25a55bea_4_k_cu_eff789a34cuda3std6ranges3__45__cpo9iter_swapE,@object
	.size		_ZN34_INTERNAL_25a55bea_4_k_cu_eff789a34cuda3std6ranges3__45__cpo9iter_swapE,(_ZN34_INTERNAL_25a55bea_4_k_cu_eff789a34cuda3std3__48unexpectE - _ZN34_INTERNAL_25a55bea_4_k_cu_eff789a34cuda3std6ranges3__45__cpo9iter_swapE)
_ZN34_INTERNAL_25a55bea_4_k_cu_eff789a34cuda3std6ranges3__45__cpo9iter_swapE:
	.zero		1
	.type		_ZN34_INTERNAL_25a55bea_4_k_cu_eff789a34cuda3std3__48unexpectE,@object
	.size		_ZN34_INTERNAL_25a55bea_4_k_cu_eff789a34cuda3std3__48unexpectE,(_ZN34_INTERNAL_25a55bea_4_k_cu_eff789a36thrust24THRUST_300001_SM_1000_NS8cuda_cub3parE - _ZN34_INTERNAL_25a55bea_4_k_cu_eff789a34cuda3std3__48unexpectE)
_ZN34_INTERNAL_25a55bea_4_k_cu_eff789a34cuda3std3__48unexpectE:
	.zero		1
	.type		_ZN34_INTERNAL_25a55bea_4_k_cu_eff789a36thrust24THRUST_300001_SM_1000_NS8cuda_cub3parE,@object
	.size		_ZN34_INTERNAL_25a55bea_4_k_cu_eff789a36thrust24THRUST_300001_SM_1000_NS8cuda_cub3parE,(.L_38 - _ZN34_INTERNAL_25a55bea_4_k_cu_eff789a36thrust24THRUST_300001_SM_1000_NS8cuda_cub3parE)
_ZN34_INTERNAL_25a55bea_4_k_cu_eff789a36thrust24THRUST_300001_SM_1000_NS8cuda_cub3parE:
	.zero		1
.L_38:


//--------------------- .nv.shared._ZN3cub18CUB_300001_SM_10006detail6reduce28DeviceReduceSingleTileKernelINS2_10policy_hubIN4cuda3std3__45tupleIJblEEEyN6thrust24THRUST_300001_SM_1000_NS8cuda_cub9__find_if7functorIS9_EEE10Policy1000EPS9_SI_iSF_S9_S9_NS7_10__identityEEEvT0_T1_T2_T3_T4_T6_ --------------------------
	.section	.nv.shared._ZN3cub18CUB_300001_SM_10006detail6reduce28DeviceReduceSingleTileKernelINS2_10policy_hubIN4cuda3std3__45tupleIJblEEEyN6thrust24THRUST_300001_SM_1000_NS8cuda_cub9__find_if7functorIS9_EEE10Policy1000EPS9_SI_iSF_S9_S9_NS7_10__identityEEEvT0_T1_T2_T3_T4_T6_,"aw",@nobits
	.sectionflags	@""
	.align	8
.nv.shared._ZN3cub18CUB_300001_SM_10006detail6reduce28DeviceReduceSingleTileKernelINS2_10policy_hubIN4cuda3std3__45tupleIJblEEEyN6thrust24THRUST_300001_SM_1000_NS8cuda_cub9__find_if7functorIS9_EEE10Policy1000EPS9_SI_iSF_S9_S9_NS7_10__identityEEEvT0_T1_T2_T3_T4_T6_:
	.zero		1176


//--------------------- .nv.shared._ZN3cub18CUB_300001_SM_10006detail6reduce18DeviceReduceKernelINS2_10policy_hubIN4cuda3std3__45tupleIJblEEEyN6thrust24THRUST_300001_SM_1000_NS8cuda_cub9__find_if7functorIS9_EEE10Policy1000ENSB_12zip_iteratorINS8_IJNSD_26transform_input_iterator_tIbNSC_6detail35transform_pair_of_input_iterators_tIbNSB_6detail15normal_iteratorINSB_10device_ptrIiEEEESQ_NS7_8equal_toIiEEEENS7_10__not_fn_tINS7_10__identityEEEEENSB_17counting_iteratorIlNSB_11use_defaultESZ_SZ_EEEEEEEySF_S9_SV_EEvT0_PT3_T1_NS0_13GridEvenShareIS16_EET2_T4_ --------------------------
	.section	.nv.shared._ZN3cub18CUB_300001_SM_10006detail6reduce18DeviceReduceKernelINS2_10policy_hubIN4cuda3std3__45tupleIJblEEEyN6thrust24THRUST_300001_SM_1000_NS8cuda_cub9__find_if7functorIS9_EEE10Policy1000ENSB_12zip_iteratorINS8_IJNSD_26transform_input_iterator_tIbNSC_6detail35transform_pair_of_input_iterators_tIbNSB_6detail15normal_iteratorINSB_10device_ptrIiEEEESQ_NS7_8equal_toIiEEEENS7_10__not_fn_tINS7_10__identityEEEEENSB_17counting_iteratorIlNSB_11use_defaultESZ_SZ_EEEEEEEySF_S9_SV_EEvT0_PT3_T1_NS0_13GridEvenShareIS16_EET2_T4_,"aw",@nobits
	.sectionflags	@""
	.align	8
.nv.shared._ZN3cub18CUB_300001_SM_10006detail6reduce18DeviceReduceKernelINS2_10policy_hubIN4cuda3std3__45tupleIJblEEEyN6thrust24THRUST_300001_SM_1000_NS8cuda_cub9__find_if7functorIS9_EEE10Policy1000ENSB_12zip_iteratorINS8_IJNSD_26transform_input_iterator_tIbNSC_6detail35transform_pair_of_input_iterators_tIbNSB_6detail15normal_iteratorINSB_10device_ptrIiEEEESQ_NS7_8equal_toIiEEEENS7_10__not_fn_tINS7_10__identityEEEEENSB_17counting_iteratorIlNSB_11use_defaultESZ_SZ_EEEEEEEySF_S9_SV_EEvT0_PT3_T1_NS0_13GridEvenShareIS16_EET2_T4_:
	.zero		1176


//--------------------- .nv.shared._ZN3cub18CUB_300001_SM_10006detail6reduce28DeviceReduceSingleTileKernelINS2_10policy_hubIN4cuda3std3__45tupleIJblEEEyN6thrust24THRUST_300001_SM_1000_NS8cuda_cub9__find_if7functorIS9_EEE10Policy1000ENSB_12zip_iteratorINS8_IJNSD_26transform_input_iterator_tIbNSC_6detail35transform_pair_of_input_iterators_tIbNSB_6detail15normal_iteratorINSB_10device_ptrIiEEEESQ_NS7_8equal_toIiEEEENS7_10__not_fn_tINS7_10__identityEEEEENSB_17counting_iteratorIlNSB_11use_defaultESZ_SZ_EEEEEEEPS9_ySF_S9_S9_SV_EEvT0_T1_T2_T3_T4_T6_ --------------------------
	.section	.nv.shared._ZN3cub18CUB_300001_SM_10006detail6reduce28DeviceReduceSingleTileKernelINS2_10policy_hubIN4cuda3std3__45tupleIJblEEEyN6thrust24THRUST_300001_SM_1000_NS8cuda_cub9__find_if7functorIS9_EEE10Policy1000ENSB_12zip_iteratorINS8_IJNSD_26transform_input_iterator_tIbNSC_6detail35transform_pair_of_input_iterators_tIbNSB_6detail15normal_iteratorINSB_10device_ptrIiEEEESQ_NS7_8equal_toIiEEEENS7_10__not_fn_tINS7_10__identityEEEEENSB_17counting_iteratorIlNSB_11use_defaultESZ_SZ_EEEEEEEPS9_ySF_S9_S9_SV_EEvT0_T1_T2_T3_T4_T6_,"aw",@nobits
	.sectionflags	@""
	.align	8
.nv.shared._ZN3cub18CUB_300001_SM_10006detail6reduce28DeviceReduceSingleTileKernelINS2_10policy_hubIN4cuda3std3__45tupleIJblEEEyN6thrust24THRUST_300001_SM_1000_NS8cuda_cub9__find_if7functorIS9_EEE10Policy1000ENSB_12zip_iteratorINS8_IJNSD_26transform_input_iterator_tIbNSC_6detail35transform_pair_of_input_iterators_tIbNSB_6detail15normal_iteratorINSB_10device_ptrIiEEEESQ_NS7_8equal_toIiEEEENS7_10__not_fn_tINS7_10__identityEEEEENSB_17counting_iteratorIlNSB_11use_defaultESZ_SZ_EEEEEEEPS9_ySF_S9_S9_SV_EEvT0_T1_T2_T3_T4_T6_:
	.zero		1176


//--------------------- .nv.shared._ZN3cub18CUB_300001_SM_10006detail6reduce28DeviceReduceSingleTileKernelINS2_10policy_hubIN4cuda3std3__45tupleIJblEEEjN6thrust24THRUST_300001_SM_1000_NS8cuda_cub9__find_if7functorIS9_EEE10Policy1000EPS9_SI_iSF_S9_S9_NS7_10__identityEEEvT0_T1_T2_T3_T4_T6_ --------------------------
	.section	.nv.shared._ZN3cub18CUB_300001_SM_10006detail6reduce28DeviceReduceSingleTileKernelINS2_10policy_hubIN4cuda3std3__45tupleIJblEEEjN6thrust24THRUST_300001_SM_1000_NS8cuda_cub9__find_if7functorIS9_EEE10Policy1000EPS9_SI_iSF_S9_S9_NS7_10__identityEEEvT0_T1_T2_T3_T4_T6_,"aw",@nobits
	.sectionflags	@""
	.align	8
.nv.shared._ZN3cub18CUB_300001_SM_10006detail6reduce28DeviceReduceSingleTileKernelINS2_10policy_hubIN4cuda3std3__45tupleIJblEEEjN6thrust24THRUST_300001_SM_1000_NS8cuda_cub9__find_if7functorIS9_EEE10Policy1000EPS9_SI_iSF_S9_S9_NS7_10__identityEEEvT0_T1_T2_T3_T4_T6_:
	.zero		1176


//--------------------- .nv.shared._ZN3cub18CUB_300001_SM_10006detail6reduce18DeviceReduceKernelINS2_10policy_hubIN4cuda3std3__45tupleIJblEEEjN6thrust24THRUST_300001_SM_1000_NS8cuda_cub9__find_if7functorIS9_EEE10Policy1000ENSB_12zip_iteratorINS8_IJNSD_26transform_input_iterator_tIbNSC_6detail35transform_pair_of_input_iterators_tIbNSB_6detail15normal_iteratorINSB_10device_ptrIiEEEESQ_NS7_8equal_toIiEEEENS7_10__not_fn_tINS7_10__identityEEEEENSB_17counting_iteratorIlNSB_11use_defaultESZ_SZ_EEEEEEEjSF_S9_SV_EEvT0_PT3_T1_NS0_13GridEvenShareIS16_EET2_T4_ --------------------------
	.section	.nv.shared._ZN3cub18CUB_300001_SM_10006detail6reduce18DeviceReduceKernelINS2_10policy_hubIN4cuda3std3__45tupleIJblEEEjN6thrust24THRUST_300001_SM_1000_NS8cuda_cub9__find_if7functorIS9_EEE10Policy1000ENSB_12zip_iteratorINS8_IJNSD_26transform_input_iterator_tIbNSC_6detail35transform_pair_of_input_iterators_tIbNSB_6detail15normal_iteratorINSB_10device_ptrIiEEEESQ_NS7_8equal_toIiEEEENS7_10__not_fn_tINS7_10__identityEEEEENSB_17counting_iteratorIlNSB_11use_defaultESZ_SZ_EEEEEEEjSF_S9_SV_EEvT0_PT3_T1_NS0_13GridEvenShareIS16_EET2_T4_,"aw",@nobits
	.sectionflags	@""
	.align	8
.nv.shared._ZN3cub18CUB_300001_SM_10006detail6reduce18DeviceReduceKernelINS2_10policy_hubIN4cuda3std3__45tupleIJblEEEjN6thrust24THRUST_300001_SM_1000_NS8cuda_cub9__find_if7functorIS9_EEE10Policy1000ENSB_12zip_iteratorINS8_IJNSD_26transform_input_iterator_tIbNSC_6detail35transform_pair_of_input_iterators_tIbNSB_6detail15normal_iteratorINSB_10device_ptrIiEEEESQ_NS7_8equal_toIiEEEENS7_10__not_fn_tINS7_10__identityEEEEENSB_17counting_iteratorIlNSB_11use_defaultESZ_SZ_EEEEEEEjSF_S9_SV_EEvT0_PT3_T1_NS0_13GridEvenShareIS16_EET2_T4_:
	.zero		1176


//--------------------- .nv.shared._ZN3cub18CUB_300001_SM_10006detail6reduce28DeviceReduceSingleTileKernelINS2_10policy_hubIN4cuda3std3__45tupleIJblEEEjN6thrust24THRUST_300001_SM_1000_NS8cuda_cub9__find_if7functorIS9_EEE10Policy1000ENSB_12zip_iteratorINS8_IJNSD_26transform_input_iterator_tIbNSC_6detail35transform_pair_of_input_iterators_tIbNSB_6detail15normal_iteratorINSB_10device_ptrIiEEEESQ_NS7_8equal_toIiEEEENS7_10__not_fn_tINS7_10__identityEEEEENSB_17counting_iteratorIlNSB_11use_defaultESZ_SZ_EEEEEEEPS9_jSF_S9_S9_SV_EEvT0_T1_T2_T3_T4_T6_ --------------------------
	.section	.nv.shared._ZN3cub18CUB_300001_SM_10006detail6reduce28DeviceReduceSingleTileKernelINS2_10policy_hubIN4cuda3std3__45tupleIJblEEEjN6thrust24THRUST_300001_SM_1000_NS8cuda_cub9__find_if7functorIS9_EEE10Policy1000ENSB_12zip_iteratorINS8_IJNSD_26transform_input_iterator_tIbNSC_6detail35transform_pair_of_input_iterators_tIbNSB_6detail15normal_iteratorINSB_10device_ptrIiEEEESQ_NS7_8equal_toIiEEEENS7_10__not_fn_tINS7_10__identityEEEEENSB_17counting_iteratorIlNSB_11use_defaultESZ_SZ_EEEEEEEPS9_jSF_S9_S9_SV_EEvT0_T1_T2_T3_T4_T6_,"aw",@nobits
	.sectionflags	@""
	.align	8
.nv.shared._ZN3cub18CUB_300001_SM_10006detail6reduce28DeviceReduceSingleTileKernelINS2_10policy_hubIN4cuda3std3__45tupleIJblEEEjN6thrust24THRUST_300001_SM_1000_NS8cuda_cub9__find_if7functorIS9_EEE10Policy1000ENSB_12zip_iteratorINS8_IJNSD_26transform_input_iterator_tIbNSC_6detail35transform_pair_of_input_iterators_tIbNSB_6detail15normal_iteratorINSB_10device_ptrIiEEEESQ_NS7_8equal_toIiEEEENS7_10__not_fn_tINS7_10__identityEEEEENSB_17counting_iteratorIlNSB_11use_defaultESZ_SZ_EEEEEEEPS9_jSF_S9_S9_SV_EEvT0_T1_T2_T3_T4_T6_:
	.zero		1176


//--------------------- .nv.constant0._ZN3cub18CUB_300001_SM_10006detail8for_each13static_kernelINS2_12policy_hub_t12policy_500_tEmN6thrust24THRUST_300001_SM_1000_NS8cuda_cub20__uninitialized_fill7functorINS7_10device_ptrIiEEiEEEEvT0_T1_ --------------------------
	.section	.nv.constant0._ZN3cub18CUB_300001_SM_10006detail8for_each13static_kernelINS2_12policy_hub_t12policy_500_tEmN6thrust24THRUST_300001_SM_1000_NS8cuda_cub20__uninitialized_fill7functorINS7_10device_ptrIiEEiEEEEvT0_T1_,"a",@progbits
	.sectionflags	@""
	.align	4
.nv.constant0._ZN3cub18CUB_300001_SM_10006detail8for_each13static_kernelINS2_12policy_hub_t12policy_500_tEmN6thrust24THRUST_300001_SM_1000_NS8cuda_cub20__uninitialized_fill7functorINS7_10device_ptrIiEEiEEEEvT0_T1_:
	.zero		920


//--------------------- .nv.constant0._ZN3cub18CUB_300001_SM_10006detail8for_each13static_kernelINS2_12policy_hub_t12policy_500_tEmN6thrust24THRUST_300001_SM_1000_NS8cuda_cub20__uninitialized_fill7functorINS7_10device_ptrIfEEfEEEEvT0_T1_ --------------------------
	.section	.nv.constant0._ZN3cub18CUB_300001_SM_10006detail8for_each13static_kernelINS2_12policy_hub_t12policy_500_tEmN6thrust24THRUST_300001_SM_1000_NS8cuda_cub20__uninitialized_fill7functorINS7_10device_ptrIfEEfEEEEvT0_T1_,"a",@progbits
	.sectionflags	@""
	.align	4
.nv.constant0._ZN3cub18CUB_300001_SM_10006detail8for_each13static_kernelINS2_12policy_hub_t12policy_500_tEmN6thrust24THRUST_300001_SM_1000_NS8cuda_cub20__uninitialized_fill7functorINS7_10device_ptrIfEEfEEEEvT0_T1_:
	.zero		920


//--------------------- .nv.constant0._ZN3cub18CUB_300001_SM_10006detail6reduce28DeviceReduceSingleTileKernelINS2_10policy_hubIN4cuda3std3__45tupleIJblEEEyN6thrust24THRUST_300001_SM_1000_NS8cuda_cub9__find_if7functorIS9_EEE10Policy1000EPS9_SI_iSF_S9_S9_NS7_10__identityEEEvT0_T1_T2_T3_T4_T6_ --------------------------
	.section	.nv.constant0._ZN3cub18CUB_300001_SM_10006detail6reduce28DeviceReduceSingleTileKernelINS2_10policy_hubIN4cuda3std3__45tupleIJblEEEyN6thrust24THRUST_300001_SM_1000_NS8cuda_cub9__find_if7functorIS9_EEE10Policy1000EPS9_SI_iSF_S9_S9_NS7_10__identityEEEvT0_T1_T2_T3_T4_T6_,"a",@progbits
	.sectionflags	@""
	.align	4
.nv.constant0._ZN3cub18CUB_300001_SM_10006detail6reduce28DeviceReduceSingleTileKernelINS2_10policy_hubIN4cuda3std3__45tupleIJblEEEyN6thrust24THRUST_300001_SM_1000_NS8cuda_cub9__find_if7functorIS9_EEE10Policy1000EPS9_SI_iSF_S9_S9_NS7_10__identityEEEvT0_T1_T2_T3_T4_T6_:
	.zero		937


//--------------------- .nv.constant0._ZN3cub18CUB_300001_SM_10006detail6reduce18DeviceReduceKernelINS2_10policy_hubIN4cuda3std3__45tupleIJblEEEyN6thrust24THRUST_300001_SM_1000_NS8cuda_cub9__find_if7functorIS9_EEE10Policy1000ENSB_12zip_iteratorINS8_IJNSD_26transform_input_iterator_tIbNSC_6detail35transform_pair_of_input_iterators_tIbNSB_6detail15normal_iteratorINSB_10device_ptrIiEEEESQ_NS7_8equal_toIiEEEENS7_10__not_fn_tINS7_10__identityEEEEENSB_17counting_iteratorIlNSB_11use_defaultESZ_SZ_EEEEEEEySF_S9_SV_EEvT0_PT3_T1_NS0_13GridEvenShareIS16_EET2_T4_ --------------------------
	.section	.nv.constant0._ZN3cub18CUB_300001_SM_10006detail6reduce18DeviceReduceKernelINS2_10policy_hubIN4cuda3std3__45tupleIJblEEEyN6thrust24THRUST_300001_SM_1000_NS8cuda_cub9__find_if7functorIS9_EEE10Policy1000ENSB_12zip_iteratorINS8_IJNSD_26transform_input_iterator_tIbNSC_6detail35transform_pair_of_input_iterators_tIbNSB_6detail15normal_iteratorINSB_10device_ptrIiEEEESQ_NS7_8equal_toIiEEEENS7_10__not_fn_tINS7_10__identityEEEEENSB_17counting_iteratorIlNSB_11use_defaultESZ_SZ_EEEEEEEySF_S9_SV_EEvT0_PT3_T1_NS0_13GridEvenShareIS16_EET2_T4_,"a",@progbits
	.sectionflags	@""
	.align	4
.nv.constant0._ZN3cub18CUB_300001_SM_10006detail6reduce18DeviceReduceKernelINS2_10policy_hubIN4cuda3std3__45tupleIJblEEEyN6thrust24THRUST_300001_SM_1000_NS8cuda_cub9__find_if7functorIS9_EEE10Policy1000ENSB_12zip_iteratorINS8_IJNSD_26transform_input_iterator_tIbNSC_6detail35transform_pair_of_input_iterators_tIbNSB_6detail15normal_iteratorINSB_10device_ptrIiEEEESQ_NS7_8equal_toIiEEEENS7_10__not_fn_tINS7_10__identityEEEEENSB_17counting_iteratorIlNSB_11use_defaultESZ_SZ_EEEEEEEySF_S9_SV_EEvT0_PT3_T1_NS0_13GridEvenShareIS16_EET2_T4_:
	.zero		1026


//--------------------- .nv.constant0._ZN3cub18CUB_300001_SM_10006detail6reduce28DeviceReduceSingleTileKernelINS2_10policy_hubIN4cuda3std3__45tupleIJblEEEyN6thrust24THRUST_300001_SM_1000_NS8cuda_cub9__find_if7functorIS9_EEE10Policy1000ENSB_12zip_iteratorINS8_IJNSD_26transform_input_iterator_tIbNSC_6detail35transform_pair_of_input_iterators_tIbNSB_6detail15normal_iteratorINSB_10device_ptrIiEEEESQ_NS7_8equal_toIiEEEENS7_10__not_fn_tINS7_10__identityEEEEENSB_17counting_iteratorIlNSB_11use_defaultESZ_SZ_EEEEEEEPS9_ySF_S9_S9_SV_EEvT0_T1_T2_T3_T4_T6_ --------------------------
	.section	.nv.constant0._ZN3cub18CUB_300001_SM_10006detail6reduce28DeviceReduceSingleTileKernelINS2_10policy_hubIN4cuda3std3__45tupleIJblEEEyN6thrust24THRUST_300001_SM_1000_NS8cuda_cub9__find_if7functorIS9_EEE10Policy1000ENSB_12zip_iteratorINS8_IJNSD_26transform_input_iterator_tIbNSC_6detail35transform_pair_of_input_iterators_tIbNSB_6detail15normal_iteratorINSB_10device_ptrIiEEEESQ_NS7_8equal_toIiEEEENS7_10__not_fn_tINS7_10__identityEEEEENSB_17counting_iteratorIlNSB_11use_defaultESZ_SZ_EEEEEEEPS9_ySF_S9_S9_SV_EEvT0_T1_T2_T3_T4_T6_,"a",@progbits
	.sectionflags	@""
	.align	4
.nv.constant0._ZN3cub18CUB_300001_SM_10006detail6reduce28DeviceReduceSingleTileKernelINS2_10policy_hubIN4cuda3std3__45tupleIJblEEEyN6thrust24THRUST_300001_SM_1000_NS8cuda_cub9__find_if7functorIS9_EEE10Policy1000ENSB_12zip_iteratorINS8_IJNSD_26transform_input_iterator_tIbNSC_6detail35transform_pair_of_input_iterators_tIbNSB_6detail15normal_iteratorINSB_10device_ptrIiEEEESQ_NS7_8equal_toIiEEEENS7_10__not_fn_tINS7_10__identityEEEEENSB_17counting_iteratorIlNSB_11use_defaultESZ_SZ_EEEEEEEPS9_ySF_S9_S9_SV_EEvT0_T1_T2_T3_T4_T6_:
	.zero		977


//--------------------- .nv.constant0._ZN3cub18CUB_300001_SM_10006detail6reduce28DeviceReduceSingleTileKernelINS2_10policy_hubIN4cuda3std3__45tupleIJblEEEjN6thrust24THRUST_300001_SM_1000_NS8cuda_cub9__find_if7functorIS9_EEE10Policy1000EPS9_SI_iSF_S9_S9_NS7_10__identityEEEvT0_T1_T2_T3_T4_T6_ --------------------------
	.section	.nv.constant0._ZN3cub18CUB_300001_SM_10006detail6reduce28DeviceReduceSingleTileKernelINS2_10policy_hubIN4cuda3std3__45tupleIJblEEEjN6thrust24THRUST_300001_SM_1000_NS8cuda_cub9__find_if7functorIS9_EEE10Policy1000EPS9_SI_iSF_S9_S9_NS7_10__identityEEEvT0_T1_T2_T3_T4_T6_,"a",@progbits
	.sectionflags	@""
	.align	4
.nv.constant0._ZN3cub18CUB_300001_SM_10006detail6reduce28DeviceReduceSingleTileKernelINS2_10policy_hubIN4cuda3std3__45tupleIJblEEEjN6thrust24THRUST_300001_SM_1000_NS8cuda_cub9__find_if7functorIS9_EEE10Policy1000EPS9_SI_iSF_S9_S9_NS7_10__identityEEEvT0_T1_T2_T3_T4_T6_:
	.zero		937


//--------------------- .nv.constant0._ZN3cub18CUB_300001_SM_10006detail6reduce18DeviceReduceKernelINS2_10policy_hubIN4cuda3std3__45tupleIJblEEEjN6thrust24THRUST_300001_SM_1000_NS8cuda_cub9__find_if7functorIS9_EEE10Policy1000ENSB_12zip_iteratorINS8_IJNSD_26transform_input_iterator_tIbNSC_6detail35transform_pair_of_input_iterators_tIbNSB_6detail15normal_iteratorINSB_10device_ptrIiEEEESQ_NS7_8equal_toIiEEEENS7_10__not_fn_tINS7_10__identityEEEEENSB_17counting_iteratorIlNSB_11use_defaultESZ_SZ_EEEEEEEjSF_S9_SV_EEvT0_PT3_T1_NS0_13GridEvenShareIS16_EET2_T4_ --------------------------
	.section	.nv.constant0._ZN3cub18CUB_300001_SM_10006detail6reduce18DeviceReduceKernelINS2_10policy_hubIN4cuda3std3__45tupleIJblEEEjN6thrust24THRUST_300001_SM_1000_NS8cuda_cub9__find_if7functorIS9_EEE10Policy1000ENSB_12zip_iteratorINS8_IJNSD_26transform_input_iterator_tIbNSC_6detail35transform_pair_of_input_iterators_tIbNSB_6detail15normal_iteratorINSB_10device_ptrIiEEEESQ_NS7_8equal_toIiEEEENS7_10__not_fn_tINS7_10__identityEEEEENSB_17counting_iteratorIlNSB_11use_defaultESZ_SZ_EEEEEEEjSF_S9_SV_EEvT0_PT3_T1_NS0_13GridEvenShareIS16_EET2_T4_,"a",@progbits
	.sectionflags	@""
	.align	4
.nv.constant0._ZN3cub18CUB_300001_SM_10006detail6reduce18DeviceReduceKernelINS2_10policy_hubIN4cuda3std3__45tupleIJblEEEjN6thrust24THRUST_300001_SM_1000_NS8cuda_cub9__find_if7functorIS9_EEE10Policy1000ENSB_12zip_iteratorINS8_IJNSD_26transform_input_iterator_tIbNSC_6detail35transform_pair_of_input_iterators_tIbNSB_6detail15normal_iteratorINSB_10device_ptrIiEEEESQ_NS7_8equal_toIiEEEENS7_10__not_fn_tINS7_10__identityEEEEENSB_17counting_iteratorIlNSB_11use_defaultESZ_SZ_EEEEEEEjSF_S9_SV_EEvT0_PT3_T1_NS0_13GridEvenShareIS16_EET2_T4_:
	.zero		990


//--------------------- .nv.constant0._ZN3cub18CUB_300001_SM_10006detail6reduce28DeviceReduceSingleTileKernelINS2_10policy_hubIN4cuda3std3__45tupleIJblEEEjN6thrust24THRUST_300001_SM_1000_NS8cuda_cub9__find_if7functorIS9_EEE10Policy1000ENSB_12zip_iteratorINS8_IJNSD_26transform_input_iterator_tIbNSC_6detail35transform_pair_of_input_iterators_tIbNSB_6detail15normal_iteratorINSB_10device_ptrIiEEEESQ_NS7_8equal_toIiEEEENS7_10__not_fn_tINS7_10__identityEEEEENSB_17counting_iteratorIlNSB_11use_defaultESZ_SZ_EEEEEEEPS9_jSF_S9_S9_SV_EEvT0_T1_T2_T3_T4_T6_ --------------------------
	.section	.nv.constant0._ZN3cub18CUB_300001_SM_10006detail6reduce28DeviceReduceSingleTileKernelINS2_10policy_hubIN4cuda3std3__45tupleIJblEEEjN6thrust24THRUST_300001_SM_1000_NS8cuda_cub9__find_if7functorIS9_EEE10Policy1000ENSB_12zip_iteratorINS8_IJNSD_26transform_input_iterator_tIbNSC_6detail35transform_pair_of_input_iterators_tIbNSB_6detail15normal_iteratorINSB_10device_ptrIiEEEESQ_NS7_8equal_toIiEEEENS7_10__not_fn_tINS7_10__identityEEEEENSB_17counting_iteratorIlNSB_11use_defaultESZ_SZ_EEEEEEEPS9_jSF_S9_S9_SV_EEvT0_T1_T2_T3_T4_T6_,"a",@progbits
	.sectionflags	@""
	.align	4
.nv.constant0._ZN3cub18CUB_300001_SM_10006detail6reduce28DeviceReduceSingleTileKernelINS2_10policy_hubIN4cuda3std3__45tupleIJblEEEjN6thrust24THRUST_300001_SM_1000_NS8cuda_cub9__find_if7functorIS9_EEE10Policy1000ENSB_12zip_iteratorINS8_IJNSD_26transform_input_iterator_tIbNSC_6detail35transform_pair_of_input_iterators_tIbNSB_6detail15normal_iteratorINSB_10device_ptrIiEEEESQ_NS7_8equal_toIiEEEENS7_10__not_fn_tINS7_10__identityEEEEENSB_17counting_iteratorIlNSB_11use_defaultESZ_SZ_EEEEEEEPS9_jSF_S9_S9_SV_EEvT0_T1_T2_T3_T4_T6_:
	.zero		969


//--------------------- .nv.constant0._ZN3cub18CUB_300001_SM_10006detail11EmptyKernelIvEEvv --------------------------
	.section	.nv.constant0._ZN3cub18CUB_300001_SM_10006detail11EmptyKernelIvEEvv,"a",@progbits
	.sectionflags	@""
	.align	4
.nv.constant0._ZN3cub18CUB_300001_SM_10006detail11EmptyKernelIvEEvv:
	.zero		896


//--------------------- .nv.constant0._Z6reducePiPfS0_S0_S0_S0_S0_S_S_ --------------------------
	.section	.nv.constant0._Z6reducePiPfS0_S0_S0_S0_S0_S_S_,"a",@progbits
	.sectionflags	@""
	.align	4
.nv.constant0._Z6reducePiPfS0_S0_S0_S0_S0_S_S_:
	.zero		968


//--------------------- .nv.constant0._Z11mapFunctionPiPfS0_S0_S0_i --------------------------
	.section	.nv.constant0._Z11mapFunctionPiPfS0_S0_S0_i,"a",@progbits
	.sectionflags	@""
	.align	4
.nv.constant0._Z11mapFunctionPiPfS0_S0_S0_i:
	.zero		940


//--------------------- .nv.constant0._Z22generate_normal_kernelP17curandStateXORWOWPfS1_ --------------------------
	.section	.nv.constant0._Z22generate_normal_kernelP17curandStateXORWOWPfS1_,"a",@progbits
	.sectionflags	@""
	.align	4
.nv.constant0._Z22generate_normal_kernelP17curandStateXORWOWPfS1_:
	.zero		920


//--------------------- .nv.constant0._Z12setup_kernelP17curandStateXORWOW --------------------------
	.section	.nv.constant0._Z12setup_kernelP17curandStateXORWOW,"a",@progbits
	.sectionflags	@""
	.align	4
.nv.constant0._Z12setup_kernelP17curandStateXORWOW:
	.zero		904


//--------------------- SYMBOLS --------------------------

	.type		.nv.reservedSmem.offset0,@object
	.size		.nv.reservedSmem.offset0,0x4
	.type		.nv.reservedSmem.cap,@object
	.size		.nv.reservedSmem.cap,0x4
